	.target	sm_90a

	.elftype	@"ET_EXEC"


//--------------------- .note.nv.tkinfo           --------------------------
	.section	.note.nv.tkinfo,"",@"SHT_NOTE"
	.sectionflags	@"SHF_NOTE_NV_TKINFO"
	.tkinfo
        /*0018*/ 	.word	0x00000002
        /*0030*/ 	.string	""
        /*0030*/ 	.string	"ptxas"
        /*0030*/ 	.string	"Cuda compilation tools, release 13.0, V13.0.88"
        /*0030*/ 	.string	"Build cuda_13.0.r13.0/compiler.36424714_0"
        /*0030*/ 	.string	"-arch sm_90a -m 64 "



//--------------------- .note.nv.cuinfo           --------------------------
	.section	.note.nv.cuinfo,"",@"SHT_NOTE"
	.sectionflags	@"SHF_NOTE_NV_CUINFO"
        /*0018*/ 	.short	0x0002
        /*001a*/ 	.short	0x005a
        /*001c*/ 	.short	0x0082
	.zero		2


//--------------------- .nv.info                  --------------------------
	.section	.nv.info,"",@"SHT_CUDA_INFO"
	.align	4


	//----- nvinfo : EIATTR_REGCOUNT
	.align		4
        /*0000*/ 	.byte	0x04, 0x2f
        /*0002*/ 	.short	(.L_15 - .L_14)
	.align		4
.L_14:
        /*0004*/ 	.word	index@(_ZN7cutlass13device_kernelIN5flash19FlashAttnFwdCombineIN4cute5tupleIJNS3_1CILi16EEENS5_ILi64EEEEEELi4ELi256ELi1ELb0ELb1EffNS_4arch4Sm80EEEEEvNT_6ParamsE)
        /*0008*/ 	.word	0x0000002e


	//----- nvinfo : EIATTR_FRAME_SIZE
	.align		4
.L_15:
        /*000c*/ 	.byte	0x04, 0x11
        /*000e*/ 	.short	(.L_17 - .L_16)
	.align		4
.L_16:
        /*0010*/ 	.word	index@($__internal_53_$__cuda_sm20_div_u64)
        /*0014*/ 	.word	0x00000000


	//----- nvinfo : EIATTR_FRAME_SIZE
	.align		4
.L_17:
        /*0018*/ 	.byte	0x04, 0x11
        /*001a*/ 	.short	(.L_19 - .L_18)
	.align		4
.L_18:
        /*001c*/ 	.word	index@(_ZN7cutlass13device_kernelIN5flash19FlashAttnFwdCombineIN4cute5tupleIJNS3_1CILi16EEENS5_ILi64EEEEEELi4ELi256ELi1ELb0ELb1EffNS_4arch4Sm80EEEEEvNT_6ParamsE)
        /*0020*/ 	.word	0x00000000


	//----- nvinfo : EIATTR_REGCOUNT
	.align		4
.L_19:
        /*0024*/ 	.byte	0x04, 0x2f
        /*0026*/ 	.short	(.L_21 - .L_20)
	.align		4
.L_20:
        /*0028*/ 	.word	index@(_ZN7cutlass13device_kernelIN5flash19FlashAttnFwdCombineIN4cute5tupleIJNS3_1CILi16EEENS5_ILi64EEEEEELi5ELi256ELi1ELb0ELb1EffNS_4arch4Sm80EEEEEvNT_6ParamsE)
        /*002c*/ 	.word	0x0000002e


	//----- nvinfo : EIATTR_FRAME_SIZE
	.align		4
.L_21:
        /*0030*/ 	.byte	0x04, 0x11
        /*0032*/ 	.short	(.L_23 - .L_22)
	.align		4
.L_22:
        /*0034*/ 	.word	index@($__internal_52_$__cuda_sm20_div_u64)
        /*0038*/ 	.word	0x00000000


	//----- nvinfo : EIATTR_FRAME_SIZE
	.align		4
.L_23:
        /*003c*/ 	.byte	0x04, 0x11
        /*003e*/ 	.short	(.L_25 - .L_24)
	.align		4
.L_24:
        /*0040*/ 	.word	index@(_ZN7cutlass13device_kernelIN5flash19FlashAttnFwdCombineIN4cute5tupleIJNS3_1CILi16EEENS5_ILi64EEEEEELi5ELi256ELi1ELb0ELb1EffNS_4arch4Sm80EEEEEvNT_6ParamsE)
        /*0044*/ 	.word	0x00000000


	//----- nvinfo : EIATTR_REGCOUNT
	.align		4
.L_25:
        /*0048*/ 	.byte	0x04, 0x2f
        /*004a*/ 	.short	(.L_27 - .L_26)
	.align		4
.L_26:
        /*004c*/ 	.word	index@(_ZN7cutlass13device_kernelIN5flash19FlashAttnFwdCombineIN4cute5tupleIJNS3_1CILi16EEENS5_ILi64EEEEEELi6ELi256ELi1ELb0ELb1EffNS_4arch4Sm80EEEEEvNT_6ParamsE)
        /*0050*/ 	.word	0x0000002e


	//----- nvinfo : EIATTR_FRAME_SIZE
	.align		4
.L_27:
        /*0054*/ 	.byte	0x04, 0x11
        /*0056*/ 	.short	(.L_29 - .L_28)
	.align		4
.L_28:
        /*0058*/ 	.word	index@($__internal_51_$__cuda_sm20_div_u64)
        /*005c*/ 	.word	0x00000000


	//----- nvinfo : EIATTR_FRAME_SIZE
	.align		4
.L_29:
        /*0060*/ 	.byte	0x04, 0x11
        /*0062*/ 	.short	(.L_31 - .L_30)
	.align		4
.L_30:
        /*0064*/ 	.word	index@(_ZN7cutlass13device_kernelIN5flash19FlashAttnFwdCombineIN4cute5tupleIJNS3_1CILi16EEENS5_ILi64EEEEEELi6ELi256ELi1ELb0ELb1EffNS_4arch4Sm80EEEEEvNT_6ParamsE)
        /*0068*/ 	.word	0x00000000


	//----- nvinfo : EIATTR_REGCOUNT
	.align		4
.L_31:
        /*006c*/ 	.byte	0x04, 0x2f
        /*006e*/ 	.short	(.L_33 - .L_32)
	.align		4
.L_32:
        /*0070*/ 	.word	index@(_ZN7cutlass13device_kernelIN5flash19FlashAttnFwdCombineIN4cute5tupleIJNS3_1CILi16EEENS5_ILi64EEEEEELi7ELi256ELi1ELb0ELb1EffNS_4arch4Sm80EEEEEvNT_6ParamsE)
        /*0074*/ 	.word	0x00000030


	//----- nvinfo : EIATTR_FRAME_SIZE
	.align		4
.L_33:
        /*0078*/ 	.byte	0x04, 0x11
        /*007a*/ 	.short	(.L_35 - .L_34)
	.align		4
.L_34:
        /*007c*/ 	.word	index@($__internal_50_$__cuda_sm20_div_u64)
        /*0080*/ 	.word	0x00000000


	//----- nvinfo : EIATTR_FRAME_SIZE
	.align		4
.L_35:
        /*0084*/ 	.byte	0x04, 0x11
        /*0086*/ 	.short	(.L_37 - .L_36)
	.align		4
.L_36:
        /*0088*/ 	.word	index@(_ZN7cutlass13device_kernelIN5flash19FlashAttnFwdCombineIN4cute5tupleIJNS3_1CILi16EEENS5_ILi64EEEEEELi7ELi256ELi1ELb0ELb1EffNS_4arch4Sm80EEEEEvNT_6ParamsE)
        /*008c*/ 	.word	0x00000000


	//----- nvinfo : EIATTR_REGCOUNT
	.align		4
.L_37:
        /*0090*/ 	.byte	0x04, 0x2f
        /*0092*/ 	.short	(.L_39 - .L_38)
	.align		4
.L_38:
        /*0094*/ 	.word	index@(_ZN7cutlass13device_kernelIN5flash19FlashAttnFwdCombineIN4cute5tupleIJNS3_1CILi16EEENS5_ILi64EEEEEELi8ELi256ELi1ELb0ELb1EffNS_4arch4Sm80EEEEEvNT_6ParamsE)
        /*0098*/ 	.word	0x00000038


	//----- nvinfo : EIATTR_FRAME_SIZE
	.align		4
.L_39:
        /*009c*/ 	.byte	0x04, 0x11
        /*009e*/ 	.short	(.L_41 - .L_40)
	.align		4
.L_40:
        /*00a0*/ 	.word	index@($__internal_49_$__cuda_sm20_div_u64)
        /*00a4*/ 	.word	0x00000000


	//----- nvinfo : EIATTR_FRAME_SIZE
	.align		4
.L_41:
        /*00a8*/ 	.byte	0x04, 0x11
        /*00aa*/ 	.short	(.L_43 - .L_42)
	.align		4
.L_42:
        /*00ac*/ 	.word	index@(_ZN7cutlass13device_kernelIN5flash19FlashAttnFwdCombineIN4cute5tupleIJNS3_1CILi16EEENS5_ILi64EEEEEELi8ELi256ELi1ELb0ELb1EffNS_4arch4Sm80EEEEEvNT_6ParamsE)
        /*00b0*/ 	.word	0x00000000


	//----- nvinfo : EIATTR_REGCOUNT
	.align		4
.L_43:
        /*00b4*/ 	.byte	0x04, 0x2f
        /*00b6*/ 	.short	(.L_45 - .L_44)
	.align		4
.L_44:
        /*00b8*/ 	.word	index@(_ZN7cutlass13device_kernelIN5flash19FlashAttnFwdCombineIN4cute5tupleIJNS3_1CILi16EEENS5_ILi64EEEEEELi4ELi256ELi1ELb0ELb0EffNS_4arch4Sm80EEEEEvNT_6ParamsE)
        /*00bc*/ 	.word	0x00000030


	//----- nvinfo : EIATTR_FRAME_SIZE
	.align		4
.L_45:
        /*00c0*/ 	.byte	0x04, 0x11
        /*00c2*/ 	.short	(.L_47 - .L_46)
	.align		4
.L_46:
        /*00c4*/ 	.word	index@(_ZN7cutlass13device_kernelIN5flash19FlashAttnFwdCombineIN4cute5tupleIJNS3_1CILi16EEENS5_ILi64EEEEEELi4ELi256ELi1ELb0ELb0EffNS_4arch4Sm80EEEEEvNT_6ParamsE)
        /*00c8*/ 	.word	0x00000000


	//----- nvinfo : EIATTR_REGCOUNT
	.align		4
.L_47:
        /*00cc*/ 	.byte	0x04, 0x2f
        /*00ce*/ 	.short	(.L_49 - .L_48)
	.align		4
.L_48:
        /*00d0*/ 	.word	index@(_ZN7cutlass13device_kernelIN5flash19FlashAttnFwdCombineIN4cute5tupleIJNS3_1CILi16EEENS5_ILi64EEEEEELi5ELi256ELi1ELb0ELb0EffNS_4arch4Sm80EEEEEvNT_6ParamsE)
        /*00d4*/ 	.word	0x00000030


	//----- nvinfo : EIATTR_FRAME_SIZE
	.align		4
.L_49:
        /*00d8*/ 	.byte	0x04, 0x11
        /*00da*/ 	.short	(.L_51 - .L_50)
	.align		4
.L_50:
        /*00dc*/ 	.word	index@(_ZN7cutlass13device_kernelIN5flash19FlashAttnFwdCombineIN4cute5tupleIJNS3_1CILi16EEENS5_ILi64EEEEEELi5ELi256ELi1ELb0ELb0EffNS_4arch4Sm80EEEEEvNT_6ParamsE)
        /*00e0*/ 	.word	0x00000000


	//----- nvinfo : EIATTR_REGCOUNT
	.align		4
.L_51:
        /*00e4*/ 	.byte	0x04, 0x2f
        /*00e6*/ 	.short	(.L_53 - .L_52)
	.align		4
.L_52:
        /*00e8*/ 	.word	index@(_ZN7cutlass13device_kernelIN5flash19FlashAttnFwdCombineIN4cute5tupleIJNS3_1CILi16EEENS5_ILi64EEEEEELi6ELi256ELi1ELb0ELb0EffNS_4arch4Sm80EEEEEvNT_6ParamsE)
        /*00ec*/ 	.word	0x00000030


	//----- nvinfo : EIATTR_FRAME_SIZE
	.align		4
.L_53:
        /*00f0*/ 	.byte	0x04, 0x11
        /*00f2*/ 	.short	(.L_55 - .L_54)
	.align		4
.L_54:
        /*00f4*/ 	.word	index@(_ZN7cutlass13device_kernelIN5flash19FlashAttnFwdCombineIN4cute5tupleIJNS3_1CILi16EEENS5_ILi64EEEEEELi6ELi256ELi1ELb0ELb0EffNS_4arch4Sm80EEEEEvNT_6ParamsE)
        /*00f8*/ 	.word	0x00000000


	//----- nvinfo : EIATTR_REGCOUNT
	.align		4
.L_55:
        /*00fc*/ 	.byte	0x04, 0x2f
        /*00fe*/ 	.short	(.L_57 - .L_56)
	.align		4
.L_56:
        /*0100*/ 	.word	index@(_ZN7cutlass13device_kernelIN5flash19FlashAttnFwdCombineIN4cute5tupleIJNS3_1CILi16EEENS5_ILi64EEEEEELi7ELi256ELi1ELb0ELb0EffNS_4arch4Sm80EEEEEvNT_6ParamsE)
        /*0104*/ 	.word	0x00000030


	//----- nvinfo : EIATTR_FRAME_SIZE
	.align		4
.L_57:
        /*0108*/ 	.byte	0x04, 0x11
        /*010a*/ 	.short	(.L_59 - .L_58)
	.align		4
.L_58:
        /*010c*/ 	.word	index@(_ZN7cutlass13device_kernelIN5flash19FlashAttnFwdCombineIN4cute5tupleIJNS3_1CILi16EEENS5_ILi64EEEEEELi7ELi256ELi1ELb0ELb0EffNS_4arch4Sm80EEEEEvNT_6ParamsE)
        /*0110*/ 	.word	0x00000000


	//----- nvinfo : EIATTR_REGCOUNT
	.align		4
.L_59:
        /*0114*/ 	.byte	0x04, 0x2f
        /*0116*/ 	.short	(.L_61 - .L_60)
	.align		4
.L_60:
        /*0118*/ 	.word	index@(_ZN7cutlass13device_kernelIN5flash19FlashAttnFwdCombineIN4cute5tupleIJNS3_1CILi16EEENS5_ILi64EEEEEELi8ELi256ELi1ELb0ELb0EffNS_4arch4Sm80EEEEEvNT_6ParamsE)
        /*011c*/ 	.word	0x00000038


	//----- nvinfo : EIATTR_FRAME_SIZE
	.align		4
.L_61:
        /*0120*/ 	.byte	0x04, 0x11
        /*0122*/ 	.short	(.L_63 - .L_62)
	.align		4
.L_62:
        /*0124*/ 	.word	index@(_ZN7cutlass13device_kernelIN5flash19FlashAttnFwdCombineIN4cute5tupleIJNS3_1CILi16EEENS5_ILi64EEEEEELi8ELi256ELi1ELb0ELb0EffNS_4arch4Sm80EEEEEvNT_6ParamsE)
        /*0128*/ 	.word	0x00000000


	//----- nvinfo : EIATTR_REGCOUNT
	.align		4
.L_63:
        /*012c*/ 	.byte	0x04, 0x2f
        /*012e*/ 	.short	(.L_65 - .L_64)
	.align		4
.L_64:
        /*0130*/ 	.word	index@(_ZN7cutlass13device_kernelIN5flash19FlashAttnFwdCombineIN4cute5tupleIJNS3_1CILi16EEENS5_ILi64EEEEEELi4ELi256ELi1ELb0ELb1EffNS_4arch4Sm90EEEEEvNT_6ParamsE)
        /*0134*/ 	.word	0x0000002e


	//----- nvinfo : EIATTR_FRAME_SIZE
	.align		4
.L_65:
        /*0138*/ 	.byte	0x04, 0x11
        /*013a*/ 	.short	(.L_67 - .L_66)
	.align		4
.L_66:
        /*013c*/ 	.word	index@($__internal_48_$__cuda_sm20_div_u64)
        /*0140*/ 	.word	0x00000000


	//----- nvinfo : EIATTR_FRAME_SIZE
	.align		4
.L_67:
        /*0144*/ 	.byte	0x04, 0x11
        /*0146*/ 	.short	(.L_69 - .L_68)
	.align		4
.L_68:
        /*0148*/ 	.word	index@(_ZN7cutlass13device_kernelIN5flash19FlashAttnFwdCombineIN4cute5tupleIJNS3_1CILi16EEENS5_ILi64EEEEEELi4ELi256ELi1ELb0ELb1EffNS_4arch4Sm90EEEEEvNT_6ParamsE)
        /*014c*/ 	.word	0x00000000


	//----- nvinfo : EIATTR_REGCOUNT
	.align		4
.L_69:
        /*0150*/ 	.byte	0x04, 0x2f
        /*0152*/ 	.short	(.L_71 - .L_70)
	.align		4
.L_70:
        /*0154*/ 	.word	index@(_ZN7cutlass13device_kernelIN5flash19FlashAttnFwdCombineIN4cute5tupleIJNS3_1CILi16EEENS5_ILi64EEEEEELi5ELi256ELi1ELb0ELb1EffNS_4arch4Sm90EEEEEvNT_6ParamsE)
        /*0158*/ 	.word	0x0000002e


	//----- nvinfo : EIATTR_FRAME_SIZE
	.align		4
.L_71:
        /*015c*/ 	.byte	0x04, 0x11
        /*015e*/ 	.short	(.L_73 - .L_72)
	.align		4
.L_72:
        /*0160*/ 	.word	index@($__internal_47_$__cuda_sm20_div_u64)
        /*0164*/ 	.word	0x00000000


	//----- nvinfo : EIATTR_FRAME_SIZE
	.align		4
.L_73:
        /*0168*/ 	.byte	0x04, 0x11
        /*016a*/ 	.short	(.L_75 - .L_74)
	.align		4
.L_74:
        /*016c*/ 	.word	index@(_ZN7cutlass13device_kernelIN5flash19FlashAttnFwdCombineIN4cute5tupleIJNS3_1CILi16EEENS5_ILi64EEEEEELi5ELi256ELi1ELb0ELb1EffNS_4arch4Sm90EEEEEvNT_6ParamsE)
        /*0170*/ 	.word	0x00000000


	//----- nvinfo : EIATTR_REGCOUNT
	.align		4
.L_75:
        /*0174*/ 	.byte	0x04, 0x2f
        /*0176*/ 	.short	(.L_77 - .L_76)
	.align		4
.L_76:
        /*0178*/ 	.word	index@(_ZN7cutlass13device_kernelIN5flash19FlashAttnFwdCombineIN4cute5tupleIJNS3_1CILi16EEENS5_ILi64EEEEEELi6ELi256ELi1ELb0ELb1EffNS_4arch4Sm90EEEEEvNT_6ParamsE)
        /*017c*/ 	.word	0x0000002e


	//----- nvinfo : EIATTR_FRAME_SIZE
	.align		4
.L_77:
        /*0180*/ 	.byte	0x04, 0x11
        /*0182*/ 	.short	(.L_79 - .L_78)
	.align		4
.L_78:
        /*0184*/ 	.word	index@($__internal_46_$__cuda_sm20_div_u64)
        /*0188*/ 	.word	0x00000000


	//----- nvinfo : EIATTR_FRAME_SIZE
	.align		4
.L_79:
        /*018c*/ 	.byte	0x04, 0x11
        /*018e*/ 	.short	(.L_81 - .L_80)
	.align		4
.L_80:
        /*0190*/ 	.word	index@(_ZN7cutlass13device_kernelIN5flash19FlashAttnFwdCombineIN4cute5tupleIJNS3_1CILi16EEENS5_ILi64EEEEEELi6ELi256ELi1ELb0ELb1EffNS_4arch4Sm90EEEEEvNT_6ParamsE)
        /*0194*/ 	.word	0x00000000


	//----- nvinfo : EIATTR_REGCOUNT
	.align		4
.L_81:
        /*0198*/ 	.byte	0x04, 0x2f
        /*019a*/ 	.short	(.L_83 - .L_82)
	.align		4
.L_82:
        /*019c*/ 	.word	index@(_ZN7cutlass13device_kernelIN5flash19FlashAttnFwdCombineIN4cute5tupleIJNS3_1CILi16EEENS5_ILi64EEEEEELi7ELi256ELi1ELb0ELb1EffNS_4arch4Sm90EEEEEvNT_6ParamsE)
        /*01a0*/ 	.word	0x00000030


	//----- nvinfo : EIATTR_FRAME_SIZE
	.align		4
.L_83:
        /*01a4*/ 	.byte	0x04, 0x11
        /*01a6*/ 	.short	(.L_85 - .L_84)
	.align		4
.L_84:
        /*01a8*/ 	.word	index@($__internal_45_$__cuda_sm20_div_u64)
        /*01ac*/ 	.word	0x00000000


	//----- nvinfo : EIATTR_FRAME_SIZE
	.align		4
.L_85:
        /*01b0*/ 	.byte	0x04, 0x11
        /*01b2*/ 	.short	(.L_87 - .L_86)
	.align		4
.L_86:
        /*01b4*/ 	.word	index@(_ZN7cutlass13device_kernelIN5flash19FlashAttnFwdCombineIN4cute5tupleIJNS3_1CILi16EEENS5_ILi64EEEEEELi7ELi256ELi1ELb0ELb1EffNS_4arch4Sm90EEEEEvNT_6ParamsE)
        /*01b8*/ 	.word	0x00000000


	//----- nvinfo : EIATTR_REGCOUNT
	.align		4
.L_87:
        /*01bc*/ 	.byte	0x04, 0x2f
        /*01be*/ 	.short	(.L_89 - .L_88)
	.align		4
.L_88:
        /*01c0*/ 	.word	index@(_ZN7cutlass13device_kernelIN5flash19FlashAttnFwdCombineIN4cute5tupleIJNS3_1CILi16EEENS5_ILi64EEEEEELi8ELi256ELi1ELb0ELb1EffNS_4arch4Sm90EEEEEvNT_6ParamsE)
        /*01c4*/ 	.word	0x00000038


	//----- nvinfo : EIATTR_FRAME_SIZE
	.align		4
.L_89:
        /*01c8*/ 	.byte	0x04, 0x11
        /*01ca*/ 	.short	(.L_91 - .L_90)
	.align		4
.L_90:
        /*01cc*/ 	.word	index@($__internal_44_$__cuda_sm20_div_u64)
        /*01d0*/ 	.word	0x00000000


	//----- nvinfo : EIATTR_FRAME_SIZE
	.align		4
.L_91:
        /*01d4*/ 	.byte	0x04, 0x11
        /*01d6*/ 	.short	(.L_93 - .L_92)
	.align		4
.L_92:
        /*01d8*/ 	.word	index@(_ZN7cutlass13device_kernelIN5flash19FlashAttnFwdCombineIN4cute5tupleIJNS3_1CILi16EEENS5_ILi64EEEEEELi8ELi256ELi1ELb0ELb1EffNS_4arch4Sm90EEEEEvNT_6ParamsE)
        /*01dc*/ 	.word	0x00000000


	//----- nvinfo : EIATTR_REGCOUNT
	.align		4
.L_93:
        /*01e0*/ 	.byte	0x04, 0x2f
        /*01e2*/ 	.short	(.L_95 - .L_94)
	.align		4
.L_94:
        /*01e4*/ 	.word	index@(_ZN7cutlass13device_kernelIN5flash19FlashAttnFwdCombineIN4cute5tupleIJNS3_1CILi16EEENS5_ILi64EEEEEELi4ELi256ELi1ELb0ELb0EffNS_4arch4Sm90EEEEEvNT_6ParamsE)
        /*01e8*/ 	.word	0x00000030


	//----- nvinfo : EIATTR_FRAME_SIZE
	.align		4
.L_95:
        /*01ec*/ 	.byte	0x04, 0x11
        /*01ee*/ 	.short	(.L_97 - .L_96)
	.align		4
.L_96:
        /*01f0*/ 	.word	index@(_ZN7cutlass13device_kernelIN5flash19FlashAttnFwdCombineIN4cute5tupleIJNS3_1CILi16EEENS5_ILi64EEEEEELi4ELi256ELi1ELb0ELb0EffNS_4arch4Sm90EEEEEvNT_6ParamsE)
        /*01f4*/ 	.word	0x00000000


	//----- nvinfo : EIATTR_REGCOUNT
	.align		4
.L_97:
        /*01f8*/ 	.byte	0x04, 0x2f
        /*01fa*/ 	.short	(.L_99 - .L_98)
	.align		4
.L_98:
        /*01fc*/ 	.word	index@(_ZN7cutlass13device_kernelIN5flash19FlashAttnFwdCombineIN4cute5tupleIJNS3_1CILi16EEENS5_ILi64EEEEEELi5ELi256ELi1ELb0ELb0EffNS_4arch4Sm90EEEEEvNT_6ParamsE)
        /*0200*/ 	.word	0x00000030


	//----- nvinfo : EIATTR_FRAME_SIZE
	.align		4
.L_99:
        /*0204*/ 	.byte	0x04, 0x11
        /*0206*/ 	.short	(.L_101 - .L_100)
	.align		4
.L_100:
        /*0208*/ 	.word	index@(_ZN7cutlass13device_kernelIN5flash19FlashAttnFwdCombineIN4cute5tupleIJNS3_1CILi16EEENS5_ILi64EEEEEELi5ELi256ELi1ELb0ELb0EffNS_4arch4Sm90EEEEEvNT_6ParamsE)
        /*020c*/ 	.word	0x00000000


	//----- nvinfo : EIATTR_REGCOUNT
	.align		4
.L_101:
        /*0210*/ 	.byte	0x04, 0x2f
        /*0212*/ 	.short	(.L_103 - .L_102)
	.align		4
.L_102:
        /*0214*/ 	.word	index@(_ZN7cutlass13device_kernelIN5flash19FlashAttnFwdCombineIN4cute5tupleIJNS3_1CILi16EEENS5_ILi64EEEEEELi6ELi256ELi1ELb0ELb0EffNS_4arch4Sm90EEEEEvNT_6ParamsE)
        /*0218*/ 	.word	0x00000030


	//----- nvinfo : EIATTR_FRAME_SIZE
	.align		4
.L_103:
        /*021c*/ 	.byte	0x04, 0x11
        /*021e*/ 	.short	(.L_105 - .L_104)
	.align		4
.L_104:
        /*0220*/ 	.word	index@(_ZN7cutlass13device_kernelIN5flash19FlashAttnFwdCombineIN4cute5tupleIJNS3_1CILi16EEENS5_ILi64EEEEEELi6ELi256ELi1ELb0ELb0EffNS_4arch4Sm90EEEEEvNT_6ParamsE)
        /*0224*/ 	.word	0x00000000


	//----- nvinfo : EIATTR_REGCOUNT
	.align		4
.L_105:
        /*0228*/ 	.byte	0x04, 0x2f
        /*022a*/ 	.short	(.L_107 - .L_106)
	.align		4
.L_106:
        /*022c*/ 	.word	index@(_ZN7cutlass13device_kernelIN5flash19FlashAttnFwdCombineIN4cute5tupleIJNS3_1CILi16EEENS5_ILi64EEEEEELi7ELi256ELi1ELb0ELb0EffNS_4arch4Sm90EEEEEvNT_6ParamsE)
        /*0230*/ 	.word	0x00000030


	//----- nvinfo : EIATTR_FRAME_SIZE
	.align		4
.L_107:
        /*0234*/ 	.byte	0x04, 0x11
        /*0236*/ 	.short	(.L_109 - .L_108)
	.align		4
.L_108:
        /*0238*/ 	.word	index@(_ZN7cutlass13device_kernelIN5flash19FlashAttnFwdCombineIN4cute5tupleIJNS3_1CILi16EEENS5_ILi64EEEEEELi7ELi256ELi1ELb0ELb0EffNS_4arch4Sm90EEEEEvNT_6ParamsE)
        /*023c*/ 	.word	0x00000000


	//----- nvinfo : EIATTR_REGCOUNT
	.align		4
.L_109:
        /*0240*/ 	.byte	0x04, 0x2f
        /*0242*/ 	.short	(.L_111 - .L_110)
	.align		4
.L_110:
        /*0244*/ 	.word	index@(_ZN7cutlass13device_kernelIN5flash19FlashAttnFwdCombineIN4cute5tupleIJNS3_1CILi16EEENS5_ILi64EEEEEELi8ELi256ELi1ELb0ELb0EffNS_4arch4Sm90EEEEEvNT_6ParamsE)
        /*0248*/ 	.word	0x00000038


	//----- nvinfo : EIATTR_FRAME_SIZE
	.align		4
.L_111:
        /*024c*/ 	.byte	0x04, 0x11
        /*024e*/ 	.short	(.L_113 - .L_112)
	.align		4
.L_112:
        /*0250*/ 	.word	index@(_ZN7cutlass13device_kernelIN5flash19FlashAttnFwdCombineIN4cute5tupleIJNS3_1CILi16EEENS5_ILi64EEEEEELi8ELi256ELi1ELb0ELb0EffNS_4arch4Sm90EEEEEvNT_6ParamsE)
        /*0254*/ 	.word	0x00000000


	//----- nvinfo : EIATTR_REGCOUNT
	.align		4
.L_113:
        /*0258*/ 	.byte	0x04, 0x2f
        /*025a*/ 	.short	(.L_115 - .L_114)
	.align		4
.L_114:
        /*025c*/ 	.word	index@(_ZN7cutlass13device_kernelIN5flash19FlashAttnFwdCombineIN4cute5tupleIJNS3_1CILi8EEENS5_ILi128EEEEEELi5ELi256ELi1ELb0ELb1EffNS_4arch4Sm80EEEEEvNT_6ParamsE)
        /*0260*/ 	.word	0x0000002e


	//----- nvinfo : EIATTR_FRAME_SIZE
	.align		4
.L_115:
        /*0264*/ 	.byte	0x04, 0x11
        /*0266*/ 	.short	(.L_117 - .L_116)
	.align		4
.L_116:
        /*0268*/ 	.word	index@($__internal_43_$__cuda_sm20_div_u64)
        /*026c*/ 	.word	0x00000000


	//----- nvinfo : EIATTR_FRAME_SIZE
	.align		4
.L_117:
        /*0270*/ 	.byte	0x04, 0x11
        /*0272*/ 	.short	(.L_119 - .L_118)
	.align		4
.L_118:
        /*0274*/ 	.word	index@(_ZN7cutlass13device_kernelIN5flash19FlashAttnFwdCombineIN4cute5tupleIJNS3_1CILi8EEENS5_ILi128EEEEEELi5ELi256ELi1ELb0ELb1EffNS_4arch4Sm80EEEEEvNT_6ParamsE)
        /*0278*/ 	.word	0x00000000


	//----- nvinfo : EIATTR_REGCOUNT
	.align		4
.L_119:
        /*027c*/ 	.byte	0x04, 0x2f
        /*027e*/ 	.short	(.L_121 - .L_120)
	.align		4
.L_120:
        /*0280*/ 	.word	index@(_ZN7cutlass13device_kernelIN5flash19FlashAttnFwdCombineIN4cute5tupleIJNS3_1CILi8EEENS5_ILi128EEEEEELi6ELi256ELi1ELb0ELb1EffNS_4arch4Sm80EEEEEvNT_6ParamsE)
        /*0284*/ 	.word	0x0000002e


	//----- nvinfo : EIATTR_FRAME_SIZE
	.align		4
.L_121:
        /*0288*/ 	.byte	0x04, 0x11
        /*028a*/ 	.short	(.L_123 - .L_122)
	.align		4
.L_122:
        /*028c*/ 	.word	index@($__internal_42_$__cuda_sm20_div_u64)
        /*0290*/ 	.word	0x00000000


	//----- nvinfo : EIATTR_FRAME_SIZE
	.align		4
.L_123:
        /*0294*/ 	.byte	0x04, 0x11
        /*0296*/ 	.short	(.L_125 - .L_124)
	.align		4
.L_124:
        /*0298*/ 	.word	index@(_ZN7cutlass13device_kernelIN5flash19FlashAttnFwdCombineIN4cute5tupleIJNS3_1CILi8EEENS5_ILi128EEEEEELi6ELi256ELi1ELb0ELb1EffNS_4arch4Sm80EEEEEvNT_6ParamsE)
        /*029c*/ 	.word	0x00000000


	//----- nvinfo : EIATTR_REGCOUNT
	.align		4
.L_125:
        /*02a0*/ 	.byte	0x04, 0x2f
        /*02a2*/ 	.short	(.L_127 - .L_126)
	.align		4
.L_126:
        /*02a4*/ 	.word	index@(_ZN7cutlass13device_kernelIN5flash19FlashAttnFwdCombineIN4cute5tupleIJNS3_1CILi8EEENS5_ILi128EEEEEELi7ELi256ELi1ELb0ELb1EffNS_4arch4Sm80EEEEEvNT_6ParamsE)
        /*02a8*/ 	.word	0x0000002e


	//----- nvinfo : EIATTR_FRAME_SIZE
	.align		4
.L_127:
        /*02ac*/ 	.byte	0x04, 0x11
        /*02ae*/ 	.short	(.L_129 - .L_128)
	.align		4
.L_128:
        /*02b0*/ 	.word	index@($__internal_41_$__cuda_sm20_div_u64)
        /*02b4*/ 	.word	0x00000000


	//----- nvinfo : EIATTR_FRAME_SIZE
	.align		4
.L_129:
        /*02b8*/ 	.byte	0x04, 0x11
        /*02ba*/ 	.short	(.L_131 - .L_130)
	.align		4
.L_130:
        /*02bc*/ 	.word	index@(_ZN7cutlass13device_kernelIN5flash19FlashAttnFwdCombineIN4cute5tupleIJNS3_1CILi8EEENS5_ILi128EEEEEELi7ELi256ELi1ELb0ELb1EffNS_4arch4Sm80EEEEEvNT_6ParamsE)
        /*02c0*/ 	.word	0x00000000


	//----- nvinfo : EIATTR_REGCOUNT
	.align		4
.L_131:
        /*02c4*/ 	.byte	0x04, 0x2f
        /*02c6*/ 	.short	(.L_133 - .L_132)
	.align		4
.L_132:
        /*02c8*/ 	.word	index@(_ZN7cutlass13device_kernelIN5flash19FlashAttnFwdCombineIN4cute5tupleIJNS3_1CILi8EEENS5_ILi128EEEEEELi8ELi256ELi1ELb0ELb1EffNS_4arch4Sm80EEEEEvNT_6ParamsE)
        /*02cc*/ 	.word	0x00000030


	//----- nvinfo : EIATTR_FRAME_SIZE
	.align		4
.L_133:
        /*02d0*/ 	.byte	0x04, 0x11
        /*02d2*/ 	.short	(.L_135 - .L_134)
	.align		4
.L_134:
        /*02d4*/ 	.word	index@($__internal_40_$__cuda_sm20_div_u64)
        /*02d8*/ 	.word	0x00000000


	//----- nvinfo : EIATTR_FRAME_SIZE
	.align		4
.L_135:
        /*02dc*/ 	.byte	0x04, 0x11
        /*02de*/ 	.short	(.L_137 - .L_136)
	.align		4
.L_136:
        /*02e0*/ 	.word	index@(_ZN7cutlass13device_kernelIN5flash19FlashAttnFwdCombineIN4cute5tupleIJNS3_1CILi8EEENS5_ILi128EEEEEELi8ELi256ELi1ELb0ELb1EffNS_4arch4Sm80EEEEEvNT_6ParamsE)
        /*02e4*/ 	.word	0x00000000


	//----- nvinfo : EIATTR_REGCOUNT
	.align		4
.L_137:
        /*02e8*/ 	.byte	0x04, 0x2f
        /*02ea*/ 	.short	(.L_139 - .L_138)
	.align		4
.L_138:
        /*02ec*/ 	.word	index@(_ZN7cutlass13device_kernelIN5flash19FlashAttnFwdCombineIN4cute5tupleIJNS3_1CILi8EEENS5_ILi128EEEEEELi5ELi256ELi1ELb0ELb0EffNS_4arch4Sm80EEEEEvNT_6ParamsE)
        /*02f0*/ 	.word	0x00000030


	//----- nvinfo : EIATTR_FRAME_SIZE
	.align		4
.L_139:
        /*02f4*/ 	.byte	0x04, 0x11
        /*02f6*/ 	.short	(.L_141 - .L_140)
	.align		4
.L_140:
        /*02f8*/ 	.word	index@(_ZN7cutlass13device_kernelIN5flash19FlashAttnFwdCombineIN4cute5tupleIJNS3_1CILi8EEENS5_ILi128EEEEEELi5ELi256ELi1ELb0ELb0EffNS_4arch4Sm80EEEEEvNT_6ParamsE)
        /*02fc*/ 	.word	0x00000000


	//----- nvinfo : EIATTR_REGCOUNT
	.align		4
.L_141:
        /*0300*/ 	.byte	0x04, 0x2f
        /*0302*/ 	.short	(.L_143 - .L_142)
	.align		4
.L_142:
        /*0304*/ 	.word	index@(_ZN7cutlass13device_kernelIN5flash19FlashAttnFwdCombineIN4cute5tupleIJNS3_1CILi8EEENS5_ILi128EEEEEELi6ELi256ELi1ELb0ELb0EffNS_4arch4Sm80EEEEEvNT_6ParamsE)
        /*0308*/ 	.word	0x00000030


	//----- nvinfo : EIATTR_FRAME_SIZE
	.align		4
.L_143:
        /*030c*/ 	.byte	0x04, 0x11
        /*030e*/ 	.short	(.L_145 - .L_144)
	.align		4
.L_144:
        /*0310*/ 	.word	index@(_ZN7cutlass13device_kernelIN5flash19FlashAttnFwdCombineIN4cute5tupleIJNS3_1CILi8EEENS5_ILi128EEEEEELi6ELi256ELi1ELb0ELb0EffNS_4arch4Sm80EEEEEvNT_6ParamsE)
        /*0314*/ 	.word	0x00000000


	//----- nvinfo : EIATTR_REGCOUNT
	.align		4
.L_145:
        /*0318*/ 	.byte	0x04, 0x2f
        /*031a*/ 	.short	(.L_147 - .L_146)
	.align		4
.L_146:
        /*031c*/ 	.word	index@(_ZN7cutlass13device_kernelIN5flash19FlashAttnFwdCombineIN4cute5tupleIJNS3_1CILi8EEENS5_ILi128EEEEEELi7ELi256ELi1ELb0ELb0EffNS_4arch4Sm80EEEEEvNT_6ParamsE)
        /*0320*/ 	.word	0x00000030


	//----- nvinfo : EIATTR_FRAME_SIZE
	.align		4
.L_147:
        /*0324*/ 	.byte	0x04, 0x11
        /*0326*/ 	.short	(.L_149 - .L_148)
	.align		4
.L_148:
        /*0328*/ 	.word	index@(_ZN7cutlass13device_kernelIN5flash19FlashAttnFwdCombineIN4cute5tupleIJNS3_1CILi8EEENS5_ILi128EEEEEELi7ELi256ELi1ELb0ELb0EffNS_4arch4Sm80EEEEEvNT_6ParamsE)
        /*032c*/ 	.word	0x00000000


	//----- nvinfo : EIATTR_REGCOUNT
	.align		4
.L_149:
        /*0330*/ 	.byte	0x04, 0x2f
        /*0332*/ 	.short	(.L_151 - .L_150)
	.align		4
.L_150:
        /*0334*/ 	.word	index@(_ZN7cutlass13device_kernelIN5flash19FlashAttnFwdCombineIN4cute5tupleIJNS3_1CILi8EEENS5_ILi128EEEEEELi8ELi256ELi1ELb0ELb0EffNS_4arch4Sm80EEEEEvNT_6ParamsE)
        /*0338*/ 	.word	0x00000038


	//----- nvinfo : EIATTR_FRAME_SIZE
	.align		4
.L_151:
        /*033c*/ 	.byte	0x04, 0x11
        /*033e*/ 	.short	(.L_153 - .L_152)
	.align		4
.L_152:
        /*0340*/ 	.word	index@(_ZN7cutlass13device_kernelIN5flash19FlashAttnFwdCombineIN4cute5tupleIJNS3_1CILi8EEENS5_ILi128EEEEEELi8ELi256ELi1ELb0ELb0EffNS_4arch4Sm80EEEEEvNT_6ParamsE)
        /*0344*/ 	.word	0x00000000


	//----- nvinfo : EIATTR_REGCOUNT
	.align		4
.L_153:
        /*0348*/ 	.byte	0x04, 0x2f
        /*034a*/ 	.short	(.L_155 - .L_154)
	.align		4
.L_154:
        /*034c*/ 	.word	index@(_ZN7cutlass13device_kernelIN5flash19FlashAttnFwdCombineIN4cute5tupleIJNS3_1CILi8EEENS5_ILi128EEEEEELi5ELi256ELi1ELb0ELb1EffNS_4arch4Sm90EEEEEvNT_6ParamsE)
        /*0350*/ 	.word	0x0000002e


	//----- nvinfo : EIATTR_FRAME_SIZE
	.align		4
.L_155:
        /*0354*/ 	.byte	0x04, 0x11
        /*0356*/ 	.short	(.L_157 - .L_156)
	.align		4
.L_156:
        /*0358*/ 	.word	index@($__internal_39_$__cuda_sm20_div_u64)
        /*035c*/ 	.word	0x00000000


	//----- nvinfo : EIATTR_FRAME_SIZE
	.align		4
.L_157:
        /*0360*/ 	.byte	0x04, 0x11
        /*0362*/ 	.short	(.L_159 - .L_158)
	.align		4
.L_158:
        /*0364*/ 	.word	index@(_ZN7cutlass13device_kernelIN5flash19FlashAttnFwdCombineIN4cute5tupleIJNS3_1CILi8EEENS5_ILi128EEEEEELi5ELi256ELi1ELb0ELb1EffNS_4arch4Sm90EEEEEvNT_6ParamsE)
        /*0368*/ 	.word	0x00000000


	//----- nvinfo : EIATTR_REGCOUNT
	.align		4
.L_159:
        /*036c*/ 	.byte	0x04, 0x2f
        /*036e*/ 	.short	(.L_161 - .L_160)
	.align		4
.L_160:
        /*0370*/ 	.word	index@(_ZN7cutlass13device_kernelIN5flash19FlashAttnFwdCombineIN4cute5tupleIJNS3_1CILi8EEENS5_ILi128EEEEEELi6ELi256ELi1ELb0ELb1EffNS_4arch4Sm90EEEEEvNT_6ParamsE)
        /*0374*/ 	.word	0x0000002e


	//----- nvinfo : EIATTR_FRAME_SIZE
	.align		4
.L_161:
        /*0378*/ 	.byte	0x04, 0x11
        /*037a*/ 	.short	(.L_163 - .L_162)
	.align		4
.L_162:
        /*037c*/ 	.word	index@($__internal_38_$__cuda_sm20_div_u64)
        /*0380*/ 	.word	0x00000000


	//----- nvinfo : EIATTR_FRAME_SIZE
	.align		4
.L_163:
        /*0384*/ 	.byte	0x04, 0x11
        /*0386*/ 	.short	(.L_165 - .L_164)
	.align		4
.L_164:
        /*0388*/ 	.word	index@(_ZN7cutlass13device_kernelIN5flash19FlashAttnFwdCombineIN4cute5tupleIJNS3_1CILi8EEENS5_ILi128EEEEEELi6ELi256ELi1ELb0ELb1EffNS_4arch4Sm90EEEEEvNT_6ParamsE)
        /*038c*/ 	.word	0x00000000


	//----- nvinfo : EIATTR_REGCOUNT
	.align		4
.L_165:
        /*0390*/ 	.byte	0x04, 0x2f
        /*0392*/ 	.short	(.L_167 - .L_166)
	.align		4
.L_166:
        /*0394*/ 	.word	index@(_ZN7cutlass13device_kernelIN5flash19FlashAttnFwdCombineIN4cute5tupleIJNS3_1CILi8EEENS5_ILi128EEEEEELi7ELi256ELi1ELb0ELb1EffNS_4arch4Sm90EEEEEvNT_6ParamsE)
        /*0398*/ 	.word	0x0000002e


	//----- nvinfo : EIATTR_FRAME_SIZE
	.align		4
.L_167:
        /*039c*/ 	.byte	0x04, 0x11
        /*039e*/ 	.short	(.L_169 - .L_168)
	.align		4
.L_168:
        /*03a0*/ 	.word	index@($__internal_37_$__cuda_sm20_div_u64)
        /*03a4*/ 	.word	0x00000000


	//----- nvinfo : EIATTR_FRAME_SIZE
	.align		4
.L_169:
        /*03a8*/ 	.byte	0x04, 0x11
        /*03aa*/ 	.short	(.L_171 - .L_170)
	.align		4
.L_170:
        /*03ac*/ 	.word	index@(_ZN7cutlass13device_kernelIN5flash19FlashAttnFwdCombineIN4cute5tupleIJNS3_1CILi8EEENS5_ILi128EEEEEELi7ELi256ELi1ELb0ELb1EffNS_4arch4Sm90EEEEEvNT_6ParamsE)
        /*03b0*/ 	.word	0x00000000


	//----- nvinfo : EIATTR_REGCOUNT
	.align		4
.L_171:
        /*03b4*/ 	.byte	0x04, 0x2f
        /*03b6*/ 	.short	(.L_173 - .L_172)
	.align		4
.L_172:
        /*03b8*/ 	.word	index@(_ZN7cutlass13device_kernelIN5flash19FlashAttnFwdCombineIN4cute5tupleIJNS3_1CILi8EEENS5_ILi128EEEEEELi8ELi256ELi1ELb0ELb1EffNS_4arch4Sm90EEEEEvNT_6ParamsE)
        /*03bc*/ 	.word	0x00000030


	//----- nvinfo : EIATTR_FRAME_SIZE
	.align		4
.L_173:
        /*03c0*/ 	.byte	0x04, 0x11
        /*03c2*/ 	.short	(.L_175 - .L_174)
	.align		4
.L_174:
        /*03c4*/ 	.word	index@($__internal_36_$__cuda_sm20_div_u64)
        /*03c8*/ 	.word	0x00000000


	//----- nvinfo : EIATTR_FRAME_SIZE
	.align		4
.L_175:
        /*03cc*/ 	.byte	0x04, 0x11
        /*03ce*/ 	.short	(.L_177 - .L_176)
	.align		4
.L_176:
        /*03d0*/ 	.word	index@(_ZN7cutlass13device_kernelIN5flash19FlashAttnFwdCombineIN4cute5tupleIJNS3_1CILi8EEENS5_ILi128EEEEEELi8ELi256ELi1ELb0ELb1EffNS_4arch4Sm90EEEEEvNT_6ParamsE)
        /*03d4*/ 	.word	0x00000000


	//----- nvinfo : EIATTR_REGCOUNT
	.align		4
.L_177:
        /*03d8*/ 	.byte	0x04, 0x2f
        /*03da*/ 	.short	(.L_179 - .L_178)
	.align		4
.L_178:
        /*03dc*/ 	.word	index@(_ZN7cutlass13device_kernelIN5flash19FlashAttnFwdCombineIN4cute5tupleIJNS3_1CILi8EEENS5_ILi128EEEEEELi5ELi256ELi1ELb0ELb0EffNS_4arch4Sm90EEEEEvNT_6ParamsE)
        /*03e0*/ 	.word	0x00000030


	//----- nvinfo : EIATTR_FRAME_SIZE
	.align		4
.L_179:
        /*03e4*/ 	.byte	0x04, 0x11
        /*03e6*/ 	.short	(.L_181 - .L_180)
	.align		4
.L_180:
        /*03e8*/ 	.word	index@(_ZN7cutlass13device_kernelIN5flash19FlashAttnFwdCombineIN4cute5tupleIJNS3_1CILi8EEENS5_ILi128EEEEEELi5ELi256ELi1ELb0ELb0EffNS_4arch4Sm90EEEEEvNT_6ParamsE)
        /*03ec*/ 	.word	0x00000000


	//----- nvinfo : EIATTR_REGCOUNT
	.align		4
.L_181:
        /*03f0*/ 	.byte	0x04, 0x2f
        /*03f2*/ 	.short	(.L_183 - .L_182)
	.align		4
.L_182:
        /*03f4*/ 	.word	index@(_ZN7cutlass13device_kernelIN5flash19FlashAttnFwdCombineIN4cute5tupleIJNS3_1CILi8EEENS5_ILi128EEEEEELi6ELi256ELi1ELb0ELb0EffNS_4arch4Sm90EEEEEvNT_6ParamsE)
        /*03f8*/ 	.word	0x00000030


	//----- nvinfo : EIATTR_FRAME_SIZE
	.align		4
.L_183:
        /*03fc*/ 	.byte	0x04, 0x11
        /*03fe*/ 	.short	(.L_185 - .L_184)
	.align		4
.L_184:
        /*0400*/ 	.word	index@(_ZN7cutlass13device_kernelIN5flash19FlashAttnFwdCombineIN4cute5tupleIJNS3_1CILi8EEENS5_ILi128EEEEEELi6ELi256ELi1ELb0ELb0EffNS_4arch4Sm90EEEEEvNT_6ParamsE)
        /*0404*/ 	.word	0x00000000


	//----- nvinfo : EIATTR_REGCOUNT
	.align		4
.L_185:
        /*0408*/ 	.byte	0x04, 0x2f
        /*040a*/ 	.short	(.L_187 - .L_186)
	.align		4
.L_186:
        /*040c*/ 	.word	index@(_ZN7cutlass13device_kernelIN5flash19FlashAttnFwdCombineIN4cute5tupleIJNS3_1CILi8EEENS5_ILi128EEEEEELi7ELi256ELi1ELb0ELb0EffNS_4arch4Sm90EEEEEvNT_6ParamsE)
        /*0410*/ 	.word	0x00000030


	//----- nvinfo : EIATTR_FRAME_SIZE
	.align		4
.L_187:
        /*0414*/ 	.byte	0x04, 0x11
        /*0416*/ 	.short	(.L_189 - .L_188)
	.align		4
.L_188:
        /*0418*/ 	.word	index@(_ZN7cutlass13device_kernelIN5flash19FlashAttnFwdCombineIN4cute5tupleIJNS3_1CILi8EEENS5_ILi128EEEEEELi7ELi256ELi1ELb0ELb0EffNS_4arch4Sm90EEEEEvNT_6ParamsE)
        /*041c*/ 	.word	0x00000000


	//----- nvinfo : EIATTR_REGCOUNT
	.align		4
.L_189:
        /*0420*/ 	.byte	0x04, 0x2f
        /*0422*/ 	.short	(.L_191 - .L_190)
	.align		4
.L_190:
        /*0424*/ 	.word	index@(_ZN7cutlass13device_kernelIN5flash19FlashAttnFwdCombineIN4cute5tupleIJNS3_1CILi8EEENS5_ILi128EEEEEELi8ELi256ELi1ELb0ELb0EffNS_4arch4Sm90EEEEEvNT_6ParamsE)
        /*0428*/ 	.word	0x00000038


	//----- nvinfo : EIATTR_FRAME_SIZE
	.align		4
.L_191:
        /*042c*/ 	.byte	0x04, 0x11
        /*042e*/ 	.short	(.L_193 - .L_192)
	.align		4
.L_192:
        /*0430*/ 	.word	index@(_ZN7cutlass13device_kernelIN5flash19FlashAttnFwdCombineIN4cute5tupleIJNS3_1CILi8EEENS5_ILi128EEEEEELi8ELi256ELi1ELb0ELb0EffNS_4arch4Sm90EEEEEvNT_6ParamsE)
        /*0434*/ 	.word	0x00000000


	//----- nvinfo : EIATTR_REGCOUNT
	.align		4
.L_193:
        /*0438*/ 	.byte	0x04, 0x2f
        /*043a*/ 	.short	(.L_195 - .L_194)
	.align		4
.L_194:
        /*043c*/ 	.word	index@(_ZN7cutlass13device_kernelIN5flash19FlashAttnFwdCombineIN4cute5tupleIJNS3_1CILi16EEENS5_ILi64EEEEEELi4ELi256ELi1ELb0ELb1ENS_6half_tEfNS_4arch4Sm80EEEEEvNT_6ParamsE)
        /*0440*/ 	.word	0x0000002e


	//----- nvinfo : EIATTR_FRAME_SIZE
	.align		4
.L_195:
        /*0444*/ 	.byte	0x04, 0x11
        /*0446*/ 	.short	(.L_197 - .L_196)
	.align		4
.L_196:
        /*0448*/ 	.word	index@($__internal_35_$__cuda_sm20_div_u64)
        /*044c*/ 	.word	0x00000000


	//----- nvinfo : EIATTR_FRAME_SIZE
	.align		4
.L_197:
        /*0450*/ 	.byte	0x04, 0x11
        /*0452*/ 	.short	(.L_199 - .L_198)
	.align		4
.L_198:
        /*0454*/ 	.word	index@(_ZN7cutlass13device_kernelIN5flash19FlashAttnFwdCombineIN4cute5tupleIJNS3_1CILi16EEENS5_ILi64EEEEEELi4ELi256ELi1ELb0ELb1ENS_6half_tEfNS_4arch4Sm80EEEEEvNT_6ParamsE)
        /*0458*/ 	.word	0x00000000


	//----- nvinfo : EIATTR_REGCOUNT
	.align		4
.L_199:
        /*045c*/ 	.byte	0x04, 0x2f
        /*045e*/ 	.short	(.L_201 - .L_200)
	.align		4
.L_200:
        /*0460*/ 	.word	index@(_ZN7cutlass13device_kernelIN5flash19FlashAttnFwdCombineIN4cute5tupleIJNS3_1CILi16EEENS5_ILi64EEEEEELi5ELi256ELi1ELb0ELb1ENS_6half_tEfNS_4arch4Sm80EEEEEvNT_6ParamsE)
        /*0464*/ 	.word	0x0000002e


	//----- nvinfo : EIATTR_FRAME_SIZE
	.align		4
.L_201:
        /*0468*/ 	.byte	0x04, 0x11
        /*046a*/ 	.short	(.L_203 - .L_202)
	.align		4
.L_202:
        /*046c*/ 	.word	index@($__internal_34_$__cuda_sm20_div_u64)
        /*0470*/ 	.word	0x00000000


	//----- nvinfo : EIATTR_FRAME_SIZE
	.align		4
.L_203:
        /*0474*/ 	.byte	0x04, 0x11
        /*0476*/ 	.short	(.L_205 - .L_204)
	.align		4
.L_204:
        /*0478*/ 	.word	index@(_ZN7cutlass13device_kernelIN5flash19FlashAttnFwdCombineIN4cute5tupleIJNS3_1CILi16EEENS5_ILi64EEEEEELi5ELi256ELi1ELb0ELb1ENS_6half_tEfNS_4arch4Sm80EEEEEvNT_6ParamsE)
        /*047c*/ 	.word	0x00000000


	//----- nvinfo : EIATTR_REGCOUNT
	.align		4
.L_205:
        /*0480*/ 	.byte	0x04, 0x2f
        /*0482*/ 	.short	(.L_207 - .L_206)
	.align		4
.L_206:
        /*0484*/ 	.word	index@(_ZN7cutlass13device_kernelIN5flash19FlashAttnFwdCombineIN4cute5tupleIJNS3_1CILi16EEENS5_ILi64EEEEEELi6ELi256ELi1ELb0ELb1ENS_6half_tEfNS_4arch4Sm80EEEEEvNT_6ParamsE)
        /*0488*/ 	.word	0x0000002e


	//----- nvinfo : EIATTR_FRAME_SIZE
	.align		4
.L_207:
        /*048c*/ 	.byte	0x04, 0x11
        /*048e*/ 	.short	(.L_209 - .L_208)
	.align		4
.L_208:
        /*0490*/ 	.word	index@($__internal_33_$__cuda_sm20_div_u64)
        /*0494*/ 	.word	0x00000000


	//----- nvinfo : EIATTR_FRAME_SIZE
	.align		4
.L_209:
        /*0498*/ 	.byte	0x04, 0x11
        /*049a*/ 	.short	(.L_211 - .L_210)
	.align		4
.L_210:
        /*049c*/ 	.word	index@(_ZN7cutlass13device_kernelIN5flash19FlashAttnFwdCombineIN4cute5tupleIJNS3_1CILi16EEENS5_ILi64EEEEEELi6ELi256ELi1ELb0ELb1ENS_6half_tEfNS_4arch4Sm80EEEEEvNT_6ParamsE)
        /*04a0*/ 	.word	0x00000000


	//----- nvinfo : EIATTR_REGCOUNT
	.align		4
.L_211:
        /*04a4*/ 	.byte	0x04, 0x2f
        /*04a6*/ 	.short	(.L_213 - .L_212)
	.align		4
.L_212:
        /*04a8*/ 	.word	index@(_ZN7cutlass13device_kernelIN5flash19FlashAttnFwdCombineIN4cute5tupleIJNS3_1CILi16EEENS5_ILi64EEEEEELi7ELi256ELi1ELb0ELb1ENS_6half_tEfNS_4arch4Sm80EEEEEvNT_6ParamsE)
        /*04ac*/ 	.word	0x0000002e


	//----- nvinfo : EIATTR_FRAME_SIZE
	.align		4
.L_213:
        /*04b0*/ 	.byte	0x04, 0x11
        /*04b2*/ 	.short	(.L_215 - .L_214)
	.align		4
.L_214:
        /*04b4*/ 	.word	index@($__internal_32_$__cuda_sm20_div_u64)
        /*04b8*/ 	.word	0x00000000


	//----- nvinfo : EIATTR_FRAME_SIZE
	.align		4
.L_215:
        /*04bc*/ 	.byte	0x04, 0x11
        /*04be*/ 	.short	(.L_217 - .L_216)
	.align		4
.L_216:
        /*04c0*/ 	.word	index@(_ZN7cutlass13device_kernelIN5flash19FlashAttnFwdCombineIN4cute5tupleIJNS3_1CILi16EEENS5_ILi64EEEEEELi7ELi256ELi1ELb0ELb1ENS_6half_tEfNS_4arch4Sm80EEEEEvNT_6ParamsE)
        /*04c4*/ 	.word	0x00000000


	//----- nvinfo : EIATTR_REGCOUNT
	.align		4
.L_217:
        /*04c8*/ 	.byte	0x04, 0x2f
        /*04ca*/ 	.short	(.L_219 - .L_218)
	.align		4
.L_218:
        /*04cc*/ 	.word	index@(_ZN7cutlass13device_kernelIN5flash19FlashAttnFwdCombineIN4cute5tupleIJNS3_1CILi16EEENS5_ILi64EEEEEELi8ELi256ELi1ELb0ELb1ENS_6half_tEfNS_4arch4Sm80EEEEEvNT_6ParamsE)
        /*04d0*/ 	.word	0x00000038


	//----- nvinfo : EIATTR_FRAME_SIZE
	.align		4
.L_219:
        /*04d4*/ 	.byte	0x04, 0x11
        /*04d6*/ 	.short	(.L_221 - .L_220)
	.align		4
.L_220:
        /*04d8*/ 	.word	index@($__internal_31_$__cuda_sm20_div_u64)
        /*04dc*/ 	.word	0x00000000


	//----- nvinfo : EIATTR_FRAME_SIZE
	.align		4
.L_221:
        /*04e0*/ 	.byte	0x04, 0x11
        /*04e2*/ 	.short	(.L_223 - .L_222)
	.align		4
.L_222:
        /*04e4*/ 	.word	index@(_ZN7cutlass13device_kernelIN5flash19FlashAttnFwdCombineIN4cute5tupleIJNS3_1CILi16EEENS5_ILi64EEEEEELi8ELi256ELi1ELb0ELb1ENS_6half_tEfNS_4arch4Sm80EEEEEvNT_6ParamsE)
        /*04e8*/ 	.word	0x00000000


	//----- nvinfo : EIATTR_REGCOUNT
	.align		4
.L_223:
        /*04ec*/ 	.byte	0x04, 0x2f
        /*04ee*/ 	.short	(.L_225 - .L_224)
	.align		4
.L_224:
        /*04f0*/ 	.word	index@(_ZN7cutlass13device_kernelIN5flash19FlashAttnFwdCombineIN4cute5tupleIJNS3_1CILi16EEENS5_ILi64EEEEEELi4ELi256ELi1ELb0ELb0ENS_6half_tEfNS_4arch4Sm80EEEEEvNT_6ParamsE)
        /*04f4*/ 	.word	0x00000030


	//----- nvinfo : EIATTR_FRAME_SIZE
	.align		4
.L_225:
        /*04f8*/ 	.byte	0x04, 0x11
        /*04fa*/ 	.short	(.L_227 - .L_226)
	.align		4
.L_226:
        /*04fc*/ 	.word	index@(_ZN7cutlass13device_kernelIN5flash19FlashAttnFwdCombineIN4cute5tupleIJNS3_1CILi16EEENS5_ILi64EEEEEELi4ELi256ELi1ELb0ELb0ENS_6half_tEfNS_4arch4Sm80EEEEEvNT_6ParamsE)
        /*0500*/ 	.word	0x00000000


	//----- nvinfo : EIATTR_REGCOUNT
	.align		4
.L_227:
        /*0504*/ 	.byte	0x04, 0x2f
        /*0506*/ 	.short	(.L_229 - .L_228)
	.align		4
.L_228:
        /*0508*/ 	.word	index@(_ZN7cutlass13device_kernelIN5flash19FlashAttnFwdCombineIN4cute5tupleIJNS3_1CILi16EEENS5_ILi64EEEEEELi5ELi256ELi1ELb0ELb0ENS_6half_tEfNS_4arch4Sm80EEEEEvNT_6ParamsE)
        /*050c*/ 	.word	0x00000030


	//----- nvinfo : EIATTR_FRAME_SIZE
	.align		4
.L_229:
        /*0510*/ 	.byte	0x04, 0x11
        /*0512*/ 	.short	(.L_231 - .L_230)
	.align		4
.L_230:
        /*0514*/ 	.word	index@(_ZN7cutlass13device_kernelIN5flash19FlashAttnFwdCombineIN4cute5tupleIJNS3_1CILi16EEENS5_ILi64EEEEEELi5ELi256ELi1ELb0ELb0ENS_6half_tEfNS_4arch4Sm80EEEEEvNT_6ParamsE)
        /*0518*/ 	.word	0x00000000


	//----- nvinfo : EIATTR_REGCOUNT
	.align		4
.L_231:
        /*051c*/ 	.byte	0x04, 0x2f
        /*051e*/ 	.short	(.L_233 - .L_232)
	.align		4
.L_232:
        /*0520*/ 	.word	index@(_ZN7cutlass13device_kernelIN5flash19FlashAttnFwdCombineIN4cute5tupleIJNS3_1CILi16EEENS5_ILi64EEEEEELi6ELi256ELi1ELb0ELb0ENS_6half_tEfNS_4arch4Sm80EEEEEvNT_6ParamsE)
        /*0524*/ 	.word	0x00000030


	//----- nvinfo : EIATTR_FRAME_SIZE
	.align		4
.L_233:
        /*0528*/ 	.byte	0x04, 0x11
        /*052a*/ 	.short	(.L_235 - .L_234)
	.align		4
.L_234:
        /*052c*/ 	.word	index@(_ZN7cutlass13device_kernelIN5flash19FlashAttnFwdCombineIN4cute5tupleIJNS3_1CILi16EEENS5_ILi64EEEEEELi6ELi256ELi1ELb0ELb0ENS_6half_tEfNS_4arch4Sm80EEEEEvNT_6ParamsE)
        /*0530*/ 	.word	0x00000000


	//----- nvinfo : EIATTR_REGCOUNT
	.align		4
.L_235:
        /*0534*/ 	.byte	0x04, 0x2f
        /*0536*/ 	.short	(.L_237 - .L_236)
	.align		4
.L_236:
        /*0538*/ 	.word	index@(_ZN7cutlass13device_kernelIN5flash19FlashAttnFwdCombineIN4cute5tupleIJNS3_1CILi16EEENS5_ILi64EEEEEELi7ELi256ELi1ELb0ELb0ENS_6half_tEfNS_4arch4Sm80EEEEEvNT_6ParamsE)
        /*053c*/ 	.word	0x00000030


	//----- nvinfo : EIATTR_FRAME_SIZE
	.align		4
.L_237:
        /*0540*/ 	.byte	0x04, 0x11
        /*0542*/ 	.short	(.L_239 - .L_238)
	.align		4
.L_238:
        /*0544*/ 	.word	index@(_ZN7cutlass13device_kernelIN5flash19FlashAttnFwdCombineIN4cute5tupleIJNS3_1CILi16EEENS5_ILi64EEEEEELi7ELi256ELi1ELb0ELb0ENS_6half_tEfNS_4arch4Sm80EEEEEvNT_6ParamsE)
        /*0548*/ 	.word	0x00000000


	//----- nvinfo : EIATTR_REGCOUNT
	.align		4
.L_239:
        /*054c*/ 	.byte	0x04, 0x2f
        /*054e*/ 	.short	(.L_241 - .L_240)
	.align		4
.L_240:
        /*0550*/ 	.word	index@(_ZN7cutlass13device_kernelIN5flash19FlashAttnFwdCombineIN4cute5tupleIJNS3_1CILi16EEENS5_ILi64EEEEEELi8ELi256ELi1ELb0ELb0ENS_6half_tEfNS_4arch4Sm80EEEEEvNT_6ParamsE)
        /*0554*/ 	.word	0x00000034


	//----- nvinfo : EIATTR_FRAME_SIZE
	.align		4
.L_241:
        /*0558*/ 	.byte	0x04, 0x11
        /*055a*/ 	.short	(.L_243 - .L_242)
	.align		4
.L_242:
        /*055c*/ 	.word	index@(_ZN7cutlass13device_kernelIN5flash19FlashAttnFwdCombineIN4cute5tupleIJNS3_1CILi16EEENS5_ILi64EEEEEELi8ELi256ELi1ELb0ELb0ENS_6half_tEfNS_4arch4Sm80EEEEEvNT_6ParamsE)
        /*0560*/ 	.word	0x00000000


	//----- nvinfo : EIATTR_REGCOUNT
	.align		4
.L_243:
        /*0564*/ 	.byte	0x04, 0x2f
        /*0566*/ 	.short	(.L_245 - .L_244)
	.align		4
.L_244:
        /*0568*/ 	.word	index@(_ZN7cutlass13device_kernelIN5flash19FlashAttnFwdCombineIN4cute5tupleIJNS3_1CILi16EEENS5_ILi64EEEEEELi4ELi256ELi1ELb0ELb1ENS_6half_tEfNS_4arch4Sm90EEEEEvNT_6ParamsE)
        /*056c*/ 	.word	0x0000002e


	//----- nvinfo : EIATTR_FRAME_SIZE
	.align		4
.L_245:
        /*0570*/ 	.byte	0x04, 0x11
        /*0572*/ 	.short	(.L_247 - .L_246)
	.align		4
.L_246:
        /*0574*/ 	.word	index@($__internal_30_$__cuda_sm20_div_u64)
        /*0578*/ 	.word	0x00000000


	//----- nvinfo : EIATTR_FRAME_SIZE
	.align		4
.L_247:
        /*057c*/ 	.byte	0x04, 0x11
        /*057e*/ 	.short	(.L_249 - .L_248)
	.align		4
.L_248:
        /*0580*/ 	.word	index@(_ZN7cutlass13device_kernelIN5flash19FlashAttnFwdCombineIN4cute5tupleIJNS3_1CILi16EEENS5_ILi64EEEEEELi4ELi256ELi1ELb0ELb1ENS_6half_tEfNS_4arch4Sm90EEEEEvNT_6ParamsE)
        /*0584*/ 	.word	0x00000000


	//----- nvinfo : EIATTR_REGCOUNT
	.align		4
.L_249:
        /*0588*/ 	.byte	0x04, 0x2f
        /*058a*/ 	.short	(.L_251 - .L_250)
	.align		4
.L_250:
        /*058c*/ 	.word	index@(_ZN7cutlass13device_kernelIN5flash19FlashAttnFwdCombineIN4cute5tupleIJNS3_1CILi16EEENS5_ILi64EEEEEELi5ELi256ELi1ELb0ELb1ENS_6half_tEfNS_4arch4Sm90EEEEEvNT_6ParamsE)
        /*0590*/ 	.word	0x0000002e


	//----- nvinfo : EIATTR_FRAME_SIZE
	.align		4
.L_251:
        /*0594*/ 	.byte	0x04, 0x11
        /*0596*/ 	.short	(.L_253 - .L_252)
	.align		4
.L_252:
        /*0598*/ 	.word	index@($__internal_29_$__cuda_sm20_div_u64)
        /*059c*/ 	.word	0x00000000


	//----- nvinfo : EIATTR_FRAME_SIZE
	.align		4
.L_253:
        /*05a0*/ 	.byte	0x04, 0x11
        /*05a2*/ 	.short	(.L_255 - .L_254)
	.align		4
.L_254:
        /*05a4*/ 	.word	index@(_ZN7cutlass13device_kernelIN5flash19FlashAttnFwdCombineIN4cute5tupleIJNS3_1CILi16EEENS5_ILi64EEEEEELi5ELi256ELi1ELb0ELb1ENS_6half_tEfNS_4arch4Sm90EEEEEvNT_6ParamsE)
        /*05a8*/ 	.word	0x00000000


	//----- nvinfo : EIATTR_REGCOUNT
	.align		4
.L_255:
        /*05ac*/ 	.byte	0x04, 0x2f
        /*05ae*/ 	.short	(.L_257 - .L_256)
	.align		4
.L_256:
        /*05b0*/ 	.word	index@(_ZN7cutlass13device_kernelIN5flash19FlashAttnFwdCombineIN4cute5tupleIJNS3_1CILi16EEENS5_ILi64EEEEEELi6ELi256ELi1ELb0ELb1ENS_6half_tEfNS_4arch4Sm90EEEEEvNT_6ParamsE)
        /*05b4*/ 	.word	0x0000002e


	//----- nvinfo : EIATTR_FRAME_SIZE
	.align		4
.L_257:
        /*05b8*/ 	.byte	0x04, 0x11
        /*05ba*/ 	.short	(.L_259 - .L_258)
	.align		4
.L_258:
        /*05bc*/ 	.word	index@($__internal_28_$__cuda_sm20_div_u64)
        /*05c0*/ 	.word	0x00000000


	//----- nvinfo : EIATTR_FRAME_SIZE
	.align		4
.L_259:
        /*05c4*/ 	.byte	0x04, 0x11
        /*05c6*/ 	.short	(.L_261 - .L_260)
	.align		4
.L_260:
        /*05c8*/ 	.word	index@(_ZN7cutlass13device_kernelIN5flash19FlashAttnFwdCombineIN4cute5tupleIJNS3_1CILi16EEENS5_ILi64EEEEEELi6ELi256ELi1ELb0ELb1ENS_6half_tEfNS_4arch4Sm90EEEEEvNT_6ParamsE)
        /*05cc*/ 	.word	0x00000000


	//----- nvinfo : EIATTR_REGCOUNT
	.align		4
.L_261:
        /*05d0*/ 	.byte	0x04, 0x2f
        /*05d2*/ 	.short	(.L_263 - .L_262)
	.align		4
.L_262:
        /*05d4*/ 	.word	index@(_ZN7cutlass13device_kernelIN5flash19FlashAttnFwdCombineIN4cute5tupleIJNS3_1CILi16EEENS5_ILi64EEEEEELi7ELi256ELi1ELb0ELb1ENS_6half_tEfNS_4arch4Sm90EEEEEvNT_6ParamsE)
        /*05d8*/ 	.word	0x0000002e


	//----- nvinfo : EIATTR_FRAME_SIZE
	.align		4
.L_263:
        /*05dc*/ 	.byte	0x04, 0x11
        /*05de*/ 	.short	(.L_265 - .L_264)
	.align		4
.L_264:
        /*05e0*/ 	.word	index@($__internal_27_$__cuda_sm20_div_u64)
        /*05e4*/ 	.word	0x00000000


	//----- nvinfo : EIATTR_FRAME_SIZE
	.align		4
.L_265:
        /*05e8*/ 	.byte	0x04, 0x11
        /*05ea*/ 	.short	(.L_267 - .L_266)
	.align		4
.L_266:
        /*05ec*/ 	.word	index@(_ZN7cutlass13device_kernelIN5flash19FlashAttnFwdCombineIN4cute5tupleIJNS3_1CILi16EEENS5_ILi64EEEEEELi7ELi256ELi1ELb0ELb1ENS_6half_tEfNS_4arch4Sm90EEEEEvNT_6ParamsE)
        /*05f0*/ 	.word	0x00000000


	//----- nvinfo : EIATTR_REGCOUNT
	.align		4
.L_267:
        /*05f4*/ 	.byte	0x04, 0x2f
        /*05f6*/ 	.short	(.L_269 - .L_268)
	.align		4
.L_268:
        /*05f8*/ 	.word	index@(_ZN7cutlass13device_kernelIN5flash19FlashAttnFwdCombineIN4cute5tupleIJNS3_1CILi16EEENS5_ILi64EEEEEELi8ELi256ELi1ELb0ELb1ENS_6half_tEfNS_4arch4Sm90EEEEEvNT_6ParamsE)
        /*05fc*/ 	.word	0x00000038


	//----- nvinfo : EIATTR_FRAME_SIZE
	.align		4
.L_269:
        /*0600*/ 	.byte	0x04, 0x11
        /*0602*/ 	.short	(.L_271 - .L_270)
	.align		4
.L_270:
        /*0604*/ 	.word	index@($__internal_26_$__cuda_sm20_div_u64)
        /*0608*/ 	.word	0x00000000


	//----- nvinfo : EIATTR_FRAME_SIZE
	.align		4
.L_271:
        /*060c*/ 	.byte	0x04, 0x11
        /*060e*/ 	.short	(.L_273 - .L_272)
	.align		4
.L_272:
        /*0610*/ 	.word	index@(_ZN7cutlass13device_kernelIN5flash19FlashAttnFwdCombineIN4cute5tupleIJNS3_1CILi16EEENS5_ILi64EEEEEELi8ELi256ELi1ELb0ELb1ENS_6half_tEfNS_4arch4Sm90EEEEEvNT_6ParamsE)
        /*0614*/ 	.word	0x00000000


	//----- nvinfo : EIATTR_REGCOUNT
	.align		4
.L_273:
        /*0618*/ 	.byte	0x04, 0x2f
        /*061a*/ 	.short	(.L_275 - .L_274)
	.align		4
.L_274:
        /*061c*/ 	.word	index@(_ZN7cutlass13device_kernelIN5flash19FlashAttnFwdCombineIN4cute5tupleIJNS3_1CILi16EEENS5_ILi64EEEEEELi4ELi256ELi1ELb0ELb0ENS_6half_tEfNS_4arch4Sm90EEEEEvNT_6ParamsE)
        /*0620*/ 	.word	0x00000030


	//----- nvinfo : EIATTR_FRAME_SIZE
	.align		4
.L_275:
        /*0624*/ 	.byte	0x04, 0x11
        /*0626*/ 	.short	(.L_277 - .L_276)
	.align		4
.L_276:
        /*0628*/ 	.word	index@(_ZN7cutlass13device_kernelIN5flash19FlashAttnFwdCombineIN4cute5tupleIJNS3_1CILi16EEENS5_ILi64EEEEEELi4ELi256ELi1ELb0ELb0ENS_6half_tEfNS_4arch4Sm90EEEEEvNT_6ParamsE)
        /*062c*/ 	.word	0x00000000


	//----- nvinfo : EIATTR_REGCOUNT
	.align		4
.L_277:
        /*0630*/ 	.byte	0x04, 0x2f
        /*0632*/ 	.short	(.L_279 - .L_278)
	.align		4
.L_278:
        /*0634*/ 	.word	index@(_ZN7cutlass13device_kernelIN5flash19FlashAttnFwdCombineIN4cute5tupleIJNS3_1CILi16EEENS5_ILi64EEEEEELi5ELi256ELi1ELb0ELb0ENS_6half_tEfNS_4arch4Sm90EEEEEvNT_6ParamsE)
        /*0638*/ 	.word	0x00000030


	//----- nvinfo : EIATTR_FRAME_SIZE
	.align		4
.L_279:
        /*063c*/ 	.byte	0x04, 0x11
        /*063e*/ 	.short	(.L_281 - .L_280)
	.align		4
.L_280:
        /*0640*/ 	.word	index@(_ZN7cutlass13device_kernelIN5flash19FlashAttnFwdCombineIN4cute5tupleIJNS3_1CILi16EEENS5_ILi64EEEEEELi5ELi256ELi1ELb0ELb0ENS_6half_tEfNS_4arch4Sm90EEEEEvNT_6ParamsE)
        /*0644*/ 	.word	0x00000000


	//----- nvinfo : EIATTR_REGCOUNT
	.align		4
.L_281:
        /*0648*/ 	.byte	0x04, 0x2f
        /*064a*/ 	.short	(.L_283 - .L_282)
	.align		4
.L_282:
        /*064c*/ 	.word	index@(_ZN7cutlass13device_kernelIN5flash19FlashAttnFwdCombineIN4cute5tupleIJNS3_1CILi16EEENS5_ILi64EEEEEELi6ELi256ELi1ELb0ELb0ENS_6half_tEfNS_4arch4Sm90EEEEEvNT_6ParamsE)
        /*0650*/ 	.word	0x00000030


	//----- nvinfo : EIATTR_FRAME_SIZE
	.align		4
.L_283:
        /*0654*/ 	.byte	0x04, 0x11
        /*0656*/ 	.short	(.L_285 - .L_284)
	.align		4
.L_284:
        /*0658*/ 	.word	index@(_ZN7cutlass13device_kernelIN5flash19FlashAttnFwdCombineIN4cute5tupleIJNS3_1CILi16EEENS5_ILi64EEEEEELi6ELi256ELi1ELb0ELb0ENS_6half_tEfNS_4arch4Sm90EEEEEvNT_6ParamsE)
        /*065c*/ 	.word	0x00000000


	//----- nvinfo : EIATTR_REGCOUNT
	.align		4
.L_285:
        /*0660*/ 	.byte	0x04, 0x2f
        /*0662*/ 	.short	(.L_287 - .L_286)
	.align		4
.L_286:
        /*0664*/ 	.word	index@(_ZN7cutlass13device_kernelIN5flash19FlashAttnFwdCombineIN4cute5tupleIJNS3_1CILi16EEENS5_ILi64EEEEEELi7ELi256ELi1ELb0ELb0ENS_6half_tEfNS_4arch4Sm90EEEEEvNT_6ParamsE)
        /*0668*/ 	.word	0x00000030


	//----- nvinfo : EIATTR_FRAME_SIZE
	.align		4
.L_287:
        /*066c*/ 	.byte	0x04, 0x11
        /*066e*/ 	.short	(.L_289 - .L_288)
	.align		4
.L_288:
        /*0670*/ 	.word	index@(_ZN7cutlass13device_kernelIN5flash19FlashAttnFwdCombineIN4cute5tupleIJNS3_1CILi16EEENS5_ILi64EEEEEELi7ELi256ELi1ELb0ELb0ENS_6half_tEfNS_4arch4Sm90EEEEEvNT_6ParamsE)
        /*0674*/ 	.word	0x00000000


	//----- nvinfo : EIATTR_REGCOUNT
	.align		4
.L_289:
        /*0678*/ 	.byte	0x04, 0x2f
        /*067a*/ 	.short	(.L_291 - .L_290)
	.align		4
.L_290:
        /*067c*/ 	.word	index@(_ZN7cutlass13device_kernelIN5flash19FlashAttnFwdCombineIN4cute5tupleIJNS3_1CILi16EEENS5_ILi64EEEEEELi8ELi256ELi1ELb0ELb0ENS_6half_tEfNS_4arch4Sm90EEEEEvNT_6ParamsE)
        /*0680*/ 	.word	0x00000034


	//----- nvinfo : EIATTR_FRAME_SIZE
	.align		4
.L_291:
        /*0684*/ 	.byte	0x04, 0x11
        /*0686*/ 	.short	(.L_293 - .L_292)
	.align		4
.L_292:
        /*0688*/ 	.word	index@(_ZN7cutlass13device_kernelIN5flash19FlashAttnFwdCombineIN4cute5tupleIJNS3_1CILi16EEENS5_ILi64EEEEEELi8ELi256ELi1ELb0ELb0ENS_6half_tEfNS_4arch4Sm90EEEEEvNT_6ParamsE)
        /*068c*/ 	.word	0x00000000


	//----- nvinfo : EIATTR_REGCOUNT
	.align		4
.L_293:
        /*0690*/ 	.byte	0x04, 0x2f
        /*0692*/ 	.short	(.L_295 - .L_294)
	.align		4
.L_294:
        /*0694*/ 	.word	index@(_ZN7cutlass13device_kernelIN5flash19FlashAttnFwdCombineIN4cute5tupleIJNS3_1CILi8EEENS5_ILi128EEEEEELi5ELi256ELi1ELb0ELb1ENS_6half_tEfNS_4arch4Sm80EEEEEvNT_6ParamsE)
        /*0698*/ 	.word	0x0000002e


	//----- nvinfo : EIATTR_FRAME_SIZE
	.align		4
.L_295:
        /*069c*/ 	.byte	0x04, 0x11
        /*069e*/ 	.short	(.L_297 - .L_296)
	.align		4
.L_296:
        /*06a0*/ 	.word	index@($__internal_25_$__cuda_sm20_div_u64)
        /*06a4*/ 	.word	0x00000000


	//----- nvinfo : EIATTR_FRAME_SIZE
	.align		4
.L_297:
        /*06a8*/ 	.byte	0x04, 0x11
        /*06aa*/ 	.short	(.L_299 - .L_298)
	.align		4
.L_298:
        /*06ac*/ 	.word	index@(_ZN7cutlass13device_kernelIN5flash19FlashAttnFwdCombineIN4cute5tupleIJNS3_1CILi8EEENS5_ILi128EEEEEELi5ELi256ELi1ELb0ELb1ENS_6half_tEfNS_4arch4Sm80EEEEEvNT_6ParamsE)
        /*06b0*/ 	.word	0x00000000


	//----- nvinfo : EIATTR_REGCOUNT
	.align		4
.L_299:
        /*06b4*/ 	.byte	0x04, 0x2f
        /*06b6*/ 	.short	(.L_301 - .L_300)
	.align		4
.L_300:
        /*06b8*/ 	.word	index@(_ZN7cutlass13device_kernelIN5flash19FlashAttnFwdCombineIN4cute5tupleIJNS3_1CILi8EEENS5_ILi128EEEEEELi6ELi256ELi1ELb0ELb1ENS_6half_tEfNS_4arch4Sm80EEEEEvNT_6ParamsE)
        /*06bc*/ 	.word	0x0000002e


	//----- nvinfo : EIATTR_FRAME_SIZE
	.align		4
.L_301:
        /*06c0*/ 	.byte	0x04, 0x11
        /*06c2*/ 	.short	(.L_303 - .L_302)
	.align		4
.L_302:
        /*06c4*/ 	.word	index@($__internal_24_$__cuda_sm20_div_u64)
        /*06c8*/ 	.word	0x00000000


	//----- nvinfo : EIATTR_FRAME_SIZE
	.align		4
.L_303:
        /*06cc*/ 	.byte	0x04, 0x11
        /*06ce*/ 	.short	(.L_305 - .L_304)
	.align		4
.L_304:
        /*06d0*/ 	.word	index@(_ZN7cutlass13device_kernelIN5flash19FlashAttnFwdCombineIN4cute5tupleIJNS3_1CILi8EEENS5_ILi128EEEEEELi6ELi256ELi1ELb0ELb1ENS_6half_tEfNS_4arch4Sm80EEEEEvNT_6ParamsE)
        /*06d4*/ 	.word	0x00000000


	//----- nvinfo : EIATTR_REGCOUNT
	.align		4
.L_305:
        /*06d8*/ 	.byte	0x04, 0x2f
        /*06da*/ 	.short	(.L_307 - .L_306)
	.align		4
.L_306:
        /*06dc*/ 	.word	index@(_ZN7cutlass13device_kernelIN5flash19FlashAttnFwdCombineIN4cute5tupleIJNS3_1CILi8EEENS5_ILi128EEEEEELi7ELi256ELi1ELb0ELb1ENS_6half_tEfNS_4arch4Sm80EEEEEvNT_6ParamsE)
        /*06e0*/ 	.word	0x0000002e


	//----- nvinfo : EIATTR_FRAME_SIZE
	.align		4
.L_307:
        /*06e4*/ 	.byte	0x04, 0x11
        /*06e6*/ 	.short	(.L_309 - .L_308)
	.align		4
.L_308:
        /*06e8*/ 	.word	index@($__internal_23_$__cuda_sm20_div_u64)
        /*06ec*/ 	.word	0x00000000


	//----- nvinfo : EIATTR_FRAME_SIZE
	.align		4
.L_309:
        /*06f0*/ 	.byte	0x04, 0x11
        /*06f2*/ 	.short	(.L_311 - .L_310)
	.align		4
.L_310:
        /*06f4*/ 	.word	index@(_ZN7cutlass13device_kernelIN5flash19FlashAttnFwdCombineIN4cute5tupleIJNS3_1CILi8EEENS5_ILi128EEEEEELi7ELi256ELi1ELb0ELb1ENS_6half_tEfNS_4arch4Sm80EEEEEvNT_6ParamsE)
        /*06f8*/ 	.word	0x00000000


	//----- nvinfo : EIATTR_REGCOUNT
	.align		4
.L_311:
        /*06fc*/ 	.byte	0x04, 0x2f
        /*06fe*/ 	.short	(.L_313 - .L_312)
	.align		4
.L_312:
        /*0700*/ 	.word	index@(_ZN7cutlass13device_kernelIN5flash19FlashAttnFwdCombineIN4cute5tupleIJNS3_1CILi8EEENS5_ILi128EEEEEELi8ELi256ELi1ELb0ELb1ENS_6half_tEfNS_4arch4Sm80EEEEEvNT_6ParamsE)
        /*0704*/ 	.word	0x00000030


	//----- nvinfo : EIATTR_FRAME_SIZE
	.align		4
.L_313:
        /*0708*/ 	.byte	0x04, 0x11
        /*070a*/ 	.short	(.L_315 - .L_314)
	.align		4
.L_314:
        /*070c*/ 	.word	index@($__internal_22_$__cuda_sm20_div_u64)
        /*0710*/ 	.word	0x00000000


	//----- nvinfo : EIATTR_FRAME_SIZE
	.align		4
.L_315:
        /*0714*/ 	.byte	0x04, 0x11
        /*0716*/ 	.short	(.L_317 - .L_316)
	.align		4
.L_316:
        /*0718*/ 	.word	index@(_ZN7cutlass13device_kernelIN5flash19FlashAttnFwdCombineIN4cute5tupleIJNS3_1CILi8EEENS5_ILi128EEEEEELi8ELi256ELi1ELb0ELb1ENS_6half_tEfNS_4arch4Sm80EEEEEvNT_6ParamsE)
        /*071c*/ 	.word	0x00000000


	//----- nvinfo : EIATTR_REGCOUNT
	.align		4
.L_317:
        /*0720*/ 	.byte	0x04, 0x2f
        /*0722*/ 	.short	(.L_319 - .L_318)
	.align		4
.L_318:
        /*0724*/ 	.word	index@(_ZN7cutlass13device_kernelIN5flash19FlashAttnFwdCombineIN4cute5tupleIJNS3_1CILi8EEENS5_ILi128EEEEEELi5ELi256ELi1ELb0ELb0ENS_6half_tEfNS_4arch4Sm80EEEEEvNT_6ParamsE)
        /*0728*/ 	.word	0x00000030


	//----- nvinfo : EIATTR_FRAME_SIZE
	.align		4
.L_319:
        /*072c*/ 	.byte	0x04, 0x11
        /*072e*/ 	.short	(.L_321 - .L_320)
	.align		4
.L_320:
        /*0730*/ 	.word	index@(_ZN7cutlass13device_kernelIN5flash19FlashAttnFwdCombineIN4cute5tupleIJNS3_1CILi8EEENS5_ILi128EEEEEELi5ELi256ELi1ELb0ELb0ENS_6half_tEfNS_4arch4Sm80EEEEEvNT_6ParamsE)
        /*0734*/ 	.word	0x00000000


	//----- nvinfo : EIATTR_REGCOUNT
	.align		4
.L_321:
        /*0738*/ 	.byte	0x04, 0x2f
        /*073a*/ 	.short	(.L_323 - .L_322)
	.align		4
.L_322:
        /*073c*/ 	.word	index@(_ZN7cutlass13device_kernelIN5flash19FlashAttnFwdCombineIN4cute5tupleIJNS3_1CILi8EEENS5_ILi128EEEEEELi6ELi256ELi1ELb0ELb0ENS_6half_tEfNS_4arch4Sm80EEEEEvNT_6ParamsE)
        /*0740*/ 	.word	0x00000030


	//----- nvinfo : EIATTR_FRAME_SIZE
	.align		4
.L_323:
        /*0744*/ 	.byte	0x04, 0x11
        /*0746*/ 	.short	(.L_325 - .L_324)
	.align		4
.L_324:
        /*0748*/ 	.word	index@(_ZN7cutlass13device_kernelIN5flash19FlashAttnFwdCombineIN4cute5tupleIJNS3_1CILi8EEENS5_ILi128EEEEEELi6ELi256ELi1ELb0ELb0ENS_6half_tEfNS_4arch4Sm80EEEEEvNT_6ParamsE)
        /*074c*/ 	.word	0x00000000


	//----- nvinfo : EIATTR_REGCOUNT
	.align		4
.L_325:
        /*0750*/ 	.byte	0x04, 0x2f
        /*0752*/ 	.short	(.L_327 - .L_326)
	.align		4
.L_326:
        /*0754*/ 	.word	index@(_ZN7cutlass13device_kernelIN5flash19FlashAttnFwdCombineIN4cute5tupleIJNS3_1CILi8EEENS5_ILi128EEEEEELi7ELi256ELi1ELb0ELb0ENS_6half_tEfNS_4arch4Sm80EEEEEvNT_6ParamsE)
        /*0758*/ 	.word	0x00000030


	//----- nvinfo : EIATTR_FRAME_SIZE
	.align		4
.L_327:
        /*075c*/ 	.byte	0x04, 0x11
        /*075e*/ 	.short	(.L_329 - .L_328)
	.align		4
.L_328:
        /*0760*/ 	.word	index@(_ZN7cutlass13device_kernelIN5flash19FlashAttnFwdCombineIN4cute5tupleIJNS3_1CILi8EEENS5_ILi128EEEEEELi7ELi256ELi1ELb0ELb0ENS_6half_tEfNS_4arch4Sm80EEEEEvNT_6ParamsE)
        /*0764*/ 	.word	0x00000000


	//----- nvinfo : EIATTR_REGCOUNT
	.align		4
.L_329:
        /*0768*/ 	.byte	0x04, 0x2f
        /*076a*/ 	.short	(.L_331 - .L_330)
	.align		4
.L_330:
        /*076c*/ 	.word	index@(_ZN7cutlass13device_kernelIN5flash19FlashAttnFwdCombineIN4cute5tupleIJNS3_1CILi8EEENS5_ILi128EEEEEELi8ELi256ELi1ELb0ELb0ENS_6half_tEfNS_4arch4Sm80EEEEEvNT_6ParamsE)
        /*0770*/ 	.word	0x00000038


	//----- nvinfo : EIATTR_FRAME_SIZE
	.align		4
.L_331:
        /*0774*/ 	.byte	0x04, 0x11
        /*0776*/ 	.short	(.L_333 - .L_332)
	.align		4
.L_332:
        /*0778*/ 	.word	index@(_ZN7cutlass13device_kernelIN5flash19FlashAttnFwdCombineIN4cute5tupleIJNS3_1CILi8EEENS5_ILi128EEEEEELi8ELi256ELi1ELb0ELb0ENS_6half_tEfNS_4arch4Sm80EEEEEvNT_6ParamsE)
        /*077c*/ 	.word	0x00000000


	//----- nvinfo : EIATTR_REGCOUNT
	.align		4
.L_333:
        /*0780*/ 	.byte	0x04, 0x2f
        /*0782*/ 	.short	(.L_335 - .L_334)
	.align		4
.L_334:
        /*0784*/ 	.word	index@(_ZN7cutlass13device_kernelIN5flash19FlashAttnFwdCombineIN4cute5tupleIJNS3_1CILi8EEENS5_ILi128EEEEEELi5ELi256ELi1ELb0ELb1ENS_6half_tEfNS_4arch4Sm90EEEEEvNT_6ParamsE)
        /*0788*/ 	.word	0x0000002e


	//----- nvinfo : EIATTR_FRAME_SIZE
	.align		4
.L_335:
        /*078c*/ 	.byte	0x04, 0x11
        /*078e*/ 	.short	(.L_337 - .L_336)
	.align		4
.L_336:
        /*0790*/ 	.word	index@($__internal_21_$__cuda_sm20_div_u64)
        /*0794*/ 	.word	0x00000000


	//----- nvinfo : EIATTR_FRAME_SIZE
	.align		4
.L_337:
        /*0798*/ 	.byte	0x04, 0x11
        /*079a*/ 	.short	(.L_339 - .L_338)
	.align		4
.L_338:
        /*079c*/ 	.word	index@(_ZN7cutlass13device_kernelIN5flash19FlashAttnFwdCombineIN4cute5tupleIJNS3_1CILi8EEENS5_ILi128EEEEEELi5ELi256ELi1ELb0ELb1ENS_6half_tEfNS_4arch4Sm90EEEEEvNT_6ParamsE)
        /*07a0*/ 	.word	0x00000000


	//----- nvinfo : EIATTR_REGCOUNT
	.align		4
.L_339:
        /*07a4*/ 	.byte	0x04, 0x2f
        /*07a6*/ 	.short	(.L_341 - .L_340)
	.align		4
.L_340:
        /*07a8*/ 	.word	index@(_ZN7cutlass13device_kernelIN5flash19FlashAttnFwdCombineIN4cute5tupleIJNS3_1CILi8EEENS5_ILi128EEEEEELi6ELi256ELi1ELb0ELb1ENS_6half_tEfNS_4arch4Sm90EEEEEvNT_6ParamsE)
        /*07ac*/ 	.word	0x0000002e


	//----- nvinfo : EIATTR_FRAME_SIZE
	.align		4
.L_341:
        /*07b0*/ 	.byte	0x04, 0x11
        /*07b2*/ 	.short	(.L_343 - .L_342)
	.align		4
.L_342:
        /*07b4*/ 	.word	index@($__internal_20_$__cuda_sm20_div_u64)
        /*07b8*/ 	.word	0x00000000


	//----- nvinfo : EIATTR_FRAME_SIZE
	.align		4
.L_343:
        /*07bc*/ 	.byte	0x04, 0x11
        /*07be*/ 	.short	(.L_345 - .L_344)
	.align		4
.L_344:
        /*07c0*/ 	.word	index@(_ZN7cutlass13device_kernelIN5flash19FlashAttnFwdCombineIN4cute5tupleIJNS3_1CILi8EEENS5_ILi128EEEEEELi6ELi256ELi1ELb0ELb1ENS_6half_tEfNS_4arch4Sm90EEEEEvNT_6ParamsE)
        /*07c4*/ 	.word	0x00000000


	//----- nvinfo : EIATTR_REGCOUNT
	.align		4
.L_345:
        /*07c8*/ 	.byte	0x04, 0x2f
        /*07ca*/ 	.short	(.L_347 - .L_346)
	.align		4
.L_346:
        /*07cc*/ 	.word	index@(_ZN7cutlass13device_kernelIN5flash19FlashAttnFwdCombineIN4cute5tupleIJNS3_1CILi8EEENS5_ILi128EEEEEELi7ELi256ELi1ELb0ELb1ENS_6half_tEfNS_4arch4Sm90EEEEEvNT_6ParamsE)
        /*07d0*/ 	.word	0x0000002e


	//----- nvinfo : EIATTR_FRAME_SIZE
	.align		4
.L_347:
        /*07d4*/ 	.byte	0x04, 0x11
        /*07d6*/ 	.short	(.L_349 - .L_348)
	.align		4
.L_348:
        /*07d8*/ 	.word	index@($__internal_19_$__cuda_sm20_div_u64)
        /*07dc*/ 	.word	0x00000000


	//----- nvinfo : EIATTR_FRAME_SIZE
	.align		4
.L_349:
        /*07e0*/ 	.byte	0x04, 0x11
        /*07e2*/ 	.short	(.L_351 - .L_350)
	.align		4
.L_350:
        /*07e4*/ 	.word	index@(_ZN7cutlass13device_kernelIN5flash19FlashAttnFwdCombineIN4cute5tupleIJNS3_1CILi8EEENS5_ILi128EEEEEELi7ELi256ELi1ELb0ELb1ENS_6half_tEfNS_4arch4Sm90EEEEEvNT_6ParamsE)
        /*07e8*/ 	.word	0x00000000


	//----- nvinfo : EIATTR_REGCOUNT
	.align		4
.L_351:
        /*07ec*/ 	.byte	0x04, 0x2f
        /*07ee*/ 	.short	(.L_353 - .L_352)
	.align		4
.L_352:
        /*07f0*/ 	.word	index@(_ZN7cutlass13device_kernelIN5flash19FlashAttnFwdCombineIN4cute5tupleIJNS3_1CILi8EEENS5_ILi128EEEEEELi8ELi256ELi1ELb0ELb1ENS_6half_tEfNS_4arch4Sm90EEEEEvNT_6ParamsE)
        /*07f4*/ 	.word	0x00000030


	//----- nvinfo : EIATTR_FRAME_SIZE
	.align		4
.L_353:
        /*07f8*/ 	.byte	0x04, 0x11
        /*07fa*/ 	.short	(.L_355 - .L_354)
	.align		4
.L_354:
        /*07fc*/ 	.word	index@($__internal_18_$__cuda_sm20_div_u64)
        /*0800*/ 	.word	0x00000000


	//----- nvinfo : EIATTR_FRAME_SIZE
	.align		4
.L_355:
        /*0804*/ 	.byte	0x04, 0x11
        /*0806*/ 	.short	(.L_357 - .L_356)
	.align		4
.L_356:
        /*0808*/ 	.word	index@(_ZN7cutlass13device_kernelIN5flash19FlashAttnFwdCombineIN4cute5tupleIJNS3_1CILi8EEENS5_ILi128EEEEEELi8ELi256ELi1ELb0ELb1ENS_6half_tEfNS_4arch4Sm90EEEEEvNT_6ParamsE)
        /*080c*/ 	.word	0x00000000


	//----- nvinfo : EIATTR_REGCOUNT
	.align		4
.L_357:
        /*0810*/ 	.byte	0x04, 0x2f
        /*0812*/ 	.short	(.L_359 - .L_358)
	.align		4
.L_358:
        /*0814*/ 	.word	index@(_ZN7cutlass13device_kernelIN5flash19FlashAttnFwdCombineIN4cute5tupleIJNS3_1CILi8EEENS5_ILi128EEEEEELi5ELi256ELi1ELb0ELb0ENS_6half_tEfNS_4arch4Sm90EEEEEvNT_6ParamsE)
        /*0818*/ 	.word	0x00000030


	//----- nvinfo : EIATTR_FRAME_SIZE
	.align		4
.L_359:
        /*081c*/ 	.byte	0x04, 0x11
        /*081e*/ 	.short	(.L_361 - .L_360)
	.align		4
.L_360:
        /*0820*/ 	.word	index@(_ZN7cutlass13device_kernelIN5flash19FlashAttnFwdCombineIN4cute5tupleIJNS3_1CILi8EEENS5_ILi128EEEEEELi5ELi256ELi1ELb0ELb0ENS_6half_tEfNS_4arch4Sm90EEEEEvNT_6ParamsE)
        /*0824*/ 	.word	0x00000000


	//----- nvinfo : EIATTR_REGCOUNT
	.align		4
.L_361:
        /*0828*/ 	.byte	0x04, 0x2f
        /*082a*/ 	.short	(.L_363 - .L_362)
	.align		4
.L_362:
        /*082c*/ 	.word	index@(_ZN7cutlass13device_kernelIN5flash19FlashAttnFwdCombineIN4cute5tupleIJNS3_1CILi8EEENS5_ILi128EEEEEELi6ELi256ELi1ELb0ELb0ENS_6half_tEfNS_4arch4Sm90EEEEEvNT_6ParamsE)
        /*0830*/ 	.word	0x00000030


	//----- nvinfo : EIATTR_FRAME_SIZE
	.align		4
.L_363:
        /*0834*/ 	.byte	0x04, 0x11
        /*0836*/ 	.short	(.L_365 - .L_364)
	.align		4
.L_364:
        /*0838*/ 	.word	index@(_ZN7cutlass13device_kernelIN5flash19FlashAttnFwdCombineIN4cute5tupleIJNS3_1CILi8EEENS5_ILi128EEEEEELi6ELi256ELi1ELb0ELb0ENS_6half_tEfNS_4arch4Sm90EEEEEvNT_6ParamsE)
        /*083c*/ 	.word	0x00000000


	//----- nvinfo : EIATTR_REGCOUNT
	.align		4
.L_365:
        /*0840*/ 	.byte	0x04, 0x2f
        /*0842*/ 	.short	(.L_367 - .L_366)
	.align		4
.L_366:
        /*0844*/ 	.word	index@(_ZN7cutlass13device_kernelIN5flash19FlashAttnFwdCombineIN4cute5tupleIJNS3_1CILi8EEENS5_ILi128EEEEEELi7ELi256ELi1ELb0ELb0ENS_6half_tEfNS_4arch4Sm90EEEEEvNT_6ParamsE)
        /*0848*/ 	.word	0x00000030


	//----- nvinfo : EIATTR_FRAME_SIZE
	.align		4
.L_367:
        /*084c*/ 	.byte	0x04, 0x11
        /*084e*/ 	.short	(.L_369 - .L_368)
	.align		4
.L_368:
        /*0850*/ 	.word	index@(_ZN7cutlass13device_kernelIN5flash19FlashAttnFwdCombineIN4cute5tupleIJNS3_1CILi8EEENS5_ILi128EEEEEELi7ELi256ELi1ELb0ELb0ENS_6half_tEfNS_4arch4Sm90EEEEEvNT_6ParamsE)
        /*0854*/ 	.word	0x00000000


	//----- nvinfo : EIATTR_REGCOUNT
	.align		4
.L_369:
        /*0858*/ 	.byte	0x04, 0x2f
        /*085a*/ 	.short	(.L_371 - .L_370)
	.align		4
.L_370:
        /*085c*/ 	.word	index@(_ZN7cutlass13device_kernelIN5flash19FlashAttnFwdCombineIN4cute5tupleIJNS3_1CILi8EEENS5_ILi128EEEEEELi8ELi256ELi1ELb0ELb0ENS_6half_tEfNS_4arch4Sm90EEEEEvNT_6ParamsE)
        /*0860*/ 	.word	0x00000038


	//----- nvinfo : EIATTR_FRAME_SIZE
	.align		4
.L_371:
        /*0864*/ 	.byte	0x04, 0x11
        /*0866*/ 	.short	(.L_373 - .L_372)
	.align		4
.L_372:
        /*0868*/ 	.word	index@(_ZN7cutlass13device_kernelIN5flash19FlashAttnFwdCombineIN4cute5tupleIJNS3_1CILi8EEENS5_ILi128EEEEEELi8ELi256ELi1ELb0ELb0ENS_6half_tEfNS_4arch4Sm90EEEEEvNT_6ParamsE)
        /*086c*/ 	.word	0x00000000


	//----- nvinfo : EIATTR_REGCOUNT
	.align		4
.L_373:
        /*0870*/ 	.byte	0x04, 0x2f
        /*0872*/ 	.short	(.L_375 - .L_374)
	.align		4
.L_374:
        /*0874*/ 	.word	index@(_ZN7cutlass13device_kernelIN5flash19FlashAttnFwdCombineIN4cute5tupleIJNS3_1CILi16EEENS5_ILi64EEEEEELi4ELi256ELi1ELb0ELb1ENS_10bfloat16_tEfNS_4arch4Sm80EEEEEvNT_6ParamsE)
        /*0878*/ 	.word	0x0000002e


	//----- nvinfo : EIATTR_FRAME_SIZE
	.align		4
.L_375:
        /*087c*/ 	.byte	0x04, 0x11
        /*087e*/ 	.short	(.L_377 - .L_376)
	.align		4
.L_376:
        /*0880*/ 	.word	index@($__internal_17_$__cuda_sm20_div_u64)
        /*0884*/ 	.word	0x00000000


	//----- nvinfo : EIATTR_FRAME_SIZE
	.align		4
.L_377:
        /*0888*/ 	.byte	0x04, 0x11
        /*088a*/ 	.short	(.L_379 - .L_378)
	.align		4
.L_378:
        /*088c*/ 	.word	index@(_ZN7cutlass13device_kernelIN5flash19FlashAttnFwdCombineIN4cute5tupleIJNS3_1CILi16EEENS5_ILi64EEEEEELi4ELi256ELi1ELb0ELb1ENS_10bfloat16_tEfNS_4arch4Sm80EEEEEvNT_6ParamsE)
        /*0890*/ 	.word	0x00000000


	//----- nvinfo : EIATTR_REGCOUNT
	.align		4
.L_379:
        /*0894*/ 	.byte	0x04, 0x2f
        /*0896*/ 	.short	(.L_381 - .L_380)
	.align		4
.L_380:
        /*0898*/ 	.word	index@(_ZN7cutlass13device_kernelIN5flash19FlashAttnFwdCombineIN4cute5tupleIJNS3_1CILi16EEENS5_ILi64EEEEEELi5ELi256ELi1ELb0ELb1ENS_10bfloat16_tEfNS_4arch4Sm80EEEEEvNT_6ParamsE)
        /*089c*/ 	.word	0x0000002e


	//----- nvinfo : EIATTR_FRAME_SIZE
	.align		4
.L_381:
        /*08a0*/ 	.byte	0x04, 0x11
        /*08a2*/ 	.short	(.L_383 - .L_382)
	.align		4
.L_382:
        /*08a4*/ 	.word	index@($__internal_16_$__cuda_sm20_div_u64)
        /*08a8*/ 	.word	0x00000000


	//----- nvinfo : EIATTR_FRAME_SIZE
	.align		4
.L_383:
        /*08ac*/ 	.byte	0x04, 0x11
        /*08ae*/ 	.short	(.L_385 - .L_384)
	.align		4
.L_384:
        /*08b0*/ 	.word	index@(_ZN7cutlass13device_kernelIN5flash19FlashAttnFwdCombineIN4cute5tupleIJNS3_1CILi16EEENS5_ILi64EEEEEELi5ELi256ELi1ELb0ELb1ENS_10bfloat16_tEfNS_4arch4Sm80EEEEEvNT_6ParamsE)
        /*08b4*/ 	.word	0x00000000


	//----- nvinfo : EIATTR_REGCOUNT
	.align		4
.L_385:
        /*08b8*/ 	.byte	0x04, 0x2f
        /*08ba*/ 	.short	(.L_387 - .L_386)
	.align		4
.L_386:
        /*08bc*/ 	.word	index@(_ZN7cutlass13device_kernelIN5flash19FlashAttnFwdCombineIN4cute5tupleIJNS3_1CILi16EEENS5_ILi64EEEEEELi6ELi256ELi1ELb0ELb1ENS_10bfloat16_tEfNS_4arch4Sm80EEEEEvNT_6ParamsE)
        /*08c0*/ 	.word	0x0000002e


	//----- nvinfo : EIATTR_FRAME_SIZE
	.align		4
.L_387:
        /*08c4*/ 	.byte	0x04, 0x11
        /*08c6*/ 	.short	(.L_389 - .L_388)
	.align		4
.L_388:
        /*08c8*/ 	.word	index@($__internal_15_$__cuda_sm20_div_u64)
        /*08cc*/ 	.word	0x00000000


	//----- nvinfo : EIATTR_FRAME_SIZE
	.align		4
.L_389:
        /*08d0*/ 	.byte	0x04, 0x11
        /*08d2*/ 	.short	(.L_391 - .L_390)
	.align		4
.L_390:
        /*08d4*/ 	.word	index@(_ZN7cutlass13device_kernelIN5flash19FlashAttnFwdCombineIN4cute5tupleIJNS3_1CILi16EEENS5_ILi64EEEEEELi6ELi256ELi1ELb0ELb1ENS_10bfloat16_tEfNS_4arch4Sm80EEEEEvNT_6ParamsE)
        /*08d8*/ 	.word	0x00000000


	//----- nvinfo : EIATTR_REGCOUNT
	.align		4
.L_391:
        /*08dc*/ 	.byte	0x04, 0x2f
        /*08de*/ 	.short	(.L_393 - .L_392)
	.align		4
.L_392:
        /*08e0*/ 	.word	index@(_ZN7cutlass13device_kernelIN5flash19FlashAttnFwdCombineIN4cute5tupleIJNS3_1CILi16EEENS5_ILi64EEEEEELi7ELi256ELi1ELb0ELb1ENS_10bfloat16_tEfNS_4arch4Sm80EEEEEvNT_6ParamsE)
        /*08e4*/ 	.word	0x0000002e


	//----- nvinfo : EIATTR_FRAME_SIZE
	.align		4
.L_393:
        /*08e8*/ 	.byte	0x04, 0x11
        /*08ea*/ 	.short	(.L_395 - .L_394)
	.align		4
.L_394:
        /*08ec*/ 	.word	index@($__internal_14_$__cuda_sm20_div_u64)
        /*08f0*/ 	.word	0x00000000


	//----- nvinfo : EIATTR_FRAME_SIZE
	.align		4
.L_395:
        /*08f4*/ 	.byte	0x04, 0x11
        /*08f6*/ 	.short	(.L_397 - .L_396)
	.align		4
.L_396:
        /*08f8*/ 	.word	index@(_ZN7cutlass13device_kernelIN5flash19FlashAttnFwdCombineIN4cute5tupleIJNS3_1CILi16EEENS5_ILi64EEEEEELi7ELi256ELi1ELb0ELb1ENS_10bfloat16_tEfNS_4arch4Sm80EEEEEvNT_6ParamsE)
        /*08fc*/ 	.word	0x00000000


	//----- nvinfo : EIATTR_REGCOUNT
	.align		4
.L_397:
        /*0900*/ 	.byte	0x04, 0x2f
        /*0902*/ 	.short	(.L_399 - .L_398)
	.align		4
.L_398:
        /*0904*/ 	.word	index@(_ZN7cutlass13device_kernelIN5flash19FlashAttnFwdCombineIN4cute5tupleIJNS3_1CILi16EEENS5_ILi64EEEEEELi8ELi256ELi1ELb0ELb1ENS_10bfloat16_tEfNS_4arch4Sm80EEEEEvNT_6ParamsE)
        /*0908*/ 	.word	0x00000038


	//----- nvinfo : EIATTR_FRAME_SIZE
	.align		4
.L_399:
        /*090c*/ 	.byte	0x04, 0x11
        /*090e*/ 	.short	(.L_401 - .L_400)
	.align		4
.L_400:
        /*0910*/ 	.word	index@($__internal_13_$__cuda_sm20_div_u64)
        /*0914*/ 	.word	0x00000000


	//----- nvinfo : EIATTR_FRAME_SIZE
	.align		4
.L_401:
        /*0918*/ 	.byte	0x04, 0x11
        /*091a*/ 	.short	(.L_403 - .L_402)
	.align		4
.L_402:
        /*091c*/ 	.word	index@(_ZN7cutlass13device_kernelIN5flash19FlashAttnFwdCombineIN4cute5tupleIJNS3_1CILi16EEENS5_ILi64EEEEEELi8ELi256ELi1ELb0ELb1ENS_10bfloat16_tEfNS_4arch4Sm80EEEEEvNT_6ParamsE)
        /*0920*/ 	.word	0x00000000


	//----- nvinfo : EIATTR_REGCOUNT
	.align		4
.L_403:
        /*0924*/ 	.byte	0x04, 0x2f
        /*0926*/ 	.short	(.L_405 - .L_404)
	.align		4
.L_404:
        /*0928*/ 	.word	index@(_ZN7cutlass13device_kernelIN5flash19FlashAttnFwdCombineIN4cute5tupleIJNS3_1CILi16EEENS5_ILi64EEEEEELi4ELi256ELi1ELb0ELb0ENS_10bfloat16_tEfNS_4arch4Sm80EEEEEvNT_6ParamsE)
        /*092c*/ 	.word	0x00000030


	//----- nvinfo : EIATTR_FRAME_SIZE
	.align		4
.L_405:
        /*0930*/ 	.byte	0x04, 0x11
        /*0932*/ 	.short	(.L_407 - .L_406)
	.align		4
.L_406:
        /*0934*/ 	.word	index@(_ZN7cutlass13device_kernelIN5flash19FlashAttnFwdCombineIN4cute5tupleIJNS3_1CILi16EEENS5_ILi64EEEEEELi4ELi256ELi1ELb0ELb0ENS_10bfloat16_tEfNS_4arch4Sm80EEEEEvNT_6ParamsE)
        /*0938*/ 	.word	0x00000000


	//----- nvinfo : EIATTR_REGCOUNT
	.align		4
.L_407:
        /*093c*/ 	.byte	0x04, 0x2f
        /*093e*/ 	.short	(.L_409 - .L_408)
	.align		4
.L_408:
        /*0940*/ 	.word	index@(_ZN7cutlass13device_kernelIN5flash19FlashAttnFwdCombineIN4cute5tupleIJNS3_1CILi16EEENS5_ILi64EEEEEELi5ELi256ELi1ELb0ELb0ENS_10bfloat16_tEfNS_4arch4Sm80EEEEEvNT_6ParamsE)
        /*0944*/ 	.word	0x00000030


	//----- nvinfo : EIATTR_FRAME_SIZE
	.align		4
.L_409:
        /*0948*/ 	.byte	0x04, 0x11
        /*094a*/ 	.short	(.L_411 - .L_410)
	.align		4
.L_410:
        /*094c*/ 	.word	index@(_ZN7cutlass13device_kernelIN5flash19FlashAttnFwdCombineIN4cute5tupleIJNS3_1CILi16EEENS5_ILi64EEEEEELi5ELi256ELi1ELb0ELb0ENS_10bfloat16_tEfNS_4arch4Sm80EEEEEvNT_6ParamsE)
        /*0950*/ 	.word	0x00000000


	//----- nvinfo : EIATTR_REGCOUNT
	.align		4
.L_411:
        /*0954*/ 	.byte	0x04, 0x2f
        /*0956*/ 	.short	(.L_413 - .L_412)
	.align		4
.L_412:
        /*0958*/ 	.word	index@(_ZN7cutlass13device_kernelIN5flash19FlashAttnFwdCombineIN4cute5tupleIJNS3_1CILi16EEENS5_ILi64EEEEEELi6ELi256ELi1ELb0ELb0ENS_10bfloat16_tEfNS_4arch4Sm80EEEEEvNT_6ParamsE)
        /*095c*/ 	.word	0x00000030


	//----- nvinfo : EIATTR_FRAME_SIZE
	.align		4
.L_413:
        /*0960*/ 	.byte	0x04, 0x11
        /*0962*/ 	.short	(.L_415 - .L_414)
	.align		4
.L_414:
        /*0964*/ 	.word	index@(_ZN7cutlass13device_kernelIN5flash19FlashAttnFwdCombineIN4cute5tupleIJNS3_1CILi16EEENS5_ILi64EEEEEELi6ELi256ELi1ELb0ELb0ENS_10bfloat16_tEfNS_4arch4Sm80EEEEEvNT_6ParamsE)
        /*0968*/ 	.word	0x00000000


	//----- nvinfo : EIATTR_REGCOUNT
	.align		4
.L_415:
        /*096c*/ 	.byte	0x04, 0x2f
        /*096e*/ 	.short	(.L_417 - .L_416)
	.align		4
.L_416:
        /*0970*/ 	.word	index@(_ZN7cutlass13device_kernelIN5flash19FlashAttnFwdCombineIN4cute5tupleIJNS3_1CILi16EEENS5_ILi64EEEEEELi7ELi256ELi1ELb0ELb0ENS_10bfloat16_tEfNS_4arch4Sm80EEEEEvNT_6ParamsE)
        /*0974*/ 	.word	0x00000030


	//----- nvinfo : EIATTR_FRAME_SIZE
	.align		4
.L_417:
        /*0978*/ 	.byte	0x04, 0x11
        /*097a*/ 	.short	(.L_419 - .L_418)
	.align		4
.L_418:
        /*097c*/ 	.word	index@(_ZN7cutlass13device_kernelIN5flash19FlashAttnFwdCombineIN4cute5tupleIJNS3_1CILi16EEENS5_ILi64EEEEEELi7ELi256ELi1ELb0ELb0ENS_10bfloat16_tEfNS_4arch4Sm80EEEEEvNT_6ParamsE)
        /*0980*/ 	.word	0x00000000


	//----- nvinfo : EIATTR_REGCOUNT
	.align		4
.L_419:
        /*0984*/ 	.byte	0x04, 0x2f
        /*0986*/ 	.short	(.L_421 - .L_420)
	.align		4
.L_420:
        /*0988*/ 	.word	index@(_ZN7cutlass13device_kernelIN5flash19FlashAttnFwdCombineIN4cute5tupleIJNS3_1CILi16EEENS5_ILi64EEEEEELi8ELi256ELi1ELb0ELb0ENS_10bfloat16_tEfNS_4arch4Sm80EEEEEvNT_6ParamsE)
        /*098c*/ 	.word	0x00000034


	//----- nvinfo : EIATTR_FRAME_SIZE
	.align		4
.L_421:
        /*0990*/ 	.byte	0x04, 0x11
        /*0992*/ 	.short	(.L_423 - .L_422)
	.align		4
.L_422:
        /*0994*/ 	.word	index@(_ZN7cutlass13device_kernelIN5flash19FlashAttnFwdCombineIN4cute5tupleIJNS3_1CILi16EEENS5_ILi64EEEEEELi8ELi256ELi1ELb0ELb0ENS_10bfloat16_tEfNS_4arch4Sm80EEEEEvNT_6ParamsE)
        /*0998*/ 	.word	0x00000000


	//----- nvinfo : EIATTR_REGCOUNT
	.align		4
.L_423:
        /*099c*/ 	.byte	0x04, 0x2f
        /*099e*/ 	.short	(.L_425 - .L_424)
	.align		4
.L_424:
        /*09a0*/ 	.word	index@(_ZN7cutlass13device_kernelIN5flash19FlashAttnFwdCombineIN4cute5tupleIJNS3_1CILi16EEENS5_ILi64EEEEEELi4ELi256ELi1ELb0ELb1ENS_10bfloat16_tEfNS_4arch4Sm90EEEEEvNT_6ParamsE)
        /*09a4*/ 	.word	0x0000002e


	//----- nvinfo : EIATTR_FRAME_SIZE
	.align		4
.L_425:
        /*09a8*/ 	.byte	0x04, 0x11
        /*09aa*/ 	.short	(.L_427 - .L_426)
	.align		4
.L_426:
        /*09ac*/ 	.word	index@($__internal_12_$__cuda_sm20_div_u64)
        /*09b0*/ 	.word	0x00000000


	//----- nvinfo : EIATTR_FRAME_SIZE
	.align		4
.L_427:
        /*09b4*/ 	.byte	0x04, 0x11
        /*09b6*/ 	.short	(.L_429 - .L_428)
	.align		4
.L_428:
        /*09b8*/ 	.word	index@(_ZN7cutlass13device_kernelIN5flash19FlashAttnFwdCombineIN4cute5tupleIJNS3_1CILi16EEENS5_ILi64EEEEEELi4ELi256ELi1ELb0ELb1ENS_10bfloat16_tEfNS_4arch4Sm90EEEEEvNT_6ParamsE)
        /*09bc*/ 	.word	0x00000000


	//----- nvinfo : EIATTR_REGCOUNT
	.align		4
.L_429:
        /*09c0*/ 	.byte	0x04, 0x2f
        /*09c2*/ 	.short	(.L_431 - .L_430)
	.align		4
.L_430:
        /*09c4*/ 	.word	index@(_ZN7cutlass13device_kernelIN5flash19FlashAttnFwdCombineIN4cute5tupleIJNS3_1CILi16EEENS5_ILi64EEEEEELi5ELi256ELi1ELb0ELb1ENS_10bfloat16_tEfNS_4arch4Sm90EEEEEvNT_6ParamsE)
        /*09c8*/ 	.word	0x0000002e


	//----- nvinfo : EIATTR_FRAME_SIZE
	.align		4
.L_431:
        /*09cc*/ 	.byte	0x04, 0x11
        /*09ce*/ 	.short	(.L_433 - .L_432)
	.align		4
.L_432:
        /*09d0*/ 	.word	index@($__internal_11_$__cuda_sm20_div_u64)
        /*09d4*/ 	.word	0x00000000


	//----- nvinfo : EIATTR_FRAME_SIZE
	.align		4
.L_433:
        /*09d8*/ 	.byte	0x04, 0x11
        /*09da*/ 	.short	(.L_435 - .L_434)
	.align		4
.L_434:
        /*09dc*/ 	.word	index@(_ZN7cutlass13device_kernelIN5flash19FlashAttnFwdCombineIN4cute5tupleIJNS3_1CILi16EEENS5_ILi64EEEEEELi5ELi256ELi1ELb0ELb1ENS_10bfloat16_tEfNS_4arch4Sm90EEEEEvNT_6ParamsE)
        /*09e0*/ 	.word	0x00000000


	//----- nvinfo : EIATTR_REGCOUNT
	.align		4
.L_435:
        /*09e4*/ 	.byte	0x04, 0x2f
        /*09e6*/ 	.short	(.L_437 - .L_436)
	.align		4
.L_436:
        /*09e8*/ 	.word	index@(_ZN7cutlass13device_kernelIN5flash19FlashAttnFwdCombineIN4cute5tupleIJNS3_1CILi16EEENS5_ILi64EEEEEELi6ELi256ELi1ELb0ELb1ENS_10bfloat16_tEfNS_4arch4Sm90EEEEEvNT_6ParamsE)
        /*09ec*/ 	.word	0x0000002e


	//----- nvinfo : EIATTR_FRAME_SIZE
	.align		4
.L_437:
        /*09f0*/ 	.byte	0x04, 0x11
        /*09f2*/ 	.short	(.L_439 - .L_438)
	.align		4
.L_438:
        /*09f4*/ 	.word	index@($__internal_10_$__cuda_sm20_div_u64)
        /*09f8*/ 	.word	0x00000000


	//----- nvinfo : EIATTR_FRAME_SIZE
	.align		4
.L_439:
        /*09fc*/ 	.byte	0x04, 0x11
        /*09fe*/ 	.short	(.L_441 - .L_440)
	.align		4
.L_440:
        /*0a00*/ 	.word	index@(_ZN7cutlass13device_kernelIN5flash19FlashAttnFwdCombineIN4cute5tupleIJNS3_1CILi16EEENS5_ILi64EEEEEELi6ELi256ELi1ELb0ELb1ENS_10bfloat16_tEfNS_4arch4Sm90EEEEEvNT_6ParamsE)
        /*0a04*/ 	.word	0x00000000


	//----- nvinfo : EIATTR_REGCOUNT
	.align		4
.L_441:
        /*0a08*/ 	.byte	0x04, 0x2f
        /*0a0a*/ 	.short	(.L_443 - .L_442)
	.align		4
.L_442:
        /*0a0c*/ 	.word	index@(_ZN7cutlass13device_kernelIN5flash19FlashAttnFwdCombineIN4cute5tupleIJNS3_1CILi16EEENS5_ILi64EEEEEELi7ELi256ELi1ELb0ELb1ENS_10bfloat16_tEfNS_4arch4Sm90EEEEEvNT_6ParamsE)
        /*0a10*/ 	.word	0x0000002e


	//----- nvinfo : EIATTR_FRAME_SIZE
	.align		4
.L_443:
        /*0a14*/ 	.byte	0x04, 0x11
        /*0a16*/ 	.short	(.L_445 - .L_444)
	.align		4
.L_444:
        /*0a18*/ 	.word	index@($__internal_9_$__cuda_sm20_div_u64)
        /*0a1c*/ 	.word	0x00000000


	//----- nvinfo : EIATTR_FRAME_SIZE
	.align		4
.L_445:
        /*0a20*/ 	.byte	0x04, 0x11
        /*0a22*/ 	.short	(.L_447 - .L_446)
	.align		4
.L_446:
        /*0a24*/ 	.word	index@(_ZN7cutlass13device_kernelIN5flash19FlashAttnFwdCombineIN4cute5tupleIJNS3_1CILi16EEENS5_ILi64EEEEEELi7ELi256ELi1ELb0ELb1ENS_10bfloat16_tEfNS_4arch4Sm90EEEEEvNT_6ParamsE)
        /*0a28*/ 	.word	0x00000000


	//----- nvinfo : EIATTR_REGCOUNT
	.align		4
.L_447:
        /*0a2c*/ 	.byte	0x04, 0x2f
        /*0a2e*/ 	.short	(.L_449 - .L_448)
	.align		4
.L_448:
        /*0a30*/ 	.word	index@(_ZN7cutlass13device_kernelIN5flash19FlashAttnFwdCombineIN4cute5tupleIJNS3_1CILi16EEENS5_ILi64EEEEEELi8ELi256ELi1ELb0ELb1ENS_10bfloat16_tEfNS_4arch4Sm90EEEEEvNT_6ParamsE)
        /*0a34*/ 	.word	0x00000038


	//----- nvinfo : EIATTR_FRAME_SIZE
	.align		4
.L_449:
        /*0a38*/ 	.byte	0x04, 0x11
        /*0a3a*/ 	.short	(.L_451 - .L_450)
	.align		4
.L_450:
        /*0a3c*/ 	.word	index@($__internal_8_$__cuda_sm20_div_u64)
        /*0a40*/ 	.word	0x00000000


	//----- nvinfo : EIATTR_FRAME_SIZE
	.align		4
.L_451:
        /*0a44*/ 	.byte	0x04, 0x11
        /*0a46*/ 	.short	(.L_453 - .L_452)
	.align		4
.L_452:
        /*0a48*/ 	.word	index@(_ZN7cutlass13device_kernelIN5flash19FlashAttnFwdCombineIN4cute5tupleIJNS3_1CILi16EEENS5_ILi64EEEEEELi8ELi256ELi1ELb0ELb1ENS_10bfloat16_tEfNS_4arch4Sm90EEEEEvNT_6ParamsE)
        /*0a4c*/ 	.word	0x00000000


	//----- nvinfo : EIATTR_REGCOUNT
	.align		4
.L_453:
        /*0a50*/ 	.byte	0x04, 0x2f
        /*0a52*/ 	.short	(.L_455 - .L_454)
	.align		4
.L_454:
        /*0a54*/ 	.word	index@(_ZN7cutlass13device_kernelIN5flash19FlashAttnFwdCombineIN4cute5tupleIJNS3_1CILi16EEENS5_ILi64EEEEEELi4ELi256ELi1ELb0ELb0ENS_10bfloat16_tEfNS_4arch4Sm90EEEEEvNT_6ParamsE)
        /*0a58*/ 	.word	0x00000030


	//----- nvinfo : EIATTR_FRAME_SIZE
	.align		4
.L_455:
        /*0a5c*/ 	.byte	0x04, 0x11
        /*0a5e*/ 	.short	(.L_457 - .L_456)
	.align		4
.L_456:
        /*0a60*/ 	.word	index@(_ZN7cutlass13device_kernelIN5flash19FlashAttnFwdCombineIN4cute5tupleIJNS3_1CILi16EEENS5_ILi64EEEEEELi4ELi256ELi1ELb0ELb0ENS_10bfloat16_tEfNS_4arch4Sm90EEEEEvNT_6ParamsE)
        /*0a64*/ 	.word	0x00000000


	//----- nvinfo : EIATTR_REGCOUNT
	.align		4
.L_457:
        /*0a68*/ 	.byte	0x04, 0x2f
        /*0a6a*/ 	.short	(.L_459 - .L_458)
	.align		4
.L_458:
        /*0a6c*/ 	.word	index@(_ZN7cutlass13device_kernelIN5flash19FlashAttnFwdCombineIN4cute5tupleIJNS3_1CILi16EEENS5_ILi64EEEEEELi5ELi256ELi1ELb0ELb0ENS_10bfloat16_tEfNS_4arch4Sm90EEEEEvNT_6ParamsE)
        /*0a70*/ 	.word	0x00000030


	//----- nvinfo : EIATTR_FRAME_SIZE
	.align		4
.L_459:
        /*0a74*/ 	.byte	0x04, 0x11
        /*0a76*/ 	.short	(.L_461 - .L_460)
	.align		4
.L_460:
        /*0a78*/ 	.word	index@(_ZN7cutlass13device_kernelIN5flash19FlashAttnFwdCombineIN4cute5tupleIJNS3_1CILi16EEENS5_ILi64EEEEEELi5ELi256ELi1ELb0ELb0ENS_10bfloat16_tEfNS_4arch4Sm90EEEEEvNT_6ParamsE)
        /*0a7c*/ 	.word	0x00000000


	//----- nvinfo : EIATTR_REGCOUNT
	.align		4
.L_461:
        /*0a80*/ 	.byte	0x04, 0x2f
        /*0a82*/ 	.short	(.L_463 - .L_462)
	.align		4
.L_462:
        /*0a84*/ 	.word	index@(_ZN7cutlass13device_kernelIN5flash19FlashAttnFwdCombineIN4cute5tupleIJNS3_1CILi16EEENS5_ILi64EEEEEELi6ELi256ELi1ELb0ELb0ENS_10bfloat16_tEfNS_4arch4Sm90EEEEEvNT_6ParamsE)
        /*0a88*/ 	.word	0x00000030


	//----- nvinfo : EIATTR_FRAME_SIZE
	.align		4
.L_463:
        /*0a8c*/ 	.byte	0x04, 0x11
        /*0a8e*/ 	.short	(.L_465 - .L_464)
	.align		4
.L_464:
        /*0a90*/ 	.word	index@(_ZN7cutlass13device_kernelIN5flash19FlashAttnFwdCombineIN4cute5tupleIJNS3_1CILi16EEENS5_ILi64EEEEEELi6ELi256ELi1ELb0ELb0ENS_10bfloat16_tEfNS_4arch4Sm90EEEEEvNT_6ParamsE)
        /*0a94*/ 	.word	0x00000000


	//----- nvinfo : EIATTR_REGCOUNT
	.align		4
.L_465:
        /*0a98*/ 	.byte	0x04, 0x2f
        /*0a9a*/ 	.short	(.L_467 - .L_466)
	.align		4
.L_466:
        /*0a9c*/ 	.word	index@(_ZN7cutlass13device_kernelIN5flash19FlashAttnFwdCombineIN4cute5tupleIJNS3_1CILi16EEENS5_ILi64EEEEEELi7ELi256ELi1ELb0ELb0ENS_10bfloat16_tEfNS_4arch4Sm90EEEEEvNT_6ParamsE)
        /*0aa0*/ 	.word	0x00000030


	//----- nvinfo : EIATTR_FRAME_SIZE
	.align		4
.L_467:
        /*0aa4*/ 	.byte	0x04, 0x11
        /*0aa6*/ 	.short	(.L_469 - .L_468)
	.align		4
.L_468:
        /*0aa8*/ 	.word	index@(_ZN7cutlass13device_kernelIN5flash19FlashAttnFwdCombineIN4cute5tupleIJNS3_1CILi16EEENS5_ILi64EEEEEELi7ELi256ELi1ELb0ELb0ENS_10bfloat16_tEfNS_4arch4Sm90EEEEEvNT_6ParamsE)
        /*0aac*/ 	.word	0x00000000


	//----- nvinfo : EIATTR_REGCOUNT
	.align		4
.L_469:
        /*0ab0*/ 	.byte	0x04, 0x2f
        /*0ab2*/ 	.short	(.L_471 - .L_470)
	.align		4
.L_470:
        /*0ab4*/ 	.word	index@(_ZN7cutlass13device_kernelIN5flash19FlashAttnFwdCombineIN4cute5tupleIJNS3_1CILi16EEENS5_ILi64EEEEEELi8ELi256ELi1ELb0ELb0ENS_10bfloat16_tEfNS_4arch4Sm90EEEEEvNT_6ParamsE)
        /*0ab8*/ 	.word	0x00000034


	//----- nvinfo : EIATTR_FRAME_SIZE
	.align		4
.L_471:
        /*0abc*/ 	.byte	0x04, 0x11
        /*0abe*/ 	.short	(.L_473 - .L_472)
	.align		4
.L_472:
        /*0ac0*/ 	.word	index@(_ZN7cutlass13device_kernelIN5flash19FlashAttnFwdCombineIN4cute5tupleIJNS3_1CILi16EEENS5_ILi64EEEEEELi8ELi256ELi1ELb0ELb0ENS_10bfloat16_tEfNS_4arch4Sm90EEEEEvNT_6ParamsE)
        /*0ac4*/ 	.word	0x00000000


	//----- nvinfo : EIATTR_REGCOUNT
	.align		4
.L_473:
        /*0ac8*/ 	.byte	0x04, 0x2f
        /*0aca*/ 	.short	(.L_475 - .L_474)
	.align		4
.L_474:
        /*0acc*/ 	.word	index@(_ZN7cutlass13device_kernelIN5flash19FlashAttnFwdCombineIN4cute5tupleIJNS3_1CILi8EEENS5_ILi128EEEEEELi5ELi256ELi1ELb0ELb1ENS_10bfloat16_tEfNS_4arch4Sm80EEEEEvNT_6ParamsE)
        /*0ad0*/ 	.word	0x0000002e


	//----- nvinfo : EIATTR_FRAME_SIZE
	.align		4
.L_475:
        /*0ad4*/ 	.byte	0x04, 0x11
        /*0ad6*/ 	.short	(.L_477 - .L_476)
	.align		4
.L_476:
        /*0ad8*/ 	.word	index@($__internal_7_$__cuda_sm20_div_u64)
        /*0adc*/ 	.word	0x00000000


	//----- nvinfo : EIATTR_FRAME_SIZE
	.align		4
.L_477:
        /*0ae0*/ 	.byte	0x04, 0x11
        /*0ae2*/ 	.short	(.L_479 - .L_478)
	.align		4
.L_478:
        /*0ae4*/ 	.word	index@(_ZN7cutlass13device_kernelIN5flash19FlashAttnFwdCombineIN4cute5tupleIJNS3_1CILi8EEENS5_ILi128EEEEEELi5ELi256ELi1ELb0ELb1ENS_10bfloat16_tEfNS_4arch4Sm80EEEEEvNT_6ParamsE)
        /*0ae8*/ 	.word	0x00000000


	//----- nvinfo : EIATTR_REGCOUNT
	.align		4
.L_479:
        /*0aec*/ 	.byte	0x04, 0x2f
        /*0aee*/ 	.short	(.L_481 - .L_480)
	.align		4
.L_480:
        /*0af0*/ 	.word	index@(_ZN7cutlass13device_kernelIN5flash19FlashAttnFwdCombineIN4cute5tupleIJNS3_1CILi8EEENS5_ILi128EEEEEELi6ELi256ELi1ELb0ELb1ENS_10bfloat16_tEfNS_4arch4Sm80EEEEEvNT_6ParamsE)
        /*0af4*/ 	.word	0x0000002e


	//----- nvinfo : EIATTR_FRAME_SIZE
	.align		4
.L_481:
        /*0af8*/ 	.byte	0x04, 0x11
        /*0afa*/ 	.short	(.L_483 - .L_482)
	.align		4
.L_482:
        /*0afc*/ 	.word	index@($__internal_6_$__cuda_sm20_div_u64)
        /*0b00*/ 	.word	0x00000000


	//----- nvinfo : EIATTR_FRAME_SIZE
	.align		4
.L_483:
        /*0b04*/ 	.byte	0x04, 0x11
        /*0b06*/ 	.short	(.L_485 - .L_484)
	.align		4
.L_484:
        /*0b08*/ 	.word	index@(_ZN7cutlass13device_kernelIN5flash19FlashAttnFwdCombineIN4cute5tupleIJNS3_1CILi8EEENS5_ILi128EEEEEELi6ELi256ELi1ELb0ELb1ENS_10bfloat16_tEfNS_4arch4Sm80EEEEEvNT_6ParamsE)
        /*0b0c*/ 	.word	0x00000000


	//----- nvinfo : EIATTR_REGCOUNT
	.align		4
.L_485:
        /*0b10*/ 	.byte	0x04, 0x2f
        /*0b12*/ 	.short	(.L_487 - .L_486)
	.align		4
.L_486:
        /*0b14*/ 	.word	index@(_ZN7cutlass13device_kernelIN5flash19FlashAttnFwdCombineIN4cute5tupleIJNS3_1CILi8EEENS5_ILi128EEEEEELi7ELi256ELi1ELb0ELb1ENS_10bfloat16_tEfNS_4arch4Sm80EEEEEvNT_6ParamsE)
        /*0b18*/ 	.word	0x0000002e


	//----- nvinfo : EIATTR_FRAME_SIZE
	.align		4
.L_487:
        /*0b1c*/ 	.byte	0x04, 0x11
        /*0b1e*/ 	.short	(.L_489 - .L_488)
	.align		4
.L_488:
        /*0b20*/ 	.word	index@($__internal_5_$__cuda_sm20_div_u64)
        /*0b24*/ 	.word	0x00000000


	//----- nvinfo : EIATTR_FRAME_SIZE
	.align		4
.L_489:
        /*0b28*/ 	.byte	0x04, 0x11
        /*0b2a*/ 	.short	(.L_491 - .L_490)
	.align		4
.L_490:
        /*0b2c*/ 	.word	index@(_ZN7cutlass13device_kernelIN5flash19FlashAttnFwdCombineIN4cute5tupleIJNS3_1CILi8EEENS5_ILi128EEEEEELi7ELi256ELi1ELb0ELb1ENS_10bfloat16_tEfNS_4arch4Sm80EEEEEvNT_6ParamsE)
        /*0b30*/ 	.word	0x00000000


	//----- nvinfo : EIATTR_REGCOUNT
	.align		4
.L_491:
        /*0b34*/ 	.byte	0x04, 0x2f
        /*0b36*/ 	.short	(.L_493 - .L_492)
	.align		4
.L_492:
        /*0b38*/ 	.word	index@(_ZN7cutlass13device_kernelIN5flash19FlashAttnFwdCombineIN4cute5tupleIJNS3_1CILi8EEENS5_ILi128EEEEEELi8ELi256ELi1ELb0ELb1ENS_10bfloat16_tEfNS_4arch4Sm80EEEEEvNT_6ParamsE)
        /*0b3c*/ 	.word	0x00000030


	//----- nvinfo : EIATTR_FRAME_SIZE
	.align		4
.L_493:
        /*0b40*/ 	.byte	0x04, 0x11
        /*0b42*/ 	.short	(.L_495 - .L_494)
	.align		4
.L_494:
        /*0b44*/ 	.word	index@($__internal_4_$__cuda_sm20_div_u64)
        /*0b48*/ 	.word	0x00000000


	//----- nvinfo : EIATTR_FRAME_SIZE
	.align		4
.L_495:
        /*0b4c*/ 	.byte	0x04, 0x11
        /*0b4e*/ 	.short	(.L_497 - .L_496)
	.align		4
.L_496:
        /*0b50*/ 	.word	index@(_ZN7cutlass13device_kernelIN5flash19FlashAttnFwdCombineIN4cute5tupleIJNS3_1CILi8EEENS5_ILi128EEEEEELi8ELi256ELi1ELb0ELb1ENS_10bfloat16_tEfNS_4arch4Sm80EEEEEvNT_6ParamsE)
        /*0b54*/ 	.word	0x00000000


	//----- nvinfo : EIATTR_REGCOUNT
	.align		4
.L_497:
        /*0b58*/ 	.byte	0x04, 0x2f
        /*0b5a*/ 	.short	(.L_499 - .L_498)
	.align		4
.L_498:
        /*0b5c*/ 	.word	index@(_ZN7cutlass13device_kernelIN5flash19FlashAttnFwdCombineIN4cute5tupleIJNS3_1CILi8EEENS5_ILi128EEEEEELi5ELi256ELi1ELb0ELb0ENS_10bfloat16_tEfNS_4arch4Sm80EEEEEvNT_6ParamsE)
        /*0b60*/ 	.word	0x00000030


	//----- nvinfo : EIATTR_FRAME_SIZE
	.align		4
.L_499:
        /*0b64*/ 	.byte	0x04, 0x11
        /*0b66*/ 	.short	(.L_501 - .L_500)
	.align		4
.L_500:
        /*0b68*/ 	.word	index@(_ZN7cutlass13device_kernelIN5flash19FlashAttnFwdCombineIN4cute5tupleIJNS3_1CILi8EEENS5_ILi128EEEEEELi5ELi256ELi1ELb0ELb0ENS_10bfloat16_tEfNS_4arch4Sm80EEEEEvNT_6ParamsE)
        /*0b6c*/ 	.word	0x00000000


	//----- nvinfo : EIATTR_REGCOUNT
	.align		4
.L_501:
        /*0b70*/ 	.byte	0x04, 0x2f
        /*0b72*/ 	.short	(.L_503 - .L_502)
	.align		4
.L_502:
        /*0b74*/ 	.word	index@(_ZN7cutlass13device_kernelIN5flash19FlashAttnFwdCombineIN4cute5tupleIJNS3_1CILi8EEENS5_ILi128EEEEEELi6ELi256ELi1ELb0ELb0ENS_10bfloat16_tEfNS_4arch4Sm80EEEEEvNT_6ParamsE)
        /*0b78*/ 	.word	0x00000030


	//----- nvinfo : EIATTR_FRAME_SIZE
	.align		4
.L_503:
        /*0b7c*/ 	.byte	0x04, 0x11
        /*0b7e*/ 	.short	(.L_505 - .L_504)
	.align		4
.L_504:
        /*0b80*/ 	.word	index@(_ZN7cutlass13device_kernelIN5flash19FlashAttnFwdCombineIN4cute5tupleIJNS3_1CILi8EEENS5_ILi128EEEEEELi6ELi256ELi1ELb0ELb0ENS_10bfloat16_tEfNS_4arch4Sm80EEEEEvNT_6ParamsE)
        /*0b84*/ 	.word	0x00000000


	//----- nvinfo : EIATTR_REGCOUNT
	.align		4
.L_505:
        /*0b88*/ 	.byte	0x04, 0x2f
        /*0b8a*/ 	.short	(.L_507 - .L_506)
	.align		4
.L_506:
        /*0b8c*/ 	.word	index@(_ZN7cutlass13device_kernelIN5flash19FlashAttnFwdCombineIN4cute5tupleIJNS3_1CILi8EEENS5_ILi128EEEEEELi7ELi256ELi1ELb0ELb0ENS_10bfloat16_tEfNS_4arch4Sm80EEEEEvNT_6ParamsE)
        /*0b90*/ 	.word	0x00000030


	//----- nvinfo : EIATTR_FRAME_SIZE
	.align		4
.L_507:
        /*0b94*/ 	.byte	0x04, 0x11
        /*0b96*/ 	.short	(.L_509 - .L_508)
	.align		4
.L_508:
        /*0b98*/ 	.word	index@(_ZN7cutlass13device_kernelIN5flash19FlashAttnFwdCombineIN4cute5tupleIJNS3_1CILi8EEENS5_ILi128EEEEEELi7ELi256ELi1ELb0ELb0ENS_10bfloat16_tEfNS_4arch4Sm80EEEEEvNT_6ParamsE)
        /*0b9c*/ 	.word	0x00000000


	//----- nvinfo : EIATTR_REGCOUNT
	.align		4
.L_509:
        /*0ba0*/ 	.byte	0x04, 0x2f
        /*0ba2*/ 	.short	(.L_511 - .L_510)
	.align		4
.L_510:
        /*0ba4*/ 	.word	index@(_ZN7cutlass13device_kernelIN5flash19FlashAttnFwdCombineIN4cute5tupleIJNS3_1CILi8EEENS5_ILi128EEEEEELi8ELi256ELi1ELb0ELb0ENS_10bfloat16_tEfNS_4arch4Sm80EEEEEvNT_6ParamsE)
        /*0ba8*/ 	.word	0x00000038


	//----- nvinfo : EIATTR_FRAME_SIZE
	.align		4
.L_511:
        /*0bac*/ 	.byte	0x04, 0x11
        /*0bae*/ 	.short	(.L_513 - .L_512)
	.align		4
.L_512:
        /*0bb0*/ 	.word	index@(_ZN7cutlass13device_kernelIN5flash19FlashAttnFwdCombineIN4cute5tupleIJNS3_1CILi8EEENS5_ILi128EEEEEELi8ELi256ELi1ELb0ELb0ENS_10bfloat16_tEfNS_4arch4Sm80EEEEEvNT_6ParamsE)
        /*0bb4*/ 	.word	0x00000000


	//----- nvinfo : EIATTR_REGCOUNT
	.align		4
.L_513:
        /*0bb8*/ 	.byte	0x04, 0x2f
        /*0bba*/ 	.short	(.L_515 - .L_514)
	.align		4
.L_514:
        /*0bbc*/ 	.word	index@(_ZN7cutlass13device_kernelIN5flash19FlashAttnFwdCombineIN4cute5tupleIJNS3_1CILi8EEENS5_ILi128EEEEEELi5ELi256ELi1ELb0ELb1ENS_10bfloat16_tEfNS_4arch4Sm90EEEEEvNT_6ParamsE)
        /*0bc0*/ 	.word	0x0000002e


	//----- nvinfo : EIATTR_FRAME_SIZE
	.align		4
.L_515:
        /*0bc4*/ 	.byte	0x04, 0x11
        /*0bc6*/ 	.short	(.L_517 - .L_516)
	.align		4
.L_516:
        /*0bc8*/ 	.word	index@($__internal_3_$__cuda_sm20_div_u64)
        /*0bcc*/ 	.word	0x00000000


	//----- nvinfo : EIATTR_FRAME_SIZE
	.align		4
.L_517:
        /*0bd0*/ 	.byte	0x04, 0x11
        /*0bd2*/ 	.short	(.L_519 - .L_518)
	.align		4
.L_518:
        /*0bd4*/ 	.word	index@(_ZN7cutlass13device_kernelIN5flash19FlashAttnFwdCombineIN4cute5tupleIJNS3_1CILi8EEENS5_ILi128EEEEEELi5ELi256ELi1ELb0ELb1ENS_10bfloat16_tEfNS_4arch4Sm90EEEEEvNT_6ParamsE)
        /*0bd8*/ 	.word	0x00000000


	//----- nvinfo : EIATTR_REGCOUNT
	.align		4
.L_519:
        /*0bdc*/ 	.byte	0x04, 0x2f
        /*0bde*/ 	.short	(.L_521 - .L_520)
	.align		4
.L_520:
        /*0be0*/ 	.word	index@(_ZN7cutlass13device_kernelIN5flash19FlashAttnFwdCombineIN4cute5tupleIJNS3_1CILi8EEENS5_ILi128EEEEEELi6ELi256ELi1ELb0ELb1ENS_10bfloat16_tEfNS_4arch4Sm90EEEEEvNT_6ParamsE)
        /*0be4*/ 	.word	0x0000002e


	//----- nvinfo : EIATTR_FRAME_SIZE
	.align		4
.L_521:
        /*0be8*/ 	.byte	0x04, 0x11
        /*0bea*/ 	.short	(.L_523 - .L_522)
	.align		4
.L_522:
        /*0bec*/ 	.word	index@($__internal_2_$__cuda_sm20_div_u64)
        /*0bf0*/ 	.word	0x00000000


	//----- nvinfo : EIATTR_FRAME_SIZE
	.align		4
.L_523:
        /*0bf4*/ 	.byte	0x04, 0x11
        /*0bf6*/ 	.short	(.L_525 - .L_524)
	.align		4
.L_524:
        /*0bf8*/ 	.word	index@(_ZN7cutlass13device_kernelIN5flash19FlashAttnFwdCombineIN4cute5tupleIJNS3_1CILi8EEENS5_ILi128EEEEEELi6ELi256ELi1ELb0ELb1ENS_10bfloat16_tEfNS_4arch4Sm90EEEEEvNT_6ParamsE)
        /*0bfc*/ 	.word	0x00000000


	//----- nvinfo : EIATTR_REGCOUNT
	.align		4
.L_525:
        /*0c00*/ 	.byte	0x04, 0x2f
        /*0c02*/ 	.short	(.L_527 - .L_526)
	.align		4
.L_526:
        /*0c04*/ 	.word	index@(_ZN7cutlass13device_kernelIN5flash19FlashAttnFwdCombineIN4cute5tupleIJNS3_1CILi8EEENS5_ILi128EEEEEELi7ELi256ELi1ELb0ELb1ENS_10bfloat16_tEfNS_4arch4Sm90EEEEEvNT_6ParamsE)
        /*0c08*/ 	.word	0x0000002e


	//----- nvinfo : EIATTR_FRAME_SIZE
	.align		4
.L_527:
        /*0c0c*/ 	.byte	0x04, 0x11
        /*0c0e*/ 	.short	(.L_529 - .L_528)
	.align		4
.L_528:
        /*0c10*/ 	.word	index@($__internal_1_$__cuda_sm20_div_u64)
        /*0c14*/ 	.word	0x00000000


	//----- nvinfo : EIATTR_FRAME_SIZE
	.align		4
.L_529:
        /*0c18*/ 	.byte	0x04, 0x11
        /*0c1a*/ 	.short	(.L_531 - .L_530)
	.align		4
.L_530:
        /*0c1c*/ 	.word	index@(_ZN7cutlass13device_kernelIN5flash19FlashAttnFwdCombineIN4cute5tupleIJNS3_1CILi8EEENS5_ILi128EEEEEELi7ELi256ELi1ELb0ELb1ENS_10bfloat16_tEfNS_4arch4Sm90EEEEEvNT_6ParamsE)
        /*0c20*/ 	.word	0x00000000


	//----- nvinfo : EIATTR_REGCOUNT
	.align		4
.L_531:
        /*0c24*/ 	.byte	0x04, 0x2f
        /*0c26*/ 	.short	(.L_533 - .L_532)
	.align		4
.L_532:
        /*0c28*/ 	.word	index@(_ZN7cutlass13device_kernelIN5flash19FlashAttnFwdCombineIN4cute5tupleIJNS3_1CILi8EEENS5_ILi128EEEEEELi8ELi256ELi1ELb0ELb1ENS_10bfloat16_tEfNS_4arch4Sm90EEEEEvNT_6ParamsE)
        /*0c2c*/ 	.word	0x00000030


	//----- nvinfo : EIATTR_FRAME_SIZE
	.align		4
.L_533:
        /*0c30*/ 	.byte	0x04, 0x11
        /*0c32*/ 	.short	(.L_535 - .L_534)
	.align		4
.L_534:
        /*0c34*/ 	.word	index@($__internal_0_$__cuda_sm20_div_u64)
        /*0c38*/ 	.word	0x00000000


	//----- nvinfo : EIATTR_FRAME_SIZE
	.align		4
.L_535:
        /*0c3c*/ 	.byte	0x04, 0x11
        /*0c3e*/ 	.short	(.L_537 - .L_536)
	.align		4
.L_536:
        /*0c40*/ 	.word	index@(_ZN7cutlass13device_kernelIN5flash19FlashAttnFwdCombineIN4cute5tupleIJNS3_1CILi8EEENS5_ILi128EEEEEELi8ELi256ELi1ELb0ELb1ENS_10bfloat16_tEfNS_4arch4Sm90EEEEEvNT_6ParamsE)
        /*0c44*/ 	.word	0x00000000


	//----- nvinfo : EIATTR_REGCOUNT
	.align		4
.L_537:
        /*0c48*/ 	.byte	0x04, 0x2f
        /*0c4a*/ 	.short	(.L_539 - .L_538)
	.align		4
.L_538:
        /*0c4c*/ 	.word	index@(_ZN7cutlass13device_kernelIN5flash19FlashAttnFwdCombineIN4cute5tupleIJNS3_1CILi8EEENS5_ILi128EEEEEELi5ELi256ELi1ELb0ELb0ENS_10bfloat16_tEfNS_4arch4Sm90EEEEEvNT_6ParamsE)
        /*0c50*/ 	.word	0x00000030


	//----- nvinfo : EIATTR_FRAME_SIZE
	.align		4
.L_539:
        /*0c54*/ 	.byte	0x04, 0x11
        /*0c56*/ 	.short	(.L_541 - .L_540)
	.align		4
.L_540:
        /*0c58*/ 	.word	index@(_ZN7cutlass13device_kernelIN5flash19FlashAttnFwdCombineIN4cute5tupleIJNS3_1CILi8EEENS5_ILi128EEEEEELi5ELi256ELi1ELb0ELb0ENS_10bfloat16_tEfNS_4arch4Sm90EEEEEvNT_6ParamsE)
        /*0c5c*/ 	.word	0x00000000


	//----- nvinfo : EIATTR_REGCOUNT
	.align		4
.L_541:
        /*0c60*/ 	.byte	0x04, 0x2f
        /*0c62*/ 	.short	(.L_543 - .L_542)
	.align		4
.L_542:
        /*0c64*/ 	.word	index@(_ZN7cutlass13device_kernelIN5flash19FlashAttnFwdCombineIN4cute5tupleIJNS3_1CILi8EEENS5_ILi128EEEEEELi6ELi256ELi1ELb0ELb0ENS_10bfloat16_tEfNS_4arch4Sm90EEEEEvNT_6ParamsE)
        /*0c68*/ 	.word	0x00000030


	//----- nvinfo : EIATTR_FRAME_SIZE
	.align		4
.L_543:
        /*0c6c*/ 	.byte	0x04, 0x11
        /*0c6e*/ 	.short	(.L_545 - .L_544)
	.align		4
.L_544:
        /*0c70*/ 	.word	index@(_ZN7cutlass13device_kernelIN5flash19FlashAttnFwdCombineIN4cute5tupleIJNS3_1CILi8EEENS5_ILi128EEEEEELi6ELi256ELi1ELb0ELb0ENS_10bfloat16_tEfNS_4arch4Sm90EEEEEvNT_6ParamsE)
        /*0c74*/ 	.word	0x00000000


	//----- nvinfo : EIATTR_REGCOUNT
	.align		4
.L_545:
        /*0c78*/ 	.byte	0x04, 0x2f
        /*0c7a*/ 	.short	(.L_547 - .L_546)
	.align		4
.L_546:
        /*0c7c*/ 	.word	index@(_ZN7cutlass13device_kernelIN5flash19FlashAttnFwdCombineIN4cute5tupleIJNS3_1CILi8EEENS5_ILi128EEEEEELi7ELi256ELi1ELb0ELb0ENS_10bfloat16_tEfNS_4arch4Sm90EEEEEvNT_6ParamsE)
        /*0c80*/ 	.word	0x00000030


	//----- nvinfo : EIATTR_FRAME_SIZE
	.align		4
.L_547:
        /*0c84*/ 	.byte	0x04, 0x11
        /*0c86*/ 	.short	(.L_549 - .L_548)
	.align		4
.L_548:
        /*0c88*/ 	.word	index@(_ZN7cutlass13device_kernelIN5flash19FlashAttnFwdCombineIN4cute5tupleIJNS3_1CILi8EEENS5_ILi128EEEEEELi7ELi256ELi1ELb0ELb0ENS_10bfloat16_tEfNS_4arch4Sm90EEEEEvNT_6ParamsE)
        /*0c8c*/ 	.word	0x00000000


	//----- nvinfo : EIATTR_REGCOUNT
	.align		4
.L_549:
        /*0c90*/ 	.byte	0x04, 0x2f
        /*0c92*/ 	.short	(.L_551 - .L_550)
	.align		4
.L_550:
        /*0c94*/ 	.word	index@(_ZN7cutlass13device_kernelIN5flash19FlashAttnFwdCombineIN4cute5tupleIJNS3_1CILi8EEENS5_ILi128EEEEEELi8ELi256ELi1ELb0ELb0ENS_10bfloat16_tEfNS_4arch4Sm90EEEEEvNT_6ParamsE)
        /*0c98*/ 	.word	0x00000038


	//----- nvinfo : EIATTR_FRAME_SIZE
	.align		4
.L_551:
        /*0c9c*/ 	.byte	0x04, 0x11
        /*0c9e*/ 	.short	(.L_553 - .L_552)
	.align		4
.L_552:
        /*0ca0*/ 	.word	index@(_ZN7cutlass13device_kernelIN5flash19FlashAttnFwdCombineIN4cute5tupleIJNS3_1CILi8EEENS5_ILi128EEEEEELi8ELi256ELi1ELb0ELb0ENS_10bfloat16_tEfNS_4arch4Sm90EEEEEvNT_6ParamsE)
        /*0ca4*/ 	.word	0x00000000


	//----- nvinfo : EIATTR_MIN_STACK_SIZE
	.align		4
.L_553:
        /*0ca8*/ 	.byte	0x04, 0x12
        /*0caa*/ 	.short	(.L_555 - .L_554)
	.align		4
.L_554:
        /*0cac*/ 	.word	index@(_ZN7cutlass13device_kernelIN5flash19FlashAttnFwdCombineIN4cute5tupleIJNS3_1CILi8EEENS5_ILi128EEEEEELi8ELi256ELi1ELb0ELb0ENS_10bfloat16_tEfNS_4arch4Sm90EEEEEvNT_6ParamsE)
        /*0cb0*/ 	.word	0x00000000


	//----- nvinfo : EIATTR_MIN_STACK_SIZE
	.align		4
.L_555:
        /*0cb4*/ 	.byte	0x04, 0x12
        /*0cb6*/ 	.short	(.L_557 - .L_556)
	.align		4
.L_556:
        /*0cb8*/ 	.word	index@(_ZN7cutlass13device_kernelIN5flash19FlashAttnFwdCombineIN4cute5tupleIJNS3_1CILi8EEENS5_ILi128EEEEEELi7ELi256ELi1ELb0ELb0ENS_10bfloat16_tEfNS_4arch4Sm90EEEEEvNT_6ParamsE)
        /*0cbc*/ 	.word	0x00000000


	//----- nvinfo : EIATTR_MIN_STACK_SIZE
	.align		4
.L_557:
        /*0cc0*/ 	.byte	0x04, 0x12
        /*0cc2*/ 	.short	(.L_559 - .L_558)
	.align		4
.L_558:
        /*0cc4*/ 	.word	index@(_ZN7cutlass13device_kernelIN5flash19FlashAttnFwdCombineIN4cute5tupleIJNS3_1CILi8EEENS5_ILi128EEEEEELi6ELi256ELi1ELb0ELb0ENS_10bfloat16_tEfNS_4arch4Sm90EEEEEvNT_6ParamsE)
        /*0cc8*/ 	.word	0x00000000


	//----- nvinfo : EIATTR_MIN_STACK_SIZE
	.align		4
.L_559:
        /*0ccc*/ 	.byte	0x04, 0x12
        /*0cce*/ 	.short	(.L_561 - .L_560)
	.align		4
.L_560:
        /*0cd0*/ 	.word	index@(_ZN7cutlass13device_kernelIN5flash19FlashAttnFwdCombineIN4cute5tupleIJNS3_1CILi8EEENS5_ILi128EEEEEELi5ELi256ELi1ELb0ELb0ENS_10bfloat16_tEfNS_4arch4Sm90EEEEEvNT_6ParamsE)
        /*0cd4*/ 	.word	0x00000000


	//----- nvinfo : EIATTR_MIN_STACK_SIZE
	.align		4
.L_561:
        /*0cd8*/ 	.byte	0x04, 0x12
        /*0cda*/ 	.short	(.L_563 - .L_562)
	.align		4
.L_562:
        /*0cdc*/ 	.word	index@(_ZN7cutlass13device_kernelIN5flash19FlashAttnFwdCombineIN4cute5tupleIJNS3_1CILi8EEENS5_ILi128EEEEEELi8ELi256ELi1ELb0ELb1ENS_10bfloat16_tEfNS_4arch4Sm90EEEEEvNT_6ParamsE)
        /*0ce0*/ 	.word	0x00000000


	//----- nvinfo : EIATTR_MIN_STACK_SIZE
	.align		4
.L_563:
        /*0ce4*/ 	.byte	0x04, 0x12
        /*0ce6*/ 	.short	(.L_565 - .L_564)
	.align		4
.L_564:
        /*0ce8*/ 	.word	index@(_ZN7cutlass13device_kernelIN5flash19FlashAttnFwdCombineIN4cute5tupleIJNS3_1CILi8EEENS5_ILi128EEEEEELi7ELi256ELi1ELb0ELb1ENS_10bfloat16_tEfNS_4arch4Sm90EEEEEvNT_6ParamsE)
        /*0cec*/ 	.word	0x00000000


	//----- nvinfo : EIATTR_MIN_STACK_SIZE
	.align		4
.L_565:
        /*0cf0*/ 	.byte	0x04, 0x12
        /*0cf2*/ 	.short	(.L_567 - .L_566)
	.align		4
.L_566:
        /*0cf4*/ 	.word	index@(_ZN7cutlass13device_kernelIN5flash19FlashAttnFwdCombineIN4cute5tupleIJNS3_1CILi8EEENS5_ILi128EEEEEELi6ELi256ELi1ELb0ELb1ENS_10bfloat16_tEfNS_4arch4Sm90EEEEEvNT_6ParamsE)
        /*0cf8*/ 	.word	0x00000000


	//----- nvinfo : EIATTR_MIN_STACK_SIZE
	.align		4
.L_567:
        /*0cfc*/ 	.byte	0x04, 0x12
        /*0cfe*/ 	.short	(.L_569 - .L_568)
	.align		4
.L_568:
        /*0d00*/ 	.word	index@(_ZN7cutlass13device_kernelIN5flash19FlashAttnFwdCombineIN4cute5tupleIJNS3_1CILi8EEENS5_ILi128EEEEEELi5ELi256ELi1ELb0ELb1ENS_10bfloat16_tEfNS_4arch4Sm90EEEEEvNT_6ParamsE)
        /*0d04*/ 	.word	0x00000000


	//----- nvinfo : EIATTR_MIN_STACK_SIZE
	.align		4
.L_569:
        /*0d08*/ 	.byte	0x04, 0x12
        /*0d0a*/ 	.short	(.L_571 - .L_570)
	.align		4
.L_570:
        /*0d0c*/ 	.word	index@(_ZN7cutlass13device_kernelIN5flash19FlashAttnFwdCombineIN4cute5tupleIJNS3_1CILi8EEENS5_ILi128EEEEEELi8ELi256ELi1ELb0ELb0ENS_10bfloat16_tEfNS_4arch4Sm80EEEEEvNT_6ParamsE)
        /*0d10*/ 	.word	0x00000000


	//----- nvinfo : EIATTR_MIN_STACK_SIZE
	.align		4
.L_571:
        /*0d14*/ 	.byte	0x04, 0x12
        /*0d16*/ 	.short	(.L_573 - .L_572)
	.align		4
.L_572:
        /*0d18*/ 	.word	index@(_ZN7cutlass13device_kernelIN5flash19FlashAttnFwdCombineIN4cute5tupleIJNS3_1CILi8EEENS5_ILi128EEEEEELi7ELi256ELi1ELb0ELb0ENS_10bfloat16_tEfNS_4arch4Sm80EEEEEvNT_6ParamsE)
        /*0d1c*/ 	.word	0x00000000


	//----- nvinfo : EIATTR_MIN_STACK_SIZE
	.align		4
.L_573:
        /*0d20*/ 	.byte	0x04, 0x12
        /*0d22*/ 	.short	(.L_575 - .L_574)
	.align		4
.L_574:
        /*0d24*/ 	.word	index@(_ZN7cutlass13device_kernelIN5flash19FlashAttnFwdCombineIN4cute5tupleIJNS3_1CILi8EEENS5_ILi128EEEEEELi6ELi256ELi1ELb0ELb0ENS_10bfloat16_tEfNS_4arch4Sm80EEEEEvNT_6ParamsE)
        /*0d28*/ 	.word	0x00000000


	//----- nvinfo : EIATTR_MIN_STACK_SIZE
	.align		4
.L_575:
        /*0d2c*/ 	.byte	0x04, 0x12
        /*0d2e*/ 	.short	(.L_577 - .L_576)
	.align		4
.L_576:
        /*0d30*/ 	.word	index@(_ZN7cutlass13device_kernelIN5flash19FlashAttnFwdCombineIN4cute5tupleIJNS3_1CILi8EEENS5_ILi128EEEEEELi5ELi256ELi1ELb0ELb0ENS_10bfloat16_tEfNS_4arch4Sm80EEEEEvNT_6ParamsE)
        /*0d34*/ 	.word	0x00000000


	//----- nvinfo : EIATTR_MIN_STACK_SIZE
	.align		4
.L_577:
        /*0d38*/ 	.byte	0x04, 0x12
        /*0d3a*/ 	.short	(.L_579 - .L_578)
	.align		4
.L_578:
        /*0d3c*/ 	.word	index@(_ZN7cutlass13device_kernelIN5flash19FlashAttnFwdCombineIN4cute5tupleIJNS3_1CILi8EEENS5_ILi128EEEEEELi8ELi256ELi1ELb0ELb1ENS_10bfloat16_tEfNS_4arch4Sm80EEEEEvNT_6ParamsE)
        /*0d40*/ 	.word	0x00000000


	//----- nvinfo : EIATTR_MIN_STACK_SIZE
	.align		4
.L_579:
        /*0d44*/ 	.byte	0x04, 0x12
        /*0d46*/ 	.short	(.L_581 - .L_580)
	.align		4
.L_580:
        /*0d48*/ 	.word	index@(_ZN7cutlass13device_kernelIN5flash19FlashAttnFwdCombineIN4cute5tupleIJNS3_1CILi8EEENS5_ILi128EEEEEELi7ELi256ELi1ELb0ELb1ENS_10bfloat16_tEfNS_4arch4Sm80EEEEEvNT_6ParamsE)
        /*0d4c*/ 	.word	0x00000000


	//----- nvinfo : EIATTR_MIN_STACK_SIZE
	.align		4
.L_581:
        /*0d50*/ 	.byte	0x04, 0x12
        /*0d52*/ 	.short	(.L_583 - .L_582)
	.align		4
.L_582:
        /*0d54*/ 	.word	index@(_ZN7cutlass13device_kernelIN5flash19FlashAttnFwdCombineIN4cute5tupleIJNS3_1CILi8EEENS5_ILi128EEEEEELi6ELi256ELi1ELb0ELb1ENS_10bfloat16_tEfNS_4arch4Sm80EEEEEvNT_6ParamsE)
        /*0d58*/ 	.word	0x00000000


	//----- nvinfo : EIATTR_MIN_STACK_SIZE
	.align		4
.L_583:
        /*0d5c*/ 	.byte	0x04, 0x12
        /*0d5e*/ 	.short	(.L_585 - .L_584)
	.align		4
.L_584:
        /*0d60*/ 	.word	index@(_ZN7cutlass13device_kernelIN5flash19FlashAttnFwdCombineIN4cute5tupleIJNS3_1CILi8EEENS5_ILi128EEEEEELi5ELi256ELi1ELb0ELb1ENS_10bfloat16_tEfNS_4arch4Sm80EEEEEvNT_6ParamsE)
        /*0d64*/ 	.word	0x00000000


	//----- nvinfo : EIATTR_MIN_STACK_SIZE
	.align		4
.L_585:
        /*0d68*/ 	.byte	0x04, 0x12
        /*0d6a*/ 	.short	(.L_587 - .L_586)
	.align		4
.L_586:
        /*0d6c*/ 	.word	index@(_ZN7cutlass13device_kernelIN5flash19FlashAttnFwdCombineIN4cute5tupleIJNS3_1CILi16EEENS5_ILi64EEEEEELi8ELi256ELi1ELb0ELb0ENS_10bfloat16_tEfNS_4arch4Sm90EEEEEvNT_6ParamsE)
        /*0d70*/ 	.word	0x00000000


	//----- nvinfo : EIATTR_MIN_STACK_SIZE
	.align		4
.L_587:
        /*0d74*/ 	.byte	0x04, 0x12
        /*0d76*/ 	.short	(.L_589 - .L_588)
	.align		4
.L_588:
        /*0d78*/ 	.word	index@(_ZN7cutlass13device_kernelIN5flash19FlashAttnFwdCombineIN4cute5tupleIJNS3_1CILi16EEENS5_ILi64EEEEEELi7ELi256ELi1ELb0ELb0ENS_10bfloat16_tEfNS_4arch4Sm90EEEEEvNT_6ParamsE)
        /*0d7c*/ 	.word	0x00000000


	//----- nvinfo : EIATTR_MIN_STACK_SIZE
	.align		4
.L_589:
        /*0d80*/ 	.byte	0x04, 0x12
        /*0d82*/ 	.short	(.L_591 - .L_590)
	.align		4
.L_590:
        /*0d84*/ 	.word	index@(_ZN7cutlass13device_kernelIN5flash19FlashAttnFwdCombineIN4cute5tupleIJNS3_1CILi16EEENS5_ILi64EEEEEELi6ELi256ELi1ELb0ELb0ENS_10bfloat16_tEfNS_4arch4Sm90EEEEEvNT_6ParamsE)
        /*0d88*/ 	.word	0x00000000


	//----- nvinfo : EIATTR_MIN_STACK_SIZE
	.align		4
.L_591:
        /*0d8c*/ 	.byte	0x04, 0x12
        /*0d8e*/ 	.short	(.L_593 - .L_592)
	.align		4
.L_592:
        /*0d90*/ 	.word	index@(_ZN7cutlass13device_kernelIN5flash19FlashAttnFwdCombineIN4cute5tupleIJNS3_1CILi16EEENS5_ILi64EEEEEELi5ELi256ELi1ELb0ELb0ENS_10bfloat16_tEfNS_4arch4Sm90EEEEEvNT_6ParamsE)
        /*0d94*/ 	.word	0x00000000


	//----- nvinfo : EIATTR_MIN_STACK_SIZE
	.align		4
.L_593:
        /*0d98*/ 	.byte	0x04, 0x12
        /*0d9a*/ 	.short	(.L_595 - .L_594)
	.align		4
.L_594:
        /*0d9c*/ 	.word	index@(_ZN7cutlass13device_kernelIN5flash19FlashAttnFwdCombineIN4cute5tupleIJNS3_1CILi16EEENS5_ILi64EEEEEELi4ELi256ELi1ELb0ELb0ENS_10bfloat16_tEfNS_4arch4Sm90EEEEEvNT_6ParamsE)
        /*0da0*/ 	.word	0x00000000


	//----- nvinfo : EIATTR_MIN_STACK_SIZE
	.align		4
.L_595:
        /*0da4*/ 	.byte	0x04, 0x12
        /*0da6*/ 	.short	(.L_597 - .L_596)
	.align		4
.L_596:
        /*0da8*/ 	.word	index@(_ZN7cutlass13device_kernelIN5flash19FlashAttnFwdCombineIN4cute5tupleIJNS3_1CILi16EEENS5_ILi64EEEEEELi8ELi256ELi1ELb0ELb1ENS_10bfloat16_tEfNS_4arch4Sm90EEEEEvNT_6ParamsE)
        /*0dac*/ 	.word	0x00000000


	//----- nvinfo : EIATTR_MIN_STACK_SIZE
	.align		4
.L_597:
        /*0db0*/ 	.byte	0x04, 0x12
        /*0db2*/ 	.short	(.L_599 - .L_598)
	.align		4
.L_598:
        /*0db4*/ 	.word	index@(_ZN7cutlass13device_kernelIN5flash19FlashAttnFwdCombineIN4cute5tupleIJNS3_1CILi16EEENS5_ILi64EEEEEELi7ELi256ELi1ELb0ELb1ENS_10bfloat16_tEfNS_4arch4Sm90EEEEEvNT_6ParamsE)
        /*0db8*/ 	.word	0x00000000


	//----- nvinfo : EIATTR_MIN_STACK_SIZE
	.align		4
.L_599:
        /*0dbc*/ 	.byte	0x04, 0x12
        /*0dbe*/ 	.short	(.L_601 - .L_600)
	.align		4
.L_600:
        /*0dc0*/ 	.word	index@(_ZN7cutlass13device_kernelIN5flash19FlashAttnFwdCombineIN4cute5tupleIJNS3_1CILi16EEENS5_ILi64EEEEEELi6ELi256ELi1ELb0ELb1ENS_10bfloat16_tEfNS_4arch4Sm90EEEEEvNT_6ParamsE)
        /*0dc4*/ 	.word	0x00000000


	//----- nvinfo : EIATTR_MIN_STACK_SIZE
	.align		4
.L_601:
        /*0dc8*/ 	.byte	0x04, 0x12
        /*0dca*/ 	.short	(.L_603 - .L_602)
	.align		4
.L_602:
        /*0dcc*/ 	.word	index@(_ZN7cutlass13device_kernelIN5flash19FlashAttnFwdCombineIN4cute5tupleIJNS3_1CILi16EEENS5_ILi64EEEEEELi5ELi256ELi1ELb0ELb1ENS_10bfloat16_tEfNS_4arch4Sm90EEEEEvNT_6ParamsE)
        /*0dd0*/ 	.word	0x00000000


	//----- nvinfo : EIATTR_MIN_STACK_SIZE
	.align		4
.L_603:
        /*0dd4*/ 	.byte	0x04, 0x12
        /*0dd6*/ 	.short	(.L_605 - .L_604)
	.align		4
.L_604:
        /*0dd8*/ 	.word	index@(_ZN7cutlass13device_kernelIN5flash19FlashAttnFwdCombineIN4cute5tupleIJNS3_1CILi16EEENS5_ILi64EEEEEELi4ELi256ELi1ELb0ELb1ENS_10bfloat16_tEfNS_4arch4Sm90EEEEEvNT_6ParamsE)
        /*0ddc*/ 	.word	0x00000000


	//----- nvinfo : EIATTR_MIN_STACK_SIZE
	.align		4
.L_605:
        /*0de0*/ 	.byte	0x04, 0x12
        /*0de2*/ 	.short	(.L_607 - .L_606)
	.align		4
.L_606:
        /*0de4*/ 	.word	index@(_ZN7cutlass13device_kernelIN5flash19FlashAttnFwdCombineIN4cute5tupleIJNS3_1CILi16EEENS5_ILi64EEEEEELi8ELi256ELi1ELb0ELb0ENS_10bfloat16_tEfNS_4arch4Sm80EEEEEvNT_6ParamsE)
        /*0de8*/ 	.word	0x00000000


	//----- nvinfo : EIATTR_MIN_STACK_SIZE
	.align		4
.L_607:
        /*0dec*/ 	.byte	0x04, 0x12
        /*0dee*/ 	.short	(.L_609 - .L_608)
	.align		4
.L_608:
        /*0df0*/ 	.word	index@(_ZN7cutlass13device_kernelIN5flash19FlashAttnFwdCombineIN4cute5tupleIJNS3_1CILi16EEENS5_ILi64EEEEEELi7ELi256ELi1ELb0ELb0ENS_10bfloat16_tEfNS_4arch4Sm80EEEEEvNT_6ParamsE)
        /*0df4*/ 	.word	0x00000000


	//----- nvinfo : EIATTR_MIN_STACK_SIZE
	.align		4
.L_609:
        /*0df8*/ 	.byte	0x04, 0x12
        /*0dfa*/ 	.short	(.L_611 - .L_610)
	.align		4
.L_610:
        /*0dfc*/ 	.word	index@(_ZN7cutlass13device_kernelIN5flash19FlashAttnFwdCombineIN4cute5tupleIJNS3_1CILi16EEENS5_ILi64EEEEEELi6ELi256ELi1ELb0ELb0ENS_10bfloat16_tEfNS_4arch4Sm80EEEEEvNT_6ParamsE)
        /*0e00*/ 	.word	0x00000000


	//----- nvinfo : EIATTR_MIN_STACK_SIZE
	.align		4
.L_611:
        /*0e04*/ 	.byte	0x04, 0x12
        /*0e06*/ 	.short	(.L_613 - .L_612)
	.align		4
.L_612:
        /*0e08*/ 	.word	index@(_ZN7cutlass13device_kernelIN5flash19FlashAttnFwdCombineIN4cute5tupleIJNS3_1CILi16EEENS5_ILi64EEEEEELi5ELi256ELi1ELb0ELb0ENS_10bfloat16_tEfNS_4arch4Sm80EEEEEvNT_6ParamsE)
        /*0e0c*/ 	.word	0x00000000


	//----- nvinfo : EIATTR_MIN_STACK_SIZE
	.align		4
.L_613:
        /*0e10*/ 	.byte	0x04, 0x12
        /*0e12*/ 	.short	(.L_615 - .L_614)
	.align		4
.L_614:
        /*0e14*/ 	.word	index@(_ZN7cutlass13device_kernelIN5flash19FlashAttnFwdCombineIN4cute5tupleIJNS3_1CILi16EEENS5_ILi64EEEEEELi4ELi256ELi1ELb0ELb0ENS_10bfloat16_tEfNS_4arch4Sm80EEEEEvNT_6ParamsE)
        /*0e18*/ 	.word	0x00000000


	//----- nvinfo : EIATTR_MIN_STACK_SIZE
	.align		4
.L_615:
        /*0e1c*/ 	.byte	0x04, 0x12
        /*0e1e*/ 	.short	(.L_617 - .L_616)
	.align		4
.L_616:
        /*0e20*/ 	.word	index@(_ZN7cutlass13device_kernelIN5flash19FlashAttnFwdCombineIN4cute5tupleIJNS3_1CILi16EEENS5_ILi64EEEEEELi8ELi256ELi1ELb0ELb1ENS_10bfloat16_tEfNS_4arch4Sm80EEEEEvNT_6ParamsE)
        /*0e24*/ 	.word	0x00000000


	//----- nvinfo : EIATTR_MIN_STACK_SIZE
	.align		4
.L_617:
        /*0e28*/ 	.byte	0x04, 0x12
        /*0e2a*/ 	.short	(.L_619 - .L_618)
	.align		4
.L_618:
        /*0e2c*/ 	.word	index@(_ZN7cutlass13device_kernelIN5flash19FlashAttnFwdCombineIN4cute5tupleIJNS3_1CILi16EEENS5_ILi64EEEEEELi7ELi256ELi1ELb0ELb1ENS_10bfloat16_tEfNS_4arch4Sm80EEEEEvNT_6ParamsE)
        /*0e30*/ 	.word	0x00000000


	//----- nvinfo : EIATTR_MIN_STACK_SIZE
	.align		4
.L_619:
        /*0e34*/ 	.byte	0x04, 0x12
        /*0e36*/ 	.short	(.L_621 - .L_620)
	.align		4
.L_620:
        /*0e38*/ 	.word	index@(_ZN7cutlass13device_kernelIN5flash19FlashAttnFwdCombineIN4cute5tupleIJNS3_1CILi16EEENS5_ILi64EEEEEELi6ELi256ELi1ELb0ELb1ENS_10bfloat16_tEfNS_4arch4Sm80EEEEEvNT_6ParamsE)
        /*0e3c*/ 	.word	0x00000000


	//----- nvinfo : EIATTR_MIN_STACK_SIZE
	.align		4
.L_621:
        /*0e40*/ 	.byte	0x04, 0x12
        /*0e42*/ 	.short	(.L_623 - .L_622)
	.align		4
.L_622:
        /*0e44*/ 	.word	index@(_ZN7cutlass13device_kernelIN5flash19FlashAttnFwdCombineIN4cute5tupleIJNS3_1CILi16EEENS5_ILi64EEEEEELi5ELi256ELi1ELb0ELb1ENS_10bfloat16_tEfNS_4arch4Sm80EEEEEvNT_6ParamsE)
        /*0e48*/ 	.word	0x00000000


	//----- nvinfo : EIATTR_MIN_STACK_SIZE
	.align		4
.L_623:
        /*0e4c*/ 	.byte	0x04, 0x12
        /*0e4e*/ 	.short	(.L_625 - .L_624)
	.align		4
.L_624:
        /*0e50*/ 	.word	index@(_ZN7cutlass13device_kernelIN5flash19FlashAttnFwdCombineIN4cute5tupleIJNS3_1CILi16EEENS5_ILi64EEEEEELi4ELi256ELi1ELb0ELb1ENS_10bfloat16_tEfNS_4arch4Sm80EEEEEvNT_6ParamsE)
        /*0e54*/ 	.word	0x00000000


	//----- nvinfo : EIATTR_MIN_STACK_SIZE
	.align		4
.L_625:
        /*0e58*/ 	.byte	0x04, 0x12
        /*0e5a*/ 	.short	(.L_627 - .L_626)
	.align		4
.L_626:
        /*0e5c*/ 	.word	index@(_ZN7cutlass13device_kernelIN5flash19FlashAttnFwdCombineIN4cute5tupleIJNS3_1CILi8EEENS5_ILi128EEEEEELi8ELi256ELi1ELb0ELb0ENS_6half_tEfNS_4arch4Sm90EEEEEvNT_6ParamsE)
        /*0e60*/ 	.word	0x00000000


	//----- nvinfo : EIATTR_MIN_STACK_SIZE
	.align		4
.L_627:
        /*0e64*/ 	.byte	0x04, 0x12
        /*0e66*/ 	.short	(.L_629 - .L_628)
	.align		4
.L_628:
        /*0e68*/ 	.word	index@(_ZN7cutlass13device_kernelIN5flash19FlashAttnFwdCombineIN4cute5tupleIJNS3_1CILi8EEENS5_ILi128EEEEEELi7ELi256ELi1ELb0ELb0ENS_6half_tEfNS_4arch4Sm90EEEEEvNT_6ParamsE)
        /*0e6c*/ 	.word	0x00000000


	//----- nvinfo : EIATTR_MIN_STACK_SIZE
	.align		4
.L_629:
        /*0e70*/ 	.byte	0x04, 0x12
        /*0e72*/ 	.short	(.L_631 - .L_630)
	.align		4
.L_630:
        /*0e74*/ 	.word	index@(_ZN7cutlass13device_kernelIN5flash19FlashAttnFwdCombineIN4cute5tupleIJNS3_1CILi8EEENS5_ILi128EEEEEELi6ELi256ELi1ELb0ELb0ENS_6half_tEfNS_4arch4Sm90EEEEEvNT_6ParamsE)
        /*0e78*/ 	.word	0x00000000


	//----- nvinfo : EIATTR_MIN_STACK_SIZE
	.align		4
.L_631:
        /*0e7c*/ 	.byte	0x04, 0x12
        /*0e7e*/ 	.short	(.L_633 - .L_632)
	.align		4
.L_632:
        /*0e80*/ 	.word	index@(_ZN7cutlass13device_kernelIN5flash19FlashAttnFwdCombineIN4cute5tupleIJNS3_1CILi8EEENS5_ILi128EEEEEELi5ELi256ELi1ELb0ELb0ENS_6half_tEfNS_4arch4Sm90EEEEEvNT_6ParamsE)
        /*0e84*/ 	.word	0x00000000


	//----- nvinfo : EIATTR_MIN_STACK_SIZE
	.align		4
.L_633:
        /*0e88*/ 	.byte	0x04, 0x12
        /*0e8a*/ 	.short	(.L_635 - .L_634)
	.align		4
.L_634:
        /*0e8c*/ 	.word	index@(_ZN7cutlass13device_kernelIN5flash19FlashAttnFwdCombineIN4cute5tupleIJNS3_1CILi8EEENS5_ILi128EEEEEELi8ELi256ELi1ELb0ELb1ENS_6half_tEfNS_4arch4Sm90EEEEEvNT_6ParamsE)
        /*0e90*/ 	.word	0x00000000


	//----- nvinfo : EIATTR_MIN_STACK_SIZE
	.align		4
.L_635:
        /*0e94*/ 	.byte	0x04, 0x12
        /*0e96*/ 	.short	(.L_637 - .L_636)
	.align		4
.L_636:
        /*0e98*/ 	.word	index@(_ZN7cutlass13device_kernelIN5flash19FlashAttnFwdCombineIN4cute5tupleIJNS3_1CILi8EEENS5_ILi128EEEEEELi7ELi256ELi1ELb0ELb1ENS_6half_tEfNS_4arch4Sm90EEEEEvNT_6ParamsE)
        /*0e9c*/ 	.word	0x00000000


	//----- nvinfo : EIATTR_MIN_STACK_SIZE
	.align		4
.L_637:
        /*0ea0*/ 	.byte	0x04, 0x12
        /*0ea2*/ 	.short	(.L_639 - .L_638)
	.align		4
.L_638:
        /*0ea4*/ 	.word	index@(_ZN7cutlass13device_kernelIN5flash19FlashAttnFwdCombineIN4cute5tupleIJNS3_1CILi8EEENS5_ILi128EEEEEELi6ELi256ELi1ELb0ELb1ENS_6half_tEfNS_4arch4Sm90EEEEEvNT_6ParamsE)
        /*0ea8*/ 	.word	0x00000000


	//----- nvinfo : EIATTR_MIN_STACK_SIZE
	.align		4
.L_639:
        /*0eac*/ 	.byte	0x04, 0x12
        /*0eae*/ 	.short	(.L_641 - .L_640)
	.align		4
.L_640:
        /*0eb0*/ 	.word	index@(_ZN7cutlass13device_kernelIN5flash19FlashAttnFwdCombineIN4cute5tupleIJNS3_1CILi8EEENS5_ILi128EEEEEELi5ELi256ELi1ELb0ELb1ENS_6half_tEfNS_4arch4Sm90EEEEEvNT_6ParamsE)
        /*0eb4*/ 	.word	0x00000000


	//----- nvinfo : EIATTR_MIN_STACK_SIZE
	.align		4
.L_641:
        /*0eb8*/ 	.byte	0x04, 0x12
        /*0eba*/ 	.short	(.L_643 - .L_642)
	.align		4
.L_642:
        /*0ebc*/ 	.word	index@(_ZN7cutlass13device_kernelIN5flash19FlashAttnFwdCombineIN4cute5tupleIJNS3_1CILi8EEENS5_ILi128EEEEEELi8ELi256ELi1ELb0ELb0ENS_6half_tEfNS_4arch4Sm80EEEEEvNT_6ParamsE)
        /*0ec0*/ 	.word	0x00000000


	//----- nvinfo : EIATTR_MIN_STACK_SIZE
	.align		4
.L_643:
        /*0ec4*/ 	.byte	0x04, 0x12
        /*0ec6*/ 	.short	(.L_645 - .L_644)
	.align		4
.L_644:
        /*0ec8*/ 	.word	index@(_ZN7cutlass13device_kernelIN5flash19FlashAttnFwdCombineIN4cute5tupleIJNS3_1CILi8EEENS5_ILi128EEEEEELi7ELi256ELi1ELb0ELb0ENS_6half_tEfNS_4arch4Sm80EEEEEvNT_6ParamsE)
        /*0ecc*/ 	.word	0x00000000


	//----- nvinfo : EIATTR_MIN_STACK_SIZE
	.align		4
.L_645:
        /*0ed0*/ 	.byte	0x04, 0x12
        /*0ed2*/ 	.short	(.L_647 - .L_646)
	.align		4
.L_646:
        /*0ed4*/ 	.word	index@(_ZN7cutlass13device_kernelIN5flash19FlashAttnFwdCombineIN4cute5tupleIJNS3_1CILi8EEENS5_ILi128EEEEEELi6ELi256ELi1ELb0ELb0ENS_6half_tEfNS_4arch4Sm80EEEEEvNT_6ParamsE)
        /*0ed8*/ 	.word	0x00000000


	//----- nvinfo : EIATTR_MIN_STACK_SIZE
	.align		4
.L_647:
        /*0edc*/ 	.byte	0x04, 0x12
        /*0ede*/ 	.short	(.L_649 - .L_648)
	.align		4
.L_648:
        /*0ee0*/ 	.word	index@(_ZN7cutlass13device_kernelIN5flash19FlashAttnFwdCombineIN4cute5tupleIJNS3_1CILi8EEENS5_ILi128EEEEEELi5ELi256ELi1ELb0ELb0ENS_6half_tEfNS_4arch4Sm80EEEEEvNT_6ParamsE)
        /*0ee4*/ 	.word	0x00000000


	//----- nvinfo : EIATTR_MIN_STACK_SIZE
	.align		4
.L_649:
        /*0ee8*/ 	.byte	0x04, 0x12
        /*0eea*/ 	.short	(.L_651 - .L_650)
	.align		4
.L_650:
        /*0eec*/ 	.word	index@(_ZN7cutlass13device_kernelIN5flash19FlashAttnFwdCombineIN4cute5tupleIJNS3_1CILi8EEENS5_ILi128EEEEEELi8ELi256ELi1ELb0ELb1ENS_6half_tEfNS_4arch4Sm80EEEEEvNT_6ParamsE)
        /*0ef0*/ 	.word	0x00000000


	//----- nvinfo : EIATTR_MIN_STACK_SIZE
	.align		4
.L_651:
        /*0ef4*/ 	.byte	0x04, 0x12
        /*0ef6*/ 	.short	(.L_653 - .L_652)
	.align		4
.L_652:
        /*0ef8*/ 	.word	index@(_ZN7cutlass13device_kernelIN5flash19FlashAttnFwdCombineIN4cute5tupleIJNS3_1CILi8EEENS5_ILi128EEEEEELi7ELi256ELi1ELb0ELb1ENS_6half_tEfNS_4arch4Sm80EEEEEvNT_6ParamsE)
        /*0efc*/ 	.word	0x00000000


	//----- nvinfo : EIATTR_MIN_STACK_SIZE
	.align		4
.L_653:
        /*0f00*/ 	.byte	0x04, 0x12
        /*0f02*/ 	.short	(.L_655 - .L_654)
	.align		4
.L_654:
        /*0f04*/ 	.word	index@(_ZN7cutlass13device_kernelIN5flash19FlashAttnFwdCombineIN4cute5tupleIJNS3_1CILi8EEENS5_ILi128EEEEEELi6ELi256ELi1ELb0ELb1ENS_6half_tEfNS_4arch4Sm80EEEEEvNT_6ParamsE)
        /*0f08*/ 	.word	0x00000000


	//----- nvinfo : EIATTR_MIN_STACK_SIZE
	.align		4
.L_655:
        /*0f0c*/ 	.byte	0x04, 0x12
        /*0f0e*/ 	.short	(.L_657 - .L_656)
	.align		4
.L_656:
        /*0f10*/ 	.word	index@(_ZN7cutlass13device_kernelIN5flash19FlashAttnFwdCombineIN4cute5tupleIJNS3_1CILi8EEENS5_ILi128EEEEEELi5ELi256ELi1ELb0ELb1ENS_6half_tEfNS_4arch4Sm80EEEEEvNT_6ParamsE)
        /*0f14*/ 	.word	0x00000000


	//----- nvinfo : EIATTR_MIN_STACK_SIZE
	.align		4
.L_657:
        /*0f18*/ 	.byte	0x04, 0x12
        /*0f1a*/ 	.short	(.L_659 - .L_658)
	.align		4
.L_658:
        /*0f1c*/ 	.word	index@(_ZN7cutlass13device_kernelIN5flash19FlashAttnFwdCombineIN4cute5tupleIJNS3_1CILi16EEENS5_ILi64EEEEEELi8ELi256ELi1ELb0ELb0ENS_6half_tEfNS_4arch4Sm90EEEEEvNT_6ParamsE)
        /*0f20*/ 	.word	0x00000000


	//----- nvinfo : EIATTR_MIN_STACK_SIZE
	.align		4
.L_659:
        /*0f24*/ 	.byte	0x04, 0x12
        /*0f26*/ 	.short	(.L_661 - .L_660)
	.align		4
.L_660:
        /*0f28*/ 	.word	index@(_ZN7cutlass13device_kernelIN5flash19FlashAttnFwdCombineIN4cute5tupleIJNS3_1CILi16EEENS5_ILi64EEEEEELi7ELi256ELi1ELb0ELb0ENS_6half_tEfNS_4arch4Sm90EEEEEvNT_6ParamsE)
        /*0f2c*/ 	.word	0x00000000


	//----- nvinfo : EIATTR_MIN_STACK_SIZE
	.align		4
.L_661:
        /*0f30*/ 	.byte	0x04, 0x12
        /*0f32*/ 	.short	(.L_663 - .L_662)
	.align		4
.L_662:
        /*0f34*/ 	.word	index@(_ZN7cutlass13device_kernelIN5flash19FlashAttnFwdCombineIN4cute5tupleIJNS3_1CILi16EEENS5_ILi64EEEEEELi6ELi256ELi1ELb0ELb0ENS_6half_tEfNS_4arch4Sm90EEEEEvNT_6ParamsE)
        /*0f38*/ 	.word	0x00000000


	//----- nvinfo : EIATTR_MIN_STACK_SIZE
	.align		4
.L_663:
        /*0f3c*/ 	.byte	0x04, 0x12
        /*0f3e*/ 	.short	(.L_665 - .L_664)
	.align		4
.L_664:
        /*0f40*/ 	.word	index@(_ZN7cutlass13device_kernelIN5flash19FlashAttnFwdCombineIN4cute5tupleIJNS3_1CILi16EEENS5_ILi64EEEEEELi5ELi256ELi1ELb0ELb0ENS_6half_tEfNS_4arch4Sm90EEEEEvNT_6ParamsE)
        /*0f44*/ 	.word	0x00000000


	//----- nvinfo : EIATTR_MIN_STACK_SIZE
	.align		4
.L_665:
        /*0f48*/ 	.byte	0x04, 0x12
        /*0f4a*/ 	.short	(.L_667 - .L_666)
	.align		4
.L_666:
        /*0f4c*/ 	.word	index@(_ZN7cutlass13device_kernelIN5flash19FlashAttnFwdCombineIN4cute5tupleIJNS3_1CILi16EEENS5_ILi64EEEEEELi4ELi256ELi1ELb0ELb0ENS_6half_tEfNS_4arch4Sm90EEEEEvNT_6ParamsE)
        /*0f50*/ 	.word	0x00000000


	//----- nvinfo : EIATTR_MIN_STACK_SIZE
	.align		4
.L_667:
        /*0f54*/ 	.byte	0x04, 0x12
        /*0f56*/ 	.short	(.L_669 - .L_668)
	.align		4
.L_668:
        /*0f58*/ 	.word	index@(_ZN7cutlass13device_kernelIN5flash19FlashAttnFwdCombineIN4cute5tupleIJNS3_1CILi16EEENS5_ILi64EEEEEELi8ELi256ELi1ELb0ELb1ENS_6half_tEfNS_4arch4Sm90EEEEEvNT_6ParamsE)
        /*0f5c*/ 	.word	0x00000000


	//----- nvinfo : EIATTR_MIN_STACK_SIZE
	.align		4
.L_669:
        /*0f60*/ 	.byte	0x04, 0x12
        /*0f62*/ 	.short	(.L_671 - .L_670)
	.align		4
.L_670:
        /*0f64*/ 	.word	index@(_ZN7cutlass13device_kernelIN5flash19FlashAttnFwdCombineIN4cute5tupleIJNS3_1CILi16EEENS5_ILi64EEEEEELi7ELi256ELi1ELb0ELb1ENS_6half_tEfNS_4arch4Sm90EEEEEvNT_6ParamsE)
        /*0f68*/ 	.word	0x00000000


	//----- nvinfo : EIATTR_MIN_STACK_SIZE
	.align		4
.L_671:
        /*0f6c*/ 	.byte	0x04, 0x12
        /*0f6e*/ 	.short	(.L_673 - .L_672)
	.align		4
.L_672:
        /*0f70*/ 	.word	index@(_ZN7cutlass13device_kernelIN5flash19FlashAttnFwdCombineIN4cute5tupleIJNS3_1CILi16EEENS5_ILi64EEEEEELi6ELi256ELi1ELb0ELb1ENS_6half_tEfNS_4arch4Sm90EEEEEvNT_6ParamsE)
        /*0f74*/ 	.word	0x00000000


	//----- nvinfo : EIATTR_MIN_STACK_SIZE
	.align		4
.L_673:
        /*0f78*/ 	.byte	0x04, 0x12
        /*0f7a*/ 	.short	(.L_675 - .L_674)
	.align		4
.L_674:
        /*0f7c*/ 	.word	index@(_ZN7cutlass13device_kernelIN5flash19FlashAttnFwdCombineIN4cute5tupleIJNS3_1CILi16EEENS5_ILi64EEEEEELi5ELi256ELi1ELb0ELb1ENS_6half_tEfNS_4arch4Sm90EEEEEvNT_6ParamsE)
        /*0f80*/ 	.word	0x00000000


	//----- nvinfo : EIATTR_MIN_STACK_SIZE
	.align		4
.L_675:
        /*0f84*/ 	.byte	0x04, 0x12
        /*0f86*/ 	.short	(.L_677 - .L_676)
	.align		4
.L_676:
        /*0f88*/ 	.word	index@(_ZN7cutlass13device_kernelIN5flash19FlashAttnFwdCombineIN4cute5tupleIJNS3_1CILi16EEENS5_ILi64EEEEEELi4ELi256ELi1ELb0ELb1ENS_6half_tEfNS_4arch4Sm90EEEEEvNT_6ParamsE)
        /*0f8c*/ 	.word	0x00000000


	//----- nvinfo : EIATTR_MIN_STACK_SIZE
	.align		4
.L_677:
        /*0f90*/ 	.byte	0x04, 0x12
        /*0f92*/ 	.short	(.L_679 - .L_678)
	.align		4
.L_678:
        /*0f94*/ 	.word	index@(_ZN7cutlass13device_kernelIN5flash19FlashAttnFwdCombineIN4cute5tupleIJNS3_1CILi16EEENS5_ILi64EEEEEELi8ELi256ELi1ELb0ELb0ENS_6half_tEfNS_4arch4Sm80EEEEEvNT_6ParamsE)
        /*0f98*/ 	.word	0x00000000


	//----- nvinfo : EIATTR_MIN_STACK_SIZE
	.align		4
.L_679:
        /*0f9c*/ 	.byte	0x04, 0x12
        /*0f9e*/ 	.short	(.L_681 - .L_680)
	.align		4
.L_680:
        /*0fa0*/ 	.word	index@(_ZN7cutlass13device_kernelIN5flash19FlashAttnFwdCombineIN4cute5tupleIJNS3_1CILi16EEENS5_ILi64EEEEEELi7ELi256ELi1ELb0ELb0ENS_6half_tEfNS_4arch4Sm80EEEEEvNT_6ParamsE)
        /*0fa4*/ 	.word	0x00000000


	//----- nvinfo : EIATTR_MIN_STACK_SIZE
	.align		4
.L_681:
        /*0fa8*/ 	.byte	0x04, 0x12
        /*0faa*/ 	.short	(.L_683 - .L_682)
	.align		4
.L_682:
        /*0fac*/ 	.word	index@(_ZN7cutlass13device_kernelIN5flash19FlashAttnFwdCombineIN4cute5tupleIJNS3_1CILi16EEENS5_ILi64EEEEEELi6ELi256ELi1ELb0ELb0ENS_6half_tEfNS_4arch4Sm80EEEEEvNT_6ParamsE)
        /*0fb0*/ 	.word	0x00000000


	//----- nvinfo : EIATTR_MIN_STACK_SIZE
	.align		4
.L_683:
        /*0fb4*/ 	.byte	0x04, 0x12
        /*0fb6*/ 	.short	(.L_685 - .L_684)
	.align		4
.L_684:
        /*0fb8*/ 	.word	index@(_ZN7cutlass13device_kernelIN5flash19FlashAttnFwdCombineIN4cute5tupleIJNS3_1CILi16EEENS5_ILi64EEEEEELi5ELi256ELi1ELb0ELb0ENS_6half_tEfNS_4arch4Sm80EEEEEvNT_6ParamsE)
        /*0fbc*/ 	.word	0x00000000


	//----- nvinfo : EIATTR_MIN_STACK_SIZE
	.align		4
.L_685:
        /*0fc0*/ 	.byte	0x04, 0x12
        /*0fc2*/ 	.short	(.L_687 - .L_686)
	.align		4
.L_686:
        /*0fc4*/ 	.word	index@(_ZN7cutlass13device_kernelIN5flash19FlashAttnFwdCombineIN4cute5tupleIJNS3_1CILi16EEENS5_ILi64EEEEEELi4ELi256ELi1ELb0ELb0ENS_6half_tEfNS_4arch4Sm80EEEEEvNT_6ParamsE)
        /*0fc8*/ 	.word	0x00000000


	//----- nvinfo : EIATTR_MIN_STACK_SIZE
	.align		4
.L_687:
        /*0fcc*/ 	.byte	0x04, 0x12
        /*0fce*/ 	.short	(.L_689 - .L_688)
	.align		4
.L_688:
        /*0fd0*/ 	.word	index@(_ZN7cutlass13device_kernelIN5flash19FlashAttnFwdCombineIN4cute5tupleIJNS3_1CILi16EEENS5_ILi64EEEEEELi8ELi256ELi1ELb0ELb1ENS_6half_tEfNS_4arch4Sm80EEEEEvNT_6ParamsE)
        /*0fd4*/ 	.word	0x00000000


	//----- nvinfo : EIATTR_MIN_STACK_SIZE
	.align		4
.L_689:
        /*0fd8*/ 	.byte	0x04, 0x12
        /*0fda*/ 	.short	(.L_691 - .L_690)
	.align		4
.L_690:
        /*0fdc*/ 	.word	index@(_ZN7cutlass13device_kernelIN5flash19FlashAttnFwdCombineIN4cute5tupleIJNS3_1CILi16EEENS5_ILi64EEEEEELi7ELi256ELi1ELb0ELb1ENS_6half_tEfNS_4arch4Sm80EEEEEvNT_6ParamsE)
        /*0fe0*/ 	.word	0x00000000


	//----- nvinfo : EIATTR_MIN_STACK_SIZE
	.align		4
.L_691:
        /*0fe4*/ 	.byte	0x04, 0x12
        /*0fe6*/ 	.short	(.L_693 - .L_692)
	.align		4
.L_692:
        /*0fe8*/ 	.word	index@(_ZN7cutlass13device_kernelIN5flash19FlashAttnFwdCombineIN4cute5tupleIJNS3_1CILi16EEENS5_ILi64EEEEEELi6ELi256ELi1ELb0ELb1ENS_6half_tEfNS_4arch4Sm80EEEEEvNT_6ParamsE)
        /*0fec*/ 	.word	0x00000000


	//----- nvinfo : EIATTR_MIN_STACK_SIZE
	.align		4
.L_693:
        /*0ff0*/ 	.byte	0x04, 0x12
        /*0ff2*/ 	.short	(.L_695 - .L_694)
	.align		4
.L_694:
        /*0ff4*/ 	.word	index@(_ZN7cutlass13device_kernelIN5flash19FlashAttnFwdCombineIN4cute5tupleIJNS3_1CILi16EEENS5_ILi64EEEEEELi5ELi256ELi1ELb0ELb1ENS_6half_tEfNS_4arch4Sm80EEEEEvNT_6ParamsE)
        /*0ff8*/ 	.word	0x00000000


	//----- nvinfo : EIATTR_MIN_STACK_SIZE
	.align		4
.L_695:
        /*0ffc*/ 	.byte	0x04, 0x12
        /*0ffe*/ 	.short	(.L_697 - .L_696)
	.align		4
.L_696:
        /*1000*/ 	.word	index@(_ZN7cutlass13device_kernelIN5flash19FlashAttnFwdCombineIN4cute5tupleIJNS3_1CILi16EEENS5_ILi64EEEEEELi4ELi256ELi1ELb0ELb1ENS_6half_tEfNS_4arch4Sm80EEEEEvNT_6ParamsE)
        /*1004*/ 	.word	0x00000000


	//----- nvinfo : EIATTR_MIN_STACK_SIZE
	.align		4
.L_697:
        /*1008*/ 	.byte	0x04, 0x12
        /*100a*/ 	.short	(.L_699 - .L_698)
	.align		4
.L_698:
        /*100c*/ 	.word	index@(_ZN7cutlass13device_kernelIN5flash19FlashAttnFwdCombineIN4cute5tupleIJNS3_1CILi8EEENS5_ILi128EEEEEELi8ELi256ELi1ELb0ELb0EffNS_4arch4Sm90EEEEEvNT_6ParamsE)
        /*1010*/ 	.word	0x00000000


	//----- nvinfo : EIATTR_MIN_STACK_SIZE
	.align		4
.L_699:
        /*1014*/ 	.byte	0x04, 0x12
        /*1016*/ 	.short	(.L_701 - .L_700)
	.align		4
.L_700:
        /*1018*/ 	.word	index@(_ZN7cutlass13device_kernelIN5flash19FlashAttnFwdCombineIN4cute5tupleIJNS3_1CILi8EEENS5_ILi128EEEEEELi7ELi256ELi1ELb0ELb0EffNS_4arch4Sm90EEEEEvNT_6ParamsE)
        /*101c*/ 	.word	0x00000000


	//----- nvinfo : EIATTR_MIN_STACK_SIZE
	.align		4
.L_701:
        /*1020*/ 	.byte	0x04, 0x12
        /*1022*/ 	.short	(.L_703 - .L_702)
	.align		4
.L_702:
        /*1024*/ 	.word	index@(_ZN7cutlass13device_kernelIN5flash19FlashAttnFwdCombineIN4cute5tupleIJNS3_1CILi8EEENS5_ILi128EEEEEELi6ELi256ELi1ELb0ELb0EffNS_4arch4Sm90EEEEEvNT_6ParamsE)
        /*1028*/ 	.word	0x00000000


	//----- nvinfo : EIATTR_MIN_STACK_SIZE
	.align		4
.L_703:
        /*102c*/ 	.byte	0x04, 0x12
        /*102e*/ 	.short	(.L_705 - .L_704)
	.align		4
.L_704:
        /*1030*/ 	.word	index@(_ZN7cutlass13device_kernelIN5flash19FlashAttnFwdCombineIN4cute5tupleIJNS3_1CILi8EEENS5_ILi128EEEEEELi5ELi256ELi1ELb0ELb0EffNS_4arch4Sm90EEEEEvNT_6ParamsE)
        /*1034*/ 	.word	0x00000000


	//----- nvinfo : EIATTR_MIN_STACK_SIZE
	.align		4
.L_705:
        /*1038*/ 	.byte	0x04, 0x12
        /*103a*/ 	.short	(.L_707 - .L_706)
	.align		4
.L_706:
        /*103c*/ 	.word	index@(_ZN7cutlass13device_kernelIN5flash19FlashAttnFwdCombineIN4cute5tupleIJNS3_1CILi8EEENS5_ILi128EEEEEELi8ELi256ELi1ELb0ELb1EffNS_4arch4Sm90EEEEEvNT_6ParamsE)
        /*1040*/ 	.word	0x00000000


	//----- nvinfo : EIATTR_MIN_STACK_SIZE
	.align		4
.L_707:
        /*1044*/ 	.byte	0x04, 0x12
        /*1046*/ 	.short	(.L_709 - .L_708)
	.align		4
.L_708:
        /*1048*/ 	.word	index@(_ZN7cutlass13device_kernelIN5flash19FlashAttnFwdCombineIN4cute5tupleIJNS3_1CILi8EEENS5_ILi128EEEEEELi7ELi256ELi1ELb0ELb1EffNS_4arch4Sm90EEEEEvNT_6ParamsE)
        /*104c*/ 	.word	0x00000000


	//----- nvinfo : EIATTR_MIN_STACK_SIZE
	.align		4
.L_709:
        /*1050*/ 	.byte	0x04, 0x12
        /*1052*/ 	.short	(.L_711 - .L_710)
	.align		4
.L_710:
        /*1054*/ 	.word	index@(_ZN7cutlass13device_kernelIN5flash19FlashAttnFwdCombineIN4cute5tupleIJNS3_1CILi8EEENS5_ILi128EEEEEELi6ELi256ELi1ELb0ELb1EffNS_4arch4Sm90EEEEEvNT_6ParamsE)
        /*1058*/ 	.word	0x00000000


	//----- nvinfo : EIATTR_MIN_STACK_SIZE
	.align		4
.L_711:
        /*105c*/ 	.byte	0x04, 0x12
        /*105e*/ 	.short	(.L_713 - .L_712)
	.align		4
.L_712:
        /*1060*/ 	.word	index@(_ZN7cutlass13device_kernelIN5flash19FlashAttnFwdCombineIN4cute5tupleIJNS3_1CILi8EEENS5_ILi128EEEEEELi5ELi256ELi1ELb0ELb1EffNS_4arch4Sm90EEEEEvNT_6ParamsE)
        /*1064*/ 	.word	0x00000000


	//----- nvinfo : EIATTR_MIN_STACK_SIZE
	.align		4
.L_713:
        /*1068*/ 	.byte	0x04, 0x12
        /*106a*/ 	.short	(.L_715 - .L_714)
	.align		4
.L_714:
        /*106c*/ 	.word	index@(_ZN7cutlass13device_kernelIN5flash19FlashAttnFwdCombineIN4cute5tupleIJNS3_1CILi8EEENS5_ILi128EEEEEELi8ELi256ELi1ELb0ELb0EffNS_4arch4Sm80EEEEEvNT_6ParamsE)
        /*1070*/ 	.word	0x00000000


	//----- nvinfo : EIATTR_MIN_STACK_SIZE
	.align		4
.L_715:
        /*1074*/ 	.byte	0x04, 0x12
        /*1076*/ 	.short	(.L_717 - .L_716)
	.align		4
.L_716:
        /*1078*/ 	.word	index@(_ZN7cutlass13device_kernelIN5flash19FlashAttnFwdCombineIN4cute5tupleIJNS3_1CILi8EEENS5_ILi128EEEEEELi7ELi256ELi1ELb0ELb0EffNS_4arch4Sm80EEEEEvNT_6ParamsE)
        /*107c*/ 	.word	0x00000000


	//----- nvinfo : EIATTR_MIN_STACK_SIZE
	.align		4
.L_717:
        /*1080*/ 	.byte	0x04, 0x12
        /*1082*/ 	.short	(.L_719 - .L_718)
	.align		4
.L_718:
        /*1084*/ 	.word	index@(_ZN7cutlass13device_kernelIN5flash19FlashAttnFwdCombineIN4cute5tupleIJNS3_1CILi8EEENS5_ILi128EEEEEELi6ELi256ELi1ELb0ELb0EffNS_4arch4Sm80EEEEEvNT_6ParamsE)
        /*1088*/ 	.word	0x00000000


	//----- nvinfo : EIATTR_MIN_STACK_SIZE
	.align		4
.L_719:
        /*108c*/ 	.byte	0x04, 0x12
        /*108e*/ 	.short	(.L_721 - .L_720)
	.align		4
.L_720:
        /*1090*/ 	.word	index@(_ZN7cutlass13device_kernelIN5flash19FlashAttnFwdCombineIN4cute5tupleIJNS3_1CILi8EEENS5_ILi128EEEEEELi5ELi256ELi1ELb0ELb0EffNS_4arch4Sm80EEEEEvNT_6ParamsE)
        /*1094*/ 	.word	0x00000000


	//----- nvinfo : EIATTR_MIN_STACK_SIZE
	.align		4
.L_721:
        /*1098*/ 	.byte	0x04, 0x12
        /*109a*/ 	.short	(.L_723 - .L_722)
	.align		4
.L_722:
        /*109c*/ 	.word	index@(_ZN7cutlass13device_kernelIN5flash19FlashAttnFwdCombineIN4cute5tupleIJNS3_1CILi8EEENS5_ILi128EEEEEELi8ELi256ELi1ELb0ELb1EffNS_4arch4Sm80EEEEEvNT_6ParamsE)
        /*10a0*/ 	.word	0x00000000


	//----- nvinfo : EIATTR_MIN_STACK_SIZE
	.align		4
.L_723:
        /*10a4*/ 	.byte	0x04, 0x12
        /*10a6*/ 	.short	(.L_725 - .L_724)
	.align		4
.L_724:
        /*10a8*/ 	.word	index@(_ZN7cutlass13device_kernelIN5flash19FlashAttnFwdCombineIN4cute5tupleIJNS3_1CILi8EEENS5_ILi128EEEEEELi7ELi256ELi1ELb0ELb1EffNS_4arch4Sm80EEEEEvNT_6ParamsE)
        /*10ac*/ 	.word	0x00000000


	//----- nvinfo : EIATTR_MIN_STACK_SIZE
	.align		4
.L_725:
        /*10b0*/ 	.byte	0x04, 0x12
        /*10b2*/ 	.short	(.L_727 - .L_726)
	.align		4
.L_726:
        /*10b4*/ 	.word	index@(_ZN7cutlass13device_kernelIN5flash19FlashAttnFwdCombineIN4cute5tupleIJNS3_1CILi8EEENS5_ILi128EEEEEELi6ELi256ELi1ELb0ELb1EffNS_4arch4Sm80EEEEEvNT_6ParamsE)
        /*10b8*/ 	.word	0x00000000


	//----- nvinfo : EIATTR_MIN_STACK_SIZE
	.align		4
.L_727:
        /*10bc*/ 	.byte	0x04, 0x12
        /*10be*/ 	.short	(.L_729 - .L_728)
	.align		4
.L_728:
        /*10c0*/ 	.word	index@(_ZN7cutlass13device_kernelIN5flash19FlashAttnFwdCombineIN4cute5tupleIJNS3_1CILi8EEENS5_ILi128EEEEEELi5ELi256ELi1ELb0ELb1EffNS_4arch4Sm80EEEEEvNT_6ParamsE)
        /*10c4*/ 	.word	0x00000000


	//----- nvinfo : EIATTR_MIN_STACK_SIZE
	.align		4
.L_729:
        /*10c8*/ 	.byte	0x04, 0x12
        /*10ca*/ 	.short	(.L_731 - .L_730)
	.align		4
.L_730:
        /*10cc*/ 	.word	index@(_ZN7cutlass13device_kernelIN5flash19FlashAttnFwdCombineIN4cute5tupleIJNS3_1CILi16EEENS5_ILi64EEEEEELi8ELi256ELi1ELb0ELb0EffNS_4arch4Sm90EEEEEvNT_6ParamsE)
        /*10d0*/ 	.word	0x00000000


	//----- nvinfo : EIATTR_MIN_STACK_SIZE
	.align		4
.L_731:
        /*10d4*/ 	.byte	0x04, 0x12
        /*10d6*/ 	.short	(.L_733 - .L_732)
	.align		4
.L_732:
        /*10d8*/ 	.word	index@(_ZN7cutlass13device_kernelIN5flash19FlashAttnFwdCombineIN4cute5tupleIJNS3_1CILi16EEENS5_ILi64EEEEEELi7ELi256ELi1ELb0ELb0EffNS_4arch4Sm90EEEEEvNT_6ParamsE)
        /*10dc*/ 	.word	0x00000000


	//----- nvinfo : EIATTR_MIN_STACK_SIZE
	.align		4
.L_733:
        /*10e0*/ 	.byte	0x04, 0x12
        /*10e2*/ 	.short	(.L_735 - .L_734)
	.align		4
.L_734:
        /*10e4*/ 	.word	index@(_ZN7cutlass13device_kernelIN5flash19FlashAttnFwdCombineIN4cute5tupleIJNS3_1CILi16EEENS5_ILi64EEEEEELi6ELi256ELi1ELb0ELb0EffNS_4arch4Sm90EEEEEvNT_6ParamsE)
        /*10e8*/ 	.word	0x00000000


	//----- nvinfo : EIATTR_MIN_STACK_SIZE
	.align		4
.L_735:
        /*10ec*/ 	.byte	0x04, 0x12
        /*10ee*/ 	.short	(.L_737 - .L_736)
	.align		4
.L_736:
        /*10f0*/ 	.word	index@(_ZN7cutlass13device_kernelIN5flash19FlashAttnFwdCombineIN4cute5tupleIJNS3_1CILi16EEENS5_ILi64EEEEEELi5ELi256ELi1ELb0ELb0EffNS_4arch4Sm90EEEEEvNT_6ParamsE)
        /*10f4*/ 	.word	0x00000000


	//----- nvinfo : EIATTR_MIN_STACK_SIZE
	.align		4
.L_737:
        /*10f8*/ 	.byte	0x04, 0x12
        /*10fa*/ 	.short	(.L_739 - .L_738)
	.align		4
.L_738:
        /*10fc*/ 	.word	index@(_ZN7cutlass13device_kernelIN5flash19FlashAttnFwdCombineIN4cute5tupleIJNS3_1CILi16EEENS5_ILi64EEEEEELi4ELi256ELi1ELb0ELb0EffNS_4arch4Sm90EEEEEvNT_6ParamsE)
        /*1100*/ 	.word	0x00000000


	//----- nvinfo : EIATTR_MIN_STACK_SIZE
	.align		4
.L_739:
        /*1104*/ 	.byte	0x04, 0x12
        /*1106*/ 	.short	(.L_741 - .L_740)
	.align		4
.L_740:
        /*1108*/ 	.word	index@(_ZN7cutlass13device_kernelIN5flash19FlashAttnFwdCombineIN4cute5tupleIJNS3_1CILi16EEENS5_ILi64EEEEEELi8ELi256ELi1ELb0ELb1EffNS_4arch4Sm90EEEEEvNT_6ParamsE)
        /*110c*/ 	.word	0x00000000


	//----- nvinfo : EIATTR_MIN_STACK_SIZE
	.align		4
.L_741:
        /*1110*/ 	.byte	0x04, 0x12
        /*1112*/ 	.short	(.L_743 - .L_742)
	.align		4
.L_742:
        /*1114*/ 	.word	index@(_ZN7cutlass13device_kernelIN5flash19FlashAttnFwdCombineIN4cute5tupleIJNS3_1CILi16EEENS5_ILi64EEEEEELi7ELi256ELi1ELb0ELb1EffNS_4arch4Sm90EEEEEvNT_6ParamsE)
        /*1118*/ 	.word	0x00000000


	//----- nvinfo : EIATTR_MIN_STACK_SIZE
	.align		4
.L_743:
        /*111c*/ 	.byte	0x04, 0x12
        /*111e*/ 	.short	(.L_745 - .L_744)
	.align		4
.L_744:
        /*1120*/ 	.word	index@(_ZN7cutlass13device_kernelIN5flash19FlashAttnFwdCombineIN4cute5tupleIJNS3_1CILi16EEENS5_ILi64EEEEEELi6ELi256ELi1ELb0ELb1EffNS_4arch4Sm90EEEEEvNT_6ParamsE)
        /*1124*/ 	.word	0x00000000


	//----- nvinfo : EIATTR_MIN_STACK_SIZE
	.align		4
.L_745:
        /*1128*/ 	.byte	0x04, 0x12
        /*112a*/ 	.short	(.L_747 - .L_746)
	.align		4
.L_746:
        /*112c*/ 	.word	index@(_ZN7cutlass13device_kernelIN5flash19FlashAttnFwdCombineIN4cute5tupleIJNS3_1CILi16EEENS5_ILi64EEEEEELi5ELi256ELi1ELb0ELb1EffNS_4arch4Sm90EEEEEvNT_6ParamsE)
        /*1130*/ 	.word	0x00000000


	//----- nvinfo : EIATTR_MIN_STACK_SIZE
	.align		4
.L_747:
        /*1134*/ 	.byte	0x04, 0x12
        /*1136*/ 	.short	(.L_749 - .L_748)
	.align		4
.L_748:
        /*1138*/ 	.word	index@(_ZN7cutlass13device_kernelIN5flash19FlashAttnFwdCombineIN4cute5tupleIJNS3_1CILi16EEENS5_ILi64EEEEEELi4ELi256ELi1ELb0ELb1EffNS_4arch4Sm90EEEEEvNT_6ParamsE)
        /*113c*/ 	.word	0x00000000


	//----- nvinfo : EIATTR_MIN_STACK_SIZE
	.align		4
.L_749:
        /*1140*/ 	.byte	0x04, 0x12
        /*1142*/ 	.short	(.L_751 - .L_750)
	.align		4
.L_750:
        /*1144*/ 	.word	index@(_ZN7cutlass13device_kernelIN5flash19FlashAttnFwdCombineIN4cute5tupleIJNS3_1CILi16EEENS5_ILi64EEEEEELi8ELi256ELi1ELb0ELb0EffNS_4arch4Sm80EEEEEvNT_6ParamsE)
        /*1148*/ 	.word	0x00000000


	//----- nvinfo : EIATTR_MIN_STACK_SIZE
	.align		4
.L_751:
        /*114c*/ 	.byte	0x04, 0x12
        /*114e*/ 	.short	(.L_753 - .L_752)
	.align		4
.L_752:
        /*1150*/ 	.word	index@(_ZN7cutlass13device_kernelIN5flash19FlashAttnFwdCombineIN4cute5tupleIJNS3_1CILi16EEENS5_ILi64EEEEEELi7ELi256ELi1ELb0ELb0EffNS_4arch4Sm80EEEEEvNT_6ParamsE)
        /*1154*/ 	.word	0x00000000


	//----- nvinfo : EIATTR_MIN_STACK_SIZE
	.align		4
.L_753:
        /*1158*/ 	.byte	0x04, 0x12
        /*115a*/ 	.short	(.L_755 - .L_754)
	.align		4
.L_754:
        /*115c*/ 	.word	index@(_ZN7cutlass13device_kernelIN5flash19FlashAttnFwdCombineIN4cute5tupleIJNS3_1CILi16EEENS5_ILi64EEEEEELi6ELi256ELi1ELb0ELb0EffNS_4arch4Sm80EEEEEvNT_6ParamsE)
        /*1160*/ 	.word	0x00000000


	//----- nvinfo : EIATTR_MIN_STACK_SIZE
	.align		4
.L_755:
        /*1164*/ 	.byte	0x04, 0x12
        /*1166*/ 	.short	(.L_757 - .L_756)
	.align		4
.L_756:
        /*1168*/ 	.word	index@(_ZN7cutlass13device_kernelIN5flash19FlashAttnFwdCombineIN4cute5tupleIJNS3_1CILi16EEENS5_ILi64EEEEEELi5ELi256ELi1ELb0ELb0EffNS_4arch4Sm80EEEEEvNT_6ParamsE)
        /*116c*/ 	.word	0x00000000


	//----- nvinfo : EIATTR_MIN_STACK_SIZE
	.align		4
.L_757:
        /*1170*/ 	.byte	0x04, 0x12
        /*1172*/ 	.short	(.L_759 - .L_758)
	.align		4
.L_758:
        /*1174*/ 	.word	index@(_ZN7cutlass13device_kernelIN5flash19FlashAttnFwdCombineIN4cute5tupleIJNS3_1CILi16EEENS5_ILi64EEEEEELi4ELi256ELi1ELb0ELb0EffNS_4arch4Sm80EEEEEvNT_6ParamsE)
        /*1178*/ 	.word	0x00000000


	//----- nvinfo : EIATTR_MIN_STACK_SIZE
	.align		4
.L_759:
        /*117c*/ 	.byte	0x04, 0x12
        /*117e*/ 	.short	(.L_761 - .L_760)
	.align		4
.L_760:
        /*1180*/ 	.word	index@(_ZN7cutlass13device_kernelIN5flash19FlashAttnFwdCombineIN4cute5tupleIJNS3_1CILi16EEENS5_ILi64EEEEEELi8ELi256ELi1ELb0ELb1EffNS_4arch4Sm80EEEEEvNT_6ParamsE)
        /*1184*/ 	.word	0x00000000


	//----- nvinfo : EIATTR_MIN_STACK_SIZE
	.align		4
.L_761:
        /*1188*/ 	.byte	0x04, 0x12
        /*118a*/ 	.short	(.L_763 - .L_762)
	.align		4
.L_762:
        /*118c*/ 	.word	index@(_ZN7cutlass13device_kernelIN5flash19FlashAttnFwdCombineIN4cute5tupleIJNS3_1CILi16EEENS5_ILi64EEEEEELi7ELi256ELi1ELb0ELb1EffNS_4arch4Sm80EEEEEvNT_6ParamsE)
        /*1190*/ 	.word	0x00000000


	//----- nvinfo : EIATTR_MIN_STACK_SIZE
	.align		4
.L_763:
        /*1194*/ 	.byte	0x04, 0x12
        /*1196*/ 	.short	(.L_765 - .L_764)
	.align		4
.L_764:
        /*1198*/ 	.word	index@(_ZN7cutlass13device_kernelIN5flash19FlashAttnFwdCombineIN4cute5tupleIJNS3_1CILi16EEENS5_ILi64EEEEEELi6ELi256ELi1ELb0ELb1EffNS_4arch4Sm80EEEEEvNT_6ParamsE)
        /*119c*/ 	.word	0x00000000


	//----- nvinfo : EIATTR_MIN_STACK_SIZE
	.align		4
.L_765:
        /*11a0*/ 	.byte	0x04, 0x12
        /*11a2*/ 	.short	(.L_767 - .L_766)
	.align		4
.L_766:
        /*11a4*/ 	.word	index@(_ZN7cutlass13device_kernelIN5flash19FlashAttnFwdCombineIN4cute5tupleIJNS3_1CILi16EEENS5_ILi64EEEEEELi5ELi256ELi1ELb0ELb1EffNS_4arch4Sm80EEEEEvNT_6ParamsE)
        /*11a8*/ 	.word	0x00000000


	//----- nvinfo : EIATTR_MIN_STACK_SIZE
	.align		4
.L_767:
        /*11ac*/ 	.byte	0x04, 0x12
        /*11ae*/ 	.short	(.L_769 - .L_768)
	.align		4
.L_768:
        /*11b0*/ 	.word	index@(_ZN7cutlass13device_kernelIN5flash19FlashAttnFwdCombineIN4cute5tupleIJNS3_1CILi16EEENS5_ILi64EEEEEELi4ELi256ELi1ELb0ELb1EffNS_4arch4Sm80EEEEEvNT_6ParamsE)
        /*11b4*/ 	.word	0x00000000
.L_769:


//--------------------- .nv.compat                --------------------------
	.section	.nv.compat,"",@"SHT_CUDA_COMPAT_INFO"
	.align	4
        /*0000*/ 	.byte	0x02, 0x09, 0x01, 0x00, 0x02, 0x02, 0x01, 0x00, 0x02, 0x05, 0x05, 0x00, 0x03, 0x07, 0x01, 0x01
        /*0010*/ 	.byte	0x02, 0x03, 0x00, 0x00, 0x02, 0x06, 0x01, 0x00, 0x04, 0x0b, 0x08, 0x00, 0x00, 0x00, 0x00, 0x00
        /*0020*/ 	.byte	0x00, 0x00, 0x00, 0x00


//--------------------- .nv.info._ZN7cutlass13device_kernelIN5flash19FlashAttnFwdCombineIN4cute5tupleIJNS3_1CILi8EEENS5_ILi128EEEEEELi8ELi256ELi1ELb0ELb0ENS_10bfloat16_tEfNS_4arch4Sm90EEEEEvNT_6ParamsE --------------------------
	.section	.nv.info._ZN7cutlass13device_kernelIN5flash19FlashAttnFwdCombineIN4cute5tupleIJNS3_1CILi8EEENS5_ILi128EEEEEELi8ELi256ELi1ELb0ELb0ENS_10bfloat16_tEfNS_4arch4Sm90EEEEEvNT_6ParamsE,"",@"SHT_CUDA_INFO"
	.sectionflags	@""
	.align	4


	//----- nvinfo : EIATTR_CUDA_API_VERSION
	.align		4
        /*0000*/ 	.byte	0x04, 0x37
        /*0002*/ 	.short	(.L_771 - .L_770)
.L_770:
        /*0004*/ 	.word	0x00000082


	//----- nvinfo : EIATTR_KPARAM_INFO
	.align		4
.L_771:
        /*0008*/ 	.byte	0x04, 0x17
        /*000a*/ 	.short	(.L_773 - .L_772)
.L_772:
        /*000c*/ 	.word	0x00000000
        /*0010*/ 	.short	0x0000
        /*0012*/ 	.short	0x0000
        /*0014*/ 	.byte	0x00, 0xf0, 0xa1, 0x03


	//----- nvinfo : EIATTR_SPARSE_MMA_MASK
	.align		4
.L_773:
        /*0018*/ 	.byte	0x03, 0x50
        /*001a*/ 	.short	0x0000


	//----- nvinfo : EIATTR_MAXREG_COUNT
	.align		4
        /*001c*/ 	.byte	0x03, 0x1b
        /*001e*/ 	.short	0x0080


	//----- nvinfo : EIATTR_NUM_BARRIERS
	.align		4
        /*0020*/ 	.byte	0x02, 0x4c
        /*0022*/ 	.byte	0x01
	.zero		1


	//----- nvinfo : EIATTR_EXTERNS
	.align		4
        /*0024*/ 	.byte	0x04, 0x0f
        /*0026*/ 	.short	(.L_775 - .L_774)


	//   ....[0]....
	.align		4
.L_774:
        /*0028*/ 	.word	index@(__assertfail)


	//----- nvinfo : EIATTR_MERCURY_ISA_VERSION
	.align		4
.L_775:
        /*002c*/ 	.byte	0x03, 0x5f
        /*002e*/ 	.short	0x0101


	//----- nvinfo : EIATTR_COOP_GROUP_MASK_REGIDS
	.align		4
        /*0030*/ 	.byte	0x04, 0x29
        /*0032*/ 	.short	(.L_777 - .L_776)


	//   ....[0]....
.L_776:
        /*0034*/ 	.word	0xffffffff


	//   ....[1]....
        /*0038*/ 	.word	0xffffffff


	//   ....[2]....
        /*003c*/ 	.word	0xffffffff


	//   ....[3]....
        /*0040*/ 	.word	0xffffffff


	//   ....[4]....
        /*0044*/ 	.word	0xffffffff


	//   ....[5]....
        /*0048*/ 	.word	0xffffffff


	//   ....[6]....
        /*004c*/ 	.word	0xffffffff


	//   ....[7]....
        /*0050*/ 	.word	0xffffffff


	//   ....[8]....
        /*0054*/ 	.word	0xffffffff


	//   ....[9]....
        /*0058*/ 	.word	0xffffffff


	//   ....[10]....
        /*005c*/ 	.word	0xffffffff


	//   ....[11]....
        /*0060*/ 	.word	0xffffffff


	//   ....[12]....
        /*0064*/ 	.word	0xffffffff


	//   ....[13]....
        /*0068*/ 	.word	0xffffffff


	//   ....[14]....
        /*006c*/ 	.word	0xffffffff


	//----- nvinfo : EIATTR_COOP_GROUP_INSTR_OFFSETS
	.align		4
.L_777:
        /*0070*/ 	.byte	0x04, 0x28
        /*0072*/ 	.short	(.L_779 - .L_778)


	//   ....[0]....
.L_778:
        /*0074*/ 	.word	0x00001760


	//   ....[1]....
        /*0078*/ 	.word	0x00001780


	//   ....[2]....
        /*007c*/ 	.word	0x000017a0


	//   ....[3]....
        /*0080*/ 	.word	0x000017c0


	//   ....[4]....
        /*0084*/ 	.word	0x000017e0


	//   ....[5]....
        /*0088*/ 	.word	0x00001af0


	//   ....[6]....
        /*008c*/ 	.word	0x00001b10


	//   ....[7]....
        /*0090*/ 	.word	0x00001b30


	//   ....[8]....
        /*0094*/ 	.word	0x00001b50


	//   ....[9]....
        /*0098*/ 	.word	0x00001b70


	//   ....[10]....
        /*009c*/ 	.word	0x00001ba0


	//   ....[11]....
        /*00a0*/ 	.word	0x00001bc0


	//   ....[12]....
        /*00a4*/ 	.word	0x00001bf0


	//   ....[13]....
        /*00a8*/ 	.word	0x00001c10


	//   ....[14]....
        /*00ac*/ 	.word	0x00001c40


	//----- nvinfo : EIATTR_SYSCALL_OFFSETS
	.align		4
.L_779:
        /*00b0*/ 	.byte	0x04, 0x46
        /*00b2*/ 	.short	(.L_781 - .L_780)


	//   ....[0]....
.L_780:
        /*00b4*/ 	.word	0x00000390


	//----- nvinfo : EIATTR_EXIT_INSTR_OFFSETS
	.align		4
.L_781:
        /*00b8*/ 	.byte	0x04, 0x1c
        /*00ba*/ 	.short	(.L_783 - .L_782)


	//   ....[0]....
.L_782:
        /*00bc*/ 	.word	0x00000240


	//   ....[1]....
        /*00c0*/ 	.word	0x00002dd0


	//   ....[2]....
        /*00c4*/ 	.word	0x00002f80


	//----- nvinfo : EIATTR_MAX_THREADS
	.align		4
.L_783:
        /*00c8*/ 	.byte	0x04, 0x05
        /*00ca*/ 	.short	(.L_785 - .L_784)
.L_784:
        /*00cc*/ 	.word	0x00000100
        /*00d0*/ 	.word	0x00000001
        /*00d4*/ 	.word	0x00000001


	//----- nvinfo : EIATTR_CRS_STACK_SIZE
	.align		4
.L_785:
        /*00d8*/ 	.byte	0x04, 0x1e
        /*00da*/ 	.short	(.L_787 - .L_786)
.L_786:
        /*00dc*/ 	.word	0x00000000


	//----- nvinfo : EIATTR_CBANK_PARAM_SIZE
	.align		4
.L_787:
        /*00e0*/ 	.byte	0x03, 0x19
        /*00e2*/ 	.short	0x00e8


	//----- nvinfo : EIATTR_PARAM_CBANK
	.align		4
        /*00e4*/ 	.byte	0x04, 0x0a
        /*00e6*/ 	.short	(.L_789 - .L_788)
	.align		4
.L_788:
        /*00e8*/ 	.word	index@(.nv.constant0._ZN7cutlass13device_kernelIN5flash19FlashAttnFwdCombineIN4cute5tupleIJNS3_1CILi8EEENS5_ILi128EEEEEELi8ELi256ELi1ELb0ELb0ENS_10bfloat16_tEfNS_4arch4Sm90EEEEEvNT_6ParamsE)
        /*00ec*/ 	.short	0x0210
        /*00ee*/ 	.short	0x00e8


	//----- nvinfo : EIATTR_SW_WAR
	.align		4
.L_789:
        /*00f0*/ 	.byte	0x04, 0x36
        /*00f2*/ 	.short	(.L_791 - .L_790)
.L_790:
        /*00f4*/ 	.word	0x00000008
.L_791:


//--------------------- .nv.info._ZN7cutlass13device_kernelIN5flash19FlashAttnFwdCombineIN4cute5tupleIJNS3_1CILi8EEENS5_ILi128EEEEEELi7ELi256ELi1ELb0ELb0ENS_10bfloat16_tEfNS_4arch4Sm90EEEEEvNT_6ParamsE --------------------------
	.section	.nv.info._ZN7cutlass13device_kernelIN5flash19FlashAttnFwdCombineIN4cute5tupleIJNS3_1CILi8EEENS5_ILi128EEEEEELi7ELi256ELi1ELb0ELb0ENS_10bfloat16_tEfNS_4arch4Sm90EEEEEvNT_6ParamsE,"",@"SHT_CUDA_INFO"
	.sectionflags	@""
	.align	4


	//----- nvinfo : EIATTR_CUDA_API_VERSION
	.align		4
        /*0000*/ 	.byte	0x04, 0x37
        /*0002*/ 	.short	(.L_793 - .L_792)
.L_792:
        /*0004*/ 	.word	0x00000082


	//----- nvinfo : EIATTR_KPARAM_INFO
	.align		4
.L_793:
        /*0008*/ 	.byte	0x04, 0x17
        /*000a*/ 	.short	(.L_795 - .L_794)
.L_794:
        /*000c*/ 	.word	0x00000000
        /*0010*/ 	.short	0x0000
        /*0012*/ 	.short	0x0000
        /*0014*/ 	.byte	0x00, 0xf0, 0xa1, 0x03


	//----- nvinfo : EIATTR_SPARSE_MMA_MASK
	.align		4
.L_795:
        /*0018*/ 	.byte	0x03, 0x50
        /*001a*/ 	.short	0x0000


	//----- nvinfo : EIATTR_MAXREG_COUNT
	.align		4
        /*001c*/ 	.byte	0x03, 0x1b
        /*001e*/ 	.short	0x0080


	//----- nvinfo : EIATTR_NUM_BARRIERS
	.align		4
        /*0020*/ 	.byte	0x02, 0x4c
        /*0022*/ 	.byte	0x01
	.zero		1


	//----- nvinfo : EIATTR_EXTERNS
	.align		4
        /*0024*/ 	.byte	0x04, 0x0f
        /*0026*/ 	.short	(.L_797 - .L_796)


	//   ....[0]....
	.align		4
.L_796:
        /*0028*/ 	.word	index@(__assertfail)


	//----- nvinfo : EIATTR_MERCURY_ISA_VERSION
	.align		4
.L_797:
        /*002c*/ 	.byte	0x03, 0x5f
        /*002e*/ 	.short	0x0101


	//----- nvinfo : EIATTR_COOP_GROUP_MASK_REGIDS
	.align		4
        /*0030*/ 	.byte	0x04, 0x29
        /*0032*/ 	.short	(.L_799 - .L_798)


	//   ....[0]....
.L_798:
        /*0034*/ 	.word	0xffffffff


	//   ....[1]....
        /*0038*/ 	.word	0xffffffff


	//   ....[2]....
        /*003c*/ 	.word	0xffffffff


	//   ....[3]....
        /*0040*/ 	.word	0xffffffff


	//   ....[4]....
        /*0044*/ 	.word	0xffffffff


	//   ....[5]....
        /*0048*/ 	.word	0xffffffff


	//   ....[6]....
        /*004c*/ 	.word	0xffffffff


	//   ....[7]....
        /*0050*/ 	.word	0xffffffff


	//   ....[8]....
        /*0054*/ 	.word	0xffffffff


	//   ....[9]....
        /*0058*/ 	.word	0xffffffff


	//   ....[10]....
        /*005c*/ 	.word	0xffffffff


	//   ....[11]....
        /*0060*/ 	.word	0xffffffff


	//   ....[12]....
        /*0064*/ 	.word	0xffffffff


	//   ....[13]....
        /*0068*/ 	.word	0xffffffff


	//   ....[14]....
        /*006c*/ 	.word	0xffffffff


	//----- nvinfo : EIATTR_COOP_GROUP_INSTR_OFFSETS
	.align		4
.L_799:
        /*0070*/ 	.byte	0x04, 0x28
        /*0072*/ 	.short	(.L_801 - .L_800)


	//   ....[0]....
.L_800:
        /*0074*/ 	.word	0x000012a0


	//   ....[1]....
        /*0078*/ 	.word	0x000012c0


	//   ....[2]....
        /*007c*/ 	.word	0x000012e0


	//   ....[3]....
        /*0080*/ 	.word	0x00001300


	//   ....[4]....
        /*0084*/ 	.word	0x00001320


	//   ....[5]....
        /*0088*/ 	.word	0x000014c0


	//   ....[6]....
        /*008c*/ 	.word	0x000014e0


	//   ....[7]....
        /*0090*/ 	.word	0x000014f0


	//   ....[8]....
        /*0094*/ 	.word	0x00001520


	//   ....[9]....
        /*0098*/ 	.word	0x00001530


	//   ....[10]....
        /*009c*/ 	.word	0x00001560


	//   ....[11]....
        /*00a0*/ 	.word	0x00001570


	//   ....[12]....
        /*00a4*/ 	.word	0x000015b0


	//   ....[13]....
        /*00a8*/ 	.word	0x000015c0


	//   ....[14]....
        /*00ac*/ 	.word	0x000015f0


	//----- nvinfo : EIATTR_SYSCALL_OFFSETS
	.align		4
.L_801:
        /*00b0*/ 	.byte	0x04, 0x46
        /*00b2*/ 	.short	(.L_803 - .L_802)


	//   ....[0]....
.L_802:
        /*00b4*/ 	.word	0x00000390


	//----- nvinfo : EIATTR_EXIT_INSTR_OFFSETS
	.align		4
.L_803:
        /*00b8*/ 	.byte	0x04, 0x1c
        /*00ba*/ 	.short	(.L_805 - .L_804)


	//   ....[0]....
.L_804:
        /*00bc*/ 	.word	0x00000240


	//   ....[1]....
        /*00c0*/ 	.word	0x00002710


	//   ....[2]....
        /*00c4*/ 	.word	0x000028d0


	//----- nvinfo : EIATTR_MAX_THREADS
	.align		4
.L_805:
        /*00c8*/ 	.byte	0x04, 0x05
        /*00ca*/ 	.short	(.L_807 - .L_806)
.L_806:
        /*00cc*/ 	.word	0x00000100
        /*00d0*/ 	.word	0x00000001
        /*00d4*/ 	.word	0x00000001


	//----- nvinfo : EIATTR_CRS_STACK_SIZE
	.align		4
.L_807:
        /*00d8*/ 	.byte	0x04, 0x1e
        /*00da*/ 	.short	(.L_809 - .L_808)
.L_808:
        /*00dc*/ 	.word	0x00000000


	//----- nvinfo : EIATTR_CBANK_PARAM_SIZE
	.align		4
.L_809:
        /*00e0*/ 	.byte	0x03, 0x19
        /*00e2*/ 	.short	0x00e8


	//----- nvinfo : EIATTR_PARAM_CBANK
	.align		4
        /*00e4*/ 	.byte	0x04, 0x0a
        /*00e6*/ 	.short	(.L_811 - .L_810)
	.align		4
.L_810:
        /*00e8*/ 	.word	index@(.nv.constant0._ZN7cutlass13device_kernelIN5flash19FlashAttnFwdCombineIN4cute5tupleIJNS3_1CILi8EEENS5_ILi128EEEEEELi7ELi256ELi1ELb0ELb0ENS_10bfloat16_tEfNS_4arch4Sm90EEEEEvNT_6ParamsE)
        /*00ec*/ 	.short	0x0210
        /*00ee*/ 	.short	0x00e8


	//----- nvinfo : EIATTR_SW_WAR
	.align		4
.L_811:
        /*00f0*/ 	.byte	0x04, 0x36
        /*00f2*/ 	.short	(.L_813 - .L_812)
.L_812:
        /*00f4*/ 	.word	0x00000008
.L_813:


//--------------------- .nv.info._ZN7cutlass13device_kernelIN5flash19FlashAttnFwdCombineIN4cute5tupleIJNS3_1CILi8EEENS5_ILi128EEEEEELi6ELi256ELi1ELb0ELb0ENS_10bfloat16_tEfNS_4arch4Sm90EEEEEvNT_6ParamsE --------------------------
	.section	.nv.info._ZN7cutlass13device_kernelIN5flash19FlashAttnFwdCombineIN4cute5tupleIJNS3_1CILi8EEENS5_ILi128EEEEEELi6ELi256ELi1ELb0ELb0ENS_10bfloat16_tEfNS_4arch4Sm90EEEEEvNT_6ParamsE,"",@"SHT_CUDA_INFO"
	.sectionflags	@""
	.align	4


	//----- nvinfo : EIATTR_CUDA_API_VERSION
	.align		4
        /*0000*/ 	.byte	0x04, 0x37
        /*0002*/ 	.short	(.L_815 - .L_814)
.L_814:
        /*0004*/ 	.word	0x00000082


	//----- nvinfo : EIATTR_KPARAM_INFO
	.align		4
.L_815:
        /*0008*/ 	.byte	0x04, 0x17
        /*000a*/ 	.short	(.L_817 - .L_816)
.L_816:
        /*000c*/ 	.word	0x00000000
        /*0010*/ 	.short	0x0000
        /*0012*/ 	.short	0x0000
        /*0014*/ 	.byte	0x00, 0xf0, 0xa1, 0x03


	//----- nvinfo : EIATTR_SPARSE_MMA_MASK
	.align		4
.L_817:
        /*0018*/ 	.byte	0x03, 0x50
        /*001a*/ 	.short	0x0000


	//----- nvinfo : EIATTR_MAXREG_COUNT
	.align		4
        /*001c*/ 	.byte	0x03, 0x1b
        /*001e*/ 	.short	0x0080


	//----- nvinfo : EIATTR_NUM_BARRIERS
	.align		4
        /*0020*/ 	.byte	0x02, 0x4c
        /*0022*/ 	.byte	0x01
	.zero		1


	//----- nvinfo : EIATTR_EXTERNS
	.align		4
        /*0024*/ 	.byte	0x04, 0x0f
        /*0026*/ 	.short	(.L_819 - .L_818)


	//   ....[0]....
	.align		4
.L_818:
        /*0028*/ 	.word	index@(__assertfail)


	//----- nvinfo : EIATTR_MERCURY_ISA_VERSION
	.align		4
.L_819:
        /*002c*/ 	.byte	0x03, 0x5f
        /*002e*/ 	.short	0x0101


	//----- nvinfo : EIATTR_COOP_GROUP_MASK_REGIDS
	.align		4
        /*0030*/ 	.byte	0x04, 0x29
        /*0032*/ 	.short	(.L_821 - .L_820)


	//   ....[0]....
.L_820:
        /*0034*/ 	.word	0xffffffff


	//   ....[1]....
        /*0038*/ 	.word	0xffffffff


	//   ....[2]....
        /*003c*/ 	.word	0xffffffff


	//   ....[3]....
        /*0040*/ 	.word	0xffffffff


	//   ....[4]....
        /*0044*/ 	.word	0xffffffff


	//   ....[5]....
        /*0048*/ 	.word	0xffffffff


	//   ....[6]....
        /*004c*/ 	.word	0xffffffff


	//   ....[7]....
        /*0050*/ 	.word	0xffffffff


	//   ....[8]....
        /*0054*/ 	.word	0xffffffff


	//   ....[9]....
        /*0058*/ 	.word	0xffffffff


	//   ....[10]....
        /*005c*/ 	.word	0xffffffff


	//   ....[11]....
        /*0060*/ 	.word	0xffffffff


	//   ....[12]....
        /*0064*/ 	.word	0xffffffff


	//   ....[13]....
        /*0068*/ 	.word	0xffffffff


	//   ....[14]....
        /*006c*/ 	.word	0xffffffff


	//----- nvinfo : EIATTR_COOP_GROUP_INSTR_OFFSETS
	.align		4
.L_821:
        /*0070*/ 	.byte	0x04, 0x28
        /*0072*/ 	.short	(.L_823 - .L_822)


	//   ....[0]....
.L_822:
        /*0074*/ 	.word	0x00000ef0


	//   ....[1]....
        /*0078*/ 	.word	0x00000f10


	//   ....[2]....
        /*007c*/ 	.word	0x00000f30


	//   ....[3]....
        /*0080*/ 	.word	0x00000f50


	//   ....[4]....
        /*0084*/ 	.word	0x00000f70


	//   ....[5]....
        /*0088*/ 	.word	0x00001060


	//   ....[6]....
        /*008c*/ 	.word	0x00001080


	//   ....[7]....
        /*0090*/ 	.word	0x00001090


	//   ....[8]....
        /*0094*/ 	.word	0x000010c0


	//   ....[9]....
        /*0098*/ 	.word	0x000010d0


	//   ....[10]....
        /*009c*/ 	.word	0x00001100


	//   ....[11]....
        /*00a0*/ 	.word	0x00001110


	//   ....[12]....
        /*00a4*/ 	.word	0x00001150


	//   ....[13]....
        /*00a8*/ 	.word	0x00001160


	//   ....[14]....
        /*00ac*/ 	.word	0x000011a0


	//----- nvinfo : EIATTR_SYSCALL_OFFSETS
	.align		4
.L_823:
        /*00b0*/ 	.byte	0x04, 0x46
        /*00b2*/ 	.short	(.L_825 - .L_824)


	//   ....[0]....
.L_824:
        /*00b4*/ 	.word	0x00000390


	//----- nvinfo : EIATTR_EXIT_INSTR_OFFSETS
	.align		4
.L_825:
        /*00b8*/ 	.byte	0x04, 0x1c
        /*00ba*/ 	.short	(.L_827 - .L_826)


	//   ....[0]....
.L_826:
        /*00bc*/ 	.word	0x00000240


	//   ....[1]....
        /*00c0*/ 	.word	0x00002260


	//   ....[2]....
        /*00c4*/ 	.word	0x00002420


	//----- nvinfo : EIATTR_MAX_THREADS
	.align		4
.L_827:
        /*00c8*/ 	.byte	0x04, 0x05
        /*00ca*/ 	.short	(.L_829 - .L_828)
.L_828:
        /*00cc*/ 	.word	0x00000100
        /*00d0*/ 	.word	0x00000001
        /*00d4*/ 	.word	0x00000001


	//----- nvinfo : EIATTR_CRS_STACK_SIZE
	.align		4
.L_829:
        /*00d8*/ 	.byte	0x04, 0x1e
        /*00da*/ 	.short	(.L_831 - .L_830)
.L_830:
        /*00dc*/ 	.word	0x00000000


	//----- nvinfo : EIATTR_CBANK_PARAM_SIZE
	.align		4
.L_831:
        /*00e0*/ 	.byte	0x03, 0x19
        /*00e2*/ 	.short	0x00e8


	//----- nvinfo : EIATTR_PARAM_CBANK
	.align		4
        /*00e4*/ 	.byte	0x04, 0x0a
        /*00e6*/ 	.short	(.L_833 - .L_832)
	.align		4
.L_832:
        /*00e8*/ 	.word	index@(.nv.constant0._ZN7cutlass13device_kernelIN5flash19FlashAttnFwdCombineIN4cute5tupleIJNS3_1CILi8EEENS5_ILi128EEEEEELi6ELi256ELi1ELb0ELb0ENS_10bfloat16_tEfNS_4arch4Sm90EEEEEvNT_6ParamsE)
        /*00ec*/ 	.short	0x0210
        /*00ee*/ 	.short	0x00e8


	//----- nvinfo : EIATTR_SW_WAR
	.align		4
.L_833:
        /*00f0*/ 	.byte	0x04, 0x36
        /*00f2*/ 	.short	(.L_835 - .L_834)
.L_834:
        /*00f4*/ 	.word	0x00000008
.L_835:


//--------------------- .nv.info._ZN7cutlass13device_kernelIN5flash19FlashAttnFwdCombineIN4cute5tupleIJNS3_1CILi8EEENS5_ILi128EEEEEELi5ELi256ELi1ELb0ELb0ENS_10bfloat16_tEfNS_4arch4Sm90EEEEEvNT_6ParamsE --------------------------
	.section	.nv.info._ZN7cutlass13device_kernelIN5flash19FlashAttnFwdCombineIN4cute5tupleIJNS3_1CILi8EEENS5_ILi128EEEEEELi5ELi256ELi1ELb0ELb0ENS_10bfloat16_tEfNS_4arch4Sm90EEEEEvNT_6ParamsE,"",@"SHT_CUDA_INFO"
	.sectionflags	@""
	.align	4


	//----- nvinfo : EIATTR_CUDA_API_VERSION
	.align		4
        /*0000*/ 	.byte	0x04, 0x37
        /*0002*/ 	.short	(.L_837 - .L_836)
.L_836:
        /*0004*/ 	.word	0x00000082


	//----- nvinfo : EIATTR_KPARAM_INFO
	.align		4
.L_837:
        /*0008*/ 	.byte	0x04, 0x17
        /*000a*/ 	.short	(.L_839 - .L_838)
.L_838:
        /*000c*/ 	.word	0x00000000
        /*0010*/ 	.short	0x0000
        /*0012*/ 	.short	0x0000
        /*0014*/ 	.byte	0x00, 0xf0, 0xa1, 0x03


	//----- nvinfo : EIATTR_SPARSE_MMA_MASK
	.align		4
.L_839:
        /*0018*/ 	.byte	0x03, 0x50
        /*001a*/ 	.short	0x0000


	//----- nvinfo : EIATTR_MAXREG_COUNT
	.align		4
        /*001c*/ 	.byte	0x03, 0x1b
        /*001e*/ 	.short	0x0080


	//----- nvinfo : EIATTR_NUM_BARRIERS
	.align		4
        /*0020*/ 	.byte	0x02, 0x4c
        /*0022*/ 	.byte	0x01
	.zero		1


	//----- nvinfo : EIATTR_EXTERNS
	.align		4
        /*0024*/ 	.byte	0x04, 0x0f
        /*0026*/ 	.short	(.L_841 - .L_840)


	//   ....[0]....
	.align		4
.L_840:
        /*0028*/ 	.word	index@(__assertfail)


	//----- nvinfo : EIATTR_MERCURY_ISA_VERSION
	.align		4
.L_841:
        /*002c*/ 	.byte	0x03, 0x5f
        /*002e*/ 	.short	0x0101


	//----- nvinfo : EIATTR_COOP_GROUP_MASK_REGIDS
	.align		4
        /*0030*/ 	.byte	0x04, 0x29
        /*0032*/ 	.short	(.L_843 - .L_842)


	//   ....[0]....
.L_842:
        /*0034*/ 	.word	0xffffffff


	//   ....[1]....
        /*0038*/ 	.word	0xffffffff


	//   ....[2]....
        /*003c*/ 	.word	0xffffffff


	//   ....[3]....
        /*0040*/ 	.word	0xffffffff


	//   ....[4]....
        /*0044*/ 	.word	0xffffffff


	//   ....[5]....
        /*0048*/ 	.word	0xffffffff


	//   ....[6]....
        /*004c*/ 	.word	0xffffffff


	//   ....[7]....
        /*0050*/ 	.word	0xffffffff


	//   ....[8]....
        /*0054*/ 	.word	0xffffffff


	//   ....[9]....
        /*0058*/ 	.word	0xffffffff


	//   ....[10]....
        /*005c*/ 	.word	0xffffffff


	//   ....[11]....
        /*0060*/ 	.word	0xffffffff


	//   ....[12]....
        /*0064*/ 	.word	0xffffffff


	//   ....[13]....
        /*0068*/ 	.word	0xffffffff


	//   ....[14]....
        /*006c*/ 	.word	0xffffffff


	//----- nvinfo : EIATTR_COOP_GROUP_INSTR_OFFSETS
	.align		4
.L_843:
        /*0070*/ 	.byte	0x04, 0x28
        /*0072*/ 	.short	(.L_845 - .L_844)


	//   ....[0]....
.L_844:
        /*0074*/ 	.word	0x00000cd0


	//   ....[1]....
        /*0078*/ 	.word	0x00000cf0


	//   ....[2]....
        /*007c*/ 	.word	0x00000d10


	//   ....[3]....
        /*0080*/ 	.word	0x00000d30


	//   ....[4]....
        /*0084*/ 	.word	0x00000d50


	//   ....[5]....
        /*0088*/ 	.word	0x00000de0


	//   ....[6]....
        /*008c*/ 	.word	0x00000e10


	//   ....[7]....
        /*0090*/ 	.word	0x00000e20


	//   ....[8]....
        /*0094*/ 	.word	0x00000e50


	//   ....[9]....
        /*0098*/ 	.word	0x00000e60


	//   ....[10]....
        /*009c*/ 	.word	0x00000e90


	//   ....[11]....
        /*00a0*/ 	.word	0x00000ea0


	//   ....[12]....
        /*00a4*/ 	.word	0x00000ed0


	//   ....[13]....
        /*00a8*/ 	.word	0x00000ee0


	//   ....[14]....
        /*00ac*/ 	.word	0x00000f50


	//----- nvinfo : EIATTR_SYSCALL_OFFSETS
	.align		4
.L_845:
        /*00b0*/ 	.byte	0x04, 0x46
        /*00b2*/ 	.short	(.L_847 - .L_846)


	//   ....[0]....
.L_846:
        /*00b4*/ 	.word	0x00000390


	//----- nvinfo : EIATTR_EXIT_INSTR_OFFSETS
	.align		4
.L_847:
        /*00b8*/ 	.byte	0x04, 0x1c
        /*00ba*/ 	.short	(.L_849 - .L_848)


	//   ....[0]....
.L_848:
        /*00bc*/ 	.word	0x00000240


	//   ....[1]....
        /*00c0*/ 	.word	0x00001fd0


	//   ....[2]....
        /*00c4*/ 	.word	0x00002190


	//----- nvinfo : EIATTR_MAX_THREADS
	.align		4
.L_849:
        /*00c8*/ 	.byte	0x04, 0x05
        /*00ca*/ 	.short	(.L_851 - .L_850)
.L_850:
        /*00cc*/ 	.word	0x00000100
        /*00d0*/ 	.word	0x00000001
        /*00d4*/ 	.word	0x00000001


	//----- nvinfo : EIATTR_CRS_STACK_SIZE
	.align		4
.L_851:
        /*00d8*/ 	.byte	0x04, 0x1e
        /*00da*/ 	.short	(.L_853 - .L_852)
.L_852:
        /*00dc*/ 	.word	0x00000000


	//----- nvinfo : EIATTR_CBANK_PARAM_SIZE
	.align		4
.L_853:
        /*00e0*/ 	.byte	0x03, 0x19
        /*00e2*/ 	.short	0x00e8


	//----- nvinfo : EIATTR_PARAM_CBANK
	.align		4
        /*00e4*/ 	.byte	0x04, 0x0a
        /*00e6*/ 	.short	(.L_855 - .L_854)
	.align		4
.L_854:
        /*00e8*/ 	.word	index@(.nv.constant0._ZN7cutlass13device_kernelIN5flash19FlashAttnFwdCombineIN4cute5tupleIJNS3_1CILi8EEENS5_ILi128EEEEEELi5ELi256ELi1ELb0ELb0ENS_10bfloat16_tEfNS_4arch4Sm90EEEEEvNT_6ParamsE)
        /*00ec*/ 	.short	0x0210
        /*00ee*/ 	.short	0x00e8


	//----- nvinfo : EIATTR_SW_WAR
	.align		4
.L_855:
        /*00f0*/ 	.byte	0x04, 0x36
        /*00f2*/ 	.short	(.L_857 - .L_856)
.L_856:
        /*00f4*/ 	.word	0x00000008
.L_857:


//--------------------- .nv.info._ZN7cutlass13device_kernelIN5flash19FlashAttnFwdCombineIN4cute5tupleIJNS3_1CILi8EEENS5_ILi128EEEEEELi8ELi256ELi1ELb0ELb1ENS_10bfloat16_tEfNS_4arch4Sm90EEEEEvNT_6ParamsE --------------------------
	.section	.nv.info._ZN7cutlass13device_kernelIN5flash19FlashAttnFwdCombineIN4cute5tupleIJNS3_1CILi8EEENS5_ILi128EEEEEELi8ELi256ELi1ELb0ELb1ENS_10bfloat16_tEfNS_4arch4Sm90EEEEEvNT_6ParamsE,"",@"SHT_CUDA_INFO"
	.sectionflags	@""
	.align	4


	//----- nvinfo : EIATTR_CUDA_API_VERSION
	.align		4
        /*0000*/ 	.byte	0x04, 0x37
        /*0002*/ 	.short	(.L_859 - .L_858)
.L_858:
        /*0004*/ 	.word	0x00000082


	//----- nvinfo : EIATTR_KPARAM_INFO
	.align		4
.L_859:
        /*0008*/ 	.byte	0x04, 0x17
        /*000a*/ 	.short	(.L_861 - .L_860)
.L_860:
        /*000c*/ 	.word	0x00000000
        /*0010*/ 	.short	0x0000
        /*0012*/ 	.short	0x0000
        /*0014*/ 	.byte	0x00, 0xf0, 0xa1, 0x03


	//----- nvinfo : EIATTR_SPARSE_MMA_MASK
	.align		4
.L_861:
        /*0018*/ 	.byte	0x03, 0x50
        /*001a*/ 	.short	0x0000


	//----- nvinfo : EIATTR_MAXREG_COUNT
	.align		4
        /*001c*/ 	.byte	0x03, 0x1b
        /*001e*/ 	.short	0x0080


	//----- nvinfo : EIATTR_NUM_BARRIERS
	.align		4
        /*0020*/ 	.byte	0x02, 0x4c
        /*0022*/ 	.byte	0x01
	.zero		1


	//----- nvinfo : EIATTR_EXTERNS
	.align		4
        /*0024*/ 	.byte	0x04, 0x0f
        /*0026*/ 	.short	(.L_863 - .L_862)


	//   ....[0]....
	.align		4
.L_862:
        /*0028*/ 	.word	index@(__assertfail)


	//----- nvinfo : EIATTR_MERCURY_ISA_VERSION
	.align		4
.L_863:
        /*002c*/ 	.byte	0x03, 0x5f
        /*002e*/ 	.short	0x0101


	//----- nvinfo : EIATTR_COOP_GROUP_MASK_REGIDS
	.align		4
        /*0030*/ 	.byte	0x04, 0x29
        /*0032*/ 	.short	(.L_865 - .L_864)


	//   ....[0]....
.L_864:
        /*0034*/ 	.word	0xffffffff


	//   ....[1]....
        /*0038*/ 	.word	0xffffffff


	//   ....[2]....
        /*003c*/ 	.word	0xffffffff


	//   ....[3]....
        /*0040*/ 	.word	0xffffffff


	//   ....[4]....
        /*0044*/ 	.word	0xffffffff


	//   ....[5]....
        /*0048*/ 	.word	0xffffffff


	//   ....[6]....
        /*004c*/ 	.word	0xffffffff


	//   ....[7]....
        /*0050*/ 	.word	0xffffffff


	//   ....[8]....
        /*0054*/ 	.word	0xffffffff


	//   ....[9]....
        /*0058*/ 	.word	0xffffffff


	//   ....[10]....
        /*005c*/ 	.word	0xffffffff


	//   ....[11]....
        /*0060*/ 	.word	0xffffffff


	//   ....[12]....
        /*0064*/ 	.word	0xffffffff


	//   ....[13]....
        /*0068*/ 	.word	0xffffffff


	//   ....[14]....
        /*006c*/ 	.word	0xffffffff


	//----- nvinfo : EIATTR_COOP_GROUP_INSTR_OFFSETS
	.align		4
.L_865:
        /*0070*/ 	.byte	0x04, 0x28
        /*0072*/ 	.short	(.L_867 - .L_866)


	//   ....[0]....
.L_866:
        /*0074*/ 	.word	0x00002090


	//   ....[1]....
        /*0078*/ 	.word	0x000020b0


	//   ....[2]....
        /*007c*/ 	.word	0x000020d0


	//   ....[3]....
        /*0080*/ 	.word	0x000020f0


	//   ....[4]....
        /*0084*/ 	.word	0x00002110


	//   ....[5]....
        /*0088*/ 	.word	0x00002430


	//   ....[6]....
        /*008c*/ 	.word	0x00002450


	//   ....[7]....
        /*0090*/ 	.word	0x00002460


	//   ....[8]....
        /*0094*/ 	.word	0x00002490


	//   ....[9]....
        /*0098*/ 	.word	0x000024a0


	//   ....[10]....
        /*009c*/ 	.word	0x000024d0


	//   ....[11]....
        /*00a0*/ 	.word	0x000024e0


	//   ....[12]....
        /*00a4*/ 	.word	0x00002520


	//   ....[13]....
        /*00a8*/ 	.word	0x00002530


	//   ....[14]....
        /*00ac*/ 	.word	0x00002560


	//----- nvinfo : EIATTR_SYSCALL_OFFSETS
	.align		4
.L_867:
        /*00b0*/ 	.byte	0x04, 0x46
        /*00b2*/ 	.short	(.L_869 - .L_868)


	//   ....[0]....
.L_868:
        /*00b4*/ 	.word	0x00000510


	//----- nvinfo : EIATTR_EXIT_INSTR_OFFSETS
	.align		4
.L_869:
        /*00b8*/ 	.byte	0x04, 0x1c
        /*00ba*/ 	.short	(.L_871 - .L_870)


	//   ....[0]....
.L_870:
        /*00bc*/ 	.word	0x00000240


	//   ....[1]....
        /*00c0*/ 	.word	0x000003c0


	//   ....[2]....
        /*00c4*/ 	.word	0x000036c0


	//   ....[3]....
        /*00c8*/ 	.word	0x00003820


	//----- nvinfo : EIATTR_MAX_THREADS
	.align		4
.L_871:
        /*00cc*/ 	.byte	0x04, 0x05
        /*00ce*/ 	.short	(.L_873 - .L_872)
.L_872:
        /*00d0*/ 	.word	0x00000100
        /*00d4*/ 	.word	0x00000001
        /*00d8*/ 	.word	0x00000001


	//----- nvinfo : EIATTR_CRS_STACK_SIZE
	.align		4
.L_873:
        /*00dc*/ 	.byte	0x04, 0x1e
        /*00de*/ 	.short	(.L_875 - .L_874)
.L_874:
        /*00e0*/ 	.word	0x00000000


	//----- nvinfo : EIATTR_CBANK_PARAM_SIZE
	.align		4
.L_875:
        /*00e4*/ 	.byte	0x03, 0x19
        /*00e6*/ 	.short	0x00e8


	//----- nvinfo : EIATTR_PARAM_CBANK
	.align		4
        /*00e8*/ 	.byte	0x04, 0x0a
        /*00ea*/ 	.short	(.L_877 - .L_876)
	.align		4
.L_876:
        /*00ec*/ 	.word	index@(.nv.constant0._ZN7cutlass13device_kernelIN5flash19FlashAttnFwdCombineIN4cute5tupleIJNS3_1CILi8EEENS5_ILi128EEEEEELi8ELi256ELi1ELb0ELb1ENS_10bfloat16_tEfNS_4arch4Sm90EEEEEvNT_6ParamsE)
        /*00f0*/ 	.short	0x0210
        /*00f2*/ 	.short	0x00e8


	//----- nvinfo : EIATTR_SW_WAR
	.align		4
.L_877:
        /*00f4*/ 	.byte	0x04, 0x36
        /*00f6*/ 	.short	(.L_879 - .L_878)
.L_878:
        /*00f8*/ 	.word	0x00000008
.L_879:


//--------------------- .nv.info._ZN7cutlass13device_kernelIN5flash19FlashAttnFwdCombineIN4cute5tupleIJNS3_1CILi8EEENS5_ILi128EEEEEELi7ELi256ELi1ELb0ELb1ENS_10bfloat16_tEfNS_4arch4Sm90EEEEEvNT_6ParamsE --------------------------
	.section	.nv.info._ZN7cutlass13device_kernelIN5flash19FlashAttnFwdCombineIN4cute5tupleIJNS3_1CILi8EEENS5_ILi128EEEEEELi7ELi256ELi1ELb0ELb1ENS_10bfloat16_tEfNS_4arch4Sm90EEEEEvNT_6ParamsE,"",@"SHT_CUDA_INFO"
	.sectionflags	@""
	.align	4


	//----- nvinfo : EIATTR_CUDA_API_VERSION
	.align		4
        /*0000*/ 	.byte	0x04, 0x37
        /*0002*/ 	.short	(.L_881 - .L_880)
.L_880:
        /*0004*/ 	.word	0x00000082


	//----- nvinfo : EIATTR_KPARAM_INFO
	.align		4
.L_881:
        /*0008*/ 	.byte	0x04, 0x17
        /*000a*/ 	.short	(.L_883 - .L_882)
.L_882:
        /*000c*/ 	.word	0x00000000
        /*0010*/ 	.short	0x0000
        /*0012*/ 	.short	0x0000
        /*0014*/ 	.byte	0x00, 0xf0, 0xa1, 0x03


	//----- nvinfo : EIATTR_SPARSE_MMA_MASK
	.align		4
.L_883:
        /*0018*/ 	.byte	0x03, 0x50
        /*001a*/ 	.short	0x0000


	//----- nvinfo : EIATTR_MAXREG_COUNT
	.align		4
        /*001c*/ 	.byte	0x03, 0x1b
        /*001e*/ 	.short	0x0080


	//----- nvinfo : EIATTR_NUM_BARRIERS
	.align		4
        /*0020*/ 	.byte	0x02, 0x4c
        /*0022*/ 	.byte	0x01
	.zero		1


	//----- nvinfo : EIATTR_EXTERNS
	.align		4
        /*0024*/ 	.byte	0x04, 0x0f
        /*0026*/ 	.short	(.L_885 - .L_884)


	//   ....[0]....
	.align		4
.L_884:
        /*0028*/ 	.word	index@(__assertfail)


	//----- nvinfo : EIATTR_MERCURY_ISA_VERSION
	.align		4
.L_885:
        /*002c*/ 	.byte	0x03, 0x5f
        /*002e*/ 	.short	0x0101


	//----- nvinfo : EIATTR_COOP_GROUP_MASK_REGIDS
	.align		4
        /*0030*/ 	.byte	0x04, 0x29
        /*0032*/ 	.short	(.L_887 - .L_886)


	//   ....[0]....
.L_886:
        /*0034*/ 	.word	0xffffffff


	//   ....[1]....
        /*0038*/ 	.word	0xffffffff


	//   ....[2]....
        /*003c*/ 	.word	0xffffffff


	//   ....[3]....
        /*0040*/ 	.word	0xffffffff


	//   ....[4]....
        /*0044*/ 	.word	0xffffffff


	//   ....[5]....
        /*0048*/ 	.word	0xffffffff


	//   ....[6]....
        /*004c*/ 	.word	0xffffffff


	//   ....[7]....
        /*0050*/ 	.word	0xffffffff


	//   ....[8]....
        /*0054*/ 	.word	0xffffffff


	//   ....[9]....
        /*0058*/ 	.word	0xffffffff


	//   ....[10]....
        /*005c*/ 	.word	0xffffffff


	//   ....[11]....
        /*0060*/ 	.word	0xffffffff


	//   ....[12]....
        /*0064*/ 	.word	0xffffffff


	//   ....[13]....
        /*0068*/ 	.word	0xffffffff


	//   ....[14]....
        /*006c*/ 	.word	0xffffffff


	//----- nvinfo : EIATTR_COOP_GROUP_INSTR_OFFSETS
	.align		4
.L_887:
        /*0070*/ 	.byte	0x04, 0x28
        /*0072*/ 	.short	(.L_889 - .L_888)


	//   ....[0]....
.L_888:
        /*0074*/ 	.word	0x00001ba0


	//   ....[1]....
        /*0078*/ 	.word	0x00001bc0


	//   ....[2]....
        /*007c*/ 	.word	0x00001be0


	//   ....[3]....
        /*0080*/ 	.word	0x00001c00


	//   ....[4]....
        /*0084*/ 	.word	0x00001c20


	//   ....[5]....
        /*0088*/ 	.word	0x00001dc0


	//   ....[6]....
        /*008c*/ 	.word	0x00001de0


	//   ....[7]....
        /*0090*/ 	.word	0x00001df0


	//   ....[8]....
        /*0094*/ 	.word	0x00001e20


	//   ....[9]....
        /*0098*/ 	.word	0x00001e30


	//   ....[10]....
        /*009c*/ 	.word	0x00001e60


	//   ....[11]....
        /*00a0*/ 	.word	0x00001e70


	//   ....[12]....
        /*00a4*/ 	.word	0x00001eb0


	//   ....[13]....
        /*00a8*/ 	.word	0x00001ec0


	//   ....[14]....
        /*00ac*/ 	.word	0x00001ef0


	//----- nvinfo : EIATTR_SYSCALL_OFFSETS
	.align		4
.L_889:
        /*00b0*/ 	.byte	0x04, 0x46
        /*00b2*/ 	.short	(.L_891 - .L_890)


	//   ....[0]....
.L_890:
        /*00b4*/ 	.word	0x00000510


	//----- nvinfo : EIATTR_EXIT_INSTR_OFFSETS
	.align		4
.L_891:
        /*00b8*/ 	.byte	0x04, 0x1c
        /*00ba*/ 	.short	(.L_893 - .L_892)


	//   ....[0]....
.L_892:
        /*00bc*/ 	.word	0x00000240


	//   ....[1]....
        /*00c0*/ 	.word	0x000003c0


	//   ....[2]....
        /*00c4*/ 	.word	0x00002fe0


	//   ....[3]....
        /*00c8*/ 	.word	0x00003140


	//----- nvinfo : EIATTR_MAX_THREADS
	.align		4
.L_893:
        /*00cc*/ 	.byte	0x04, 0x05
        /*00ce*/ 	.short	(.L_895 - .L_894)
.L_894:
        /*00d0*/ 	.word	0x00000100
        /*00d4*/ 	.word	0x00000001
        /*00d8*/ 	.word	0x00000001


	//----- nvinfo : EIATTR_CRS_STACK_SIZE
	.align		4
.L_895:
        /*00dc*/ 	.byte	0x04, 0x1e
        /*00de*/ 	.short	(.L_897 - .L_896)
.L_896:
        /*00e0*/ 	.word	0x00000000


	//----- nvinfo : EIATTR_CBANK_PARAM_SIZE
	.align		4
.L_897:
        /*00e4*/ 	.byte	0x03, 0x19
        /*00e6*/ 	.short	0x00e8


	//----- nvinfo : EIATTR_PARAM_CBANK
	.align		4
        /*00e8*/ 	.byte	0x04, 0x0a
        /*00ea*/ 	.short	(.L_899 - .L_898)
	.align		4
.L_898:
        /*00ec*/ 	.word	index@(.nv.constant0._ZN7cutlass13device_kernelIN5flash19FlashAttnFwdCombineIN4cute5tupleIJNS3_1CILi8EEENS5_ILi128EEEEEELi7ELi256ELi1ELb0ELb1ENS_10bfloat16_tEfNS_4arch4Sm90EEEEEvNT_6ParamsE)
        /*00f0*/ 	.short	0x0210
        /*00f2*/ 	.short	0x00e8


	//----- nvinfo : EIATTR_SW_WAR
	.align		4
.L_899:
        /*00f4*/ 	.byte	0x04, 0x36
        /*00f6*/ 	.short	(.L_901 - .L_900)
.L_900:
        /*00f8*/ 	.word	0x00000008
.L_901:


//--------------------- .nv.info._ZN7cutlass13device_kernelIN5flash19FlashAttnFwdCombineIN4cute5tupleIJNS3_1CILi8EEENS5_ILi128EEEEEELi6ELi256ELi1ELb0ELb1ENS_10bfloat16_tEfNS_4arch4Sm90EEEEEvNT_6ParamsE --------------------------
	.section	.nv.info._ZN7cutlass13device_kernelIN5flash19FlashAttnFwdCombineIN4cute5tupleIJNS3_1CILi8EEENS5_ILi128EEEEEELi6ELi256ELi1ELb0ELb1ENS_10bfloat16_tEfNS_4arch4Sm90EEEEEvNT_6ParamsE,"",@"SHT_CUDA_INFO"
	.sectionflags	@""
	.align	4


	//----- nvinfo : EIATTR_CUDA_API_VERSION
	.align		4
        /*0000*/ 	.byte	0x04, 0x37
        /*0002*/ 	.short	(.L_903 - .L_902)
.L_902:
        /*0004*/ 	.word	0x00000082


	//----- nvinfo : EIATTR_KPARAM_INFO
	.align		4
.L_903:
        /*0008*/ 	.byte	0x04, 0x17
        /*000a*/ 	.short	(.L_905 - .L_904)
.L_904:
        /*000c*/ 	.word	0x00000000
        /*0010*/ 	.short	0x0000
        /*0012*/ 	.short	0x0000
        /*0014*/ 	.byte	0x00, 0xf0, 0xa1, 0x03


	//----- nvinfo : EIATTR_SPARSE_MMA_MASK
	.align		4
.L_905:
        /*0018*/ 	.byte	0x03, 0x50
        /*001a*/ 	.short	0x0000


	//----- nvinfo : EIATTR_MAXREG_COUNT
	.align		4
        /*001c*/ 	.byte	0x03, 0x1b
        /*001e*/ 	.short	0x0080


	//----- nvinfo : EIATTR_NUM_BARRIERS
	.align		4
        /*0020*/ 	.byte	0x02, 0x4c
        /*0022*/ 	.byte	0x01
	.zero		1


	//----- nvinfo : EIATTR_EXTERNS
	.align		4
        /*0024*/ 	.byte	0x04, 0x0f
        /*0026*/ 	.short	(.L_907 - .L_906)


	//   ....[0]....
	.align		4
.L_906:
        /*0028*/ 	.word	index@(__assertfail)


	//----- nvinfo : EIATTR_MERCURY_ISA_VERSION
	.align		4
.L_907:
        /*002c*/ 	.byte	0x03, 0x5f
        /*002e*/ 	.short	0x0101


	//----- nvinfo : EIATTR_COOP_GROUP_MASK_REGIDS
	.align		4
        /*0030*/ 	.byte	0x04, 0x29
        /*0032*/ 	.short	(.L_909 - .L_908)


	//   ....[0]....
.L_908:
        /*0034*/ 	.word	0xffffffff


	//   ....[1]....
        /*0038*/ 	.word	0xffffffff


	//   ....[2]....
        /*003c*/ 	.word	0xffffffff


	//   ....[3]....
        /*0040*/ 	.word	0xffffffff


	//   ....[4]....
        /*0044*/ 	.word	0xffffffff


	//   ....[5]....
        /*0048*/ 	.word	0xffffffff


	//   ....[6]....
        /*004c*/ 	.word	0xffffffff


	//   ....[7]....
        /*0050*/ 	.word	0xffffffff


	//   ....[8]....
        /*0054*/ 	.word	0xffffffff


	//   ....[9]....
        /*0058*/ 	.word	0xffffffff


	//   ....[10]....
        /*005c*/ 	.word	0xffffffff


	//   ....[11]....
        /*0060*/ 	.word	0xffffffff


	//   ....[12]....
        /*0064*/ 	.word	0xffffffff


	//   ....[13]....
        /*0068*/ 	.word	0xffffffff


	//   ....[14]....
        /*006c*/ 	.word	0xffffffff


	//----- nvinfo : EIATTR_COOP_GROUP_INSTR_OFFSETS
	.align		4
.L_909:
        /*0070*/ 	.byte	0x04, 0x28
        /*0072*/ 	.short	(.L_911 - .L_910)


	//   ....[0]....
.L_910:
        /*0074*/ 	.word	0x00001800


	//   ....[1]....
        /*0078*/ 	.word	0x00001820


	//   ....[2]....
        /*007c*/ 	.word	0x00001840


	//   ....[3]....
        /*0080*/ 	.word	0x00001860


	//   ....[4]....
        /*0084*/ 	.word	0x00001880


	//   ....[5]....
        /*0088*/ 	.word	0x00001970


	//   ....[6]....
        /*008c*/ 	.word	0x00001990


	//   ....[7]....
        /*0090*/ 	.word	0x000019a0


	//   ....[8]....
        /*0094*/ 	.word	0x000019d0


	//   ....[9]....
        /*0098*/ 	.word	0x000019e0


	//   ....[10]....
        /*009c*/ 	.word	0x00001a10


	//   ....[11]....
        /*00a0*/ 	.word	0x00001a20


	//   ....[12]....
        /*00a4*/ 	.word	0x00001a60


	//   ....[13]....
        /*00a8*/ 	.word	0x00001a70


	//   ....[14]....
        /*00ac*/ 	.word	0x00001aa0


	//----- nvinfo : EIATTR_SYSCALL_OFFSETS
	.align		4
.L_911:
        /*00b0*/ 	.byte	0x04, 0x46
        /*00b2*/ 	.short	(.L_913 - .L_912)


	//   ....[0]....
.L_912:
        /*00b4*/ 	.word	0x00000510


	//----- nvinfo : EIATTR_EXIT_INSTR_OFFSETS
	.align		4
.L_913:
        /*00b8*/ 	.byte	0x04, 0x1c
        /*00ba*/ 	.short	(.L_915 - .L_914)


	//   ....[0]....
.L_914:
        /*00bc*/ 	.word	0x00000240


	//   ....[1]....
        /*00c0*/ 	.word	0x000003c0


	//   ....[2]....
        /*00c4*/ 	.word	0x00002b40


	//   ....[3]....
        /*00c8*/ 	.word	0x00002ca0


	//----- nvinfo : EIATTR_MAX_THREADS
	.align		4
.L_915:
        /*00cc*/ 	.byte	0x04, 0x05
        /*00ce*/ 	.short	(.L_917 - .L_916)
.L_916:
        /*00d0*/ 	.word	0x00000100
        /*00d4*/ 	.word	0x00000001
        /*00d8*/ 	.word	0x00000001


	//----- nvinfo : EIATTR_CRS_STACK_SIZE
	.align		4
.L_917:
        /*00dc*/ 	.byte	0x04, 0x1e
        /*00de*/ 	.short	(.L_919 - .L_918)
.L_918:
        /*00e0*/ 	.word	0x00000000


	//----- nvinfo : EIATTR_CBANK_PARAM_SIZE
	.align		4
.L_919:
        /*00e4*/ 	.byte	0x03, 0x19
        /*00e6*/ 	.short	0x00e8


	//----- nvinfo : EIATTR_PARAM_CBANK
	.align		4
        /*00e8*/ 	.byte	0x04, 0x0a
        /*00ea*/ 	.short	(.L_921 - .L_920)
	.align		4
.L_920:
        /*00ec*/ 	.word	index@(.nv.constant0._ZN7cutlass13device_kernelIN5flash19FlashAttnFwdCombineIN4cute5tupleIJNS3_1CILi8EEENS5_ILi128EEEEEELi6ELi256ELi1ELb0ELb1ENS_10bfloat16_tEfNS_4arch4Sm90EEEEEvNT_6ParamsE)
        /*00f0*/ 	.short	0x0210
        /*00f2*/ 	.short	0x00e8


	//----- nvinfo : EIATTR_SW_WAR
	.align		4
.L_921:
        /*00f4*/ 	.byte	0x04, 0x36
        /*00f6*/ 	.short	(.L_923 - .L_922)
.L_922:
        /*00f8*/ 	.word	0x00000008
.L_923:


//--------------------- .nv.info._ZN7cutlass13device_kernelIN5flash19FlashAttnFwdCombineIN4cute5tupleIJNS3_1CILi8EEENS5_ILi128EEEEEELi5ELi256ELi1ELb0ELb1ENS_10bfloat16_tEfNS_4arch4Sm90EEEEEvNT_6ParamsE --------------------------
	.section	.nv.info._ZN7cutlass13device_kernelIN5flash19FlashAttnFwdCombineIN4cute5tupleIJNS3_1CILi8EEENS5_ILi128EEEEEELi5ELi256ELi1ELb0ELb1ENS_10bfloat16_tEfNS_4arch4Sm90EEEEEvNT_6ParamsE,"",@"SHT_CUDA_INFO"
	.sectionflags	@""
	.align	4


	//----- nvinfo : EIATTR_CUDA_API_VERSION
	.align		4
        /*0000*/ 	.byte	0x04, 0x37
        /*0002*/ 	.short	(.L_925 - .L_924)
.L_924:
        /*0004*/ 	.word	0x00000082


	//----- nvinfo : EIATTR_KPARAM_INFO
	.align		4
.L_925:
        /*0008*/ 	.byte	0x04, 0x17
        /*000a*/ 	.short	(.L_927 - .L_926)
.L_926:
        /*000c*/ 	.word	0x00000000
        /*0010*/ 	.short	0x0000
        /*0012*/ 	.short	0x0000
        /*0014*/ 	.byte	0x00, 0xf0, 0xa1, 0x03


	//----- nvinfo : EIATTR_SPARSE_MMA_MASK
	.align		4
.L_927:
        /*0018*/ 	.byte	0x03, 0x50
        /*001a*/ 	.short	0x0000


	//----- nvinfo : EIATTR_MAXREG_COUNT
	.align		4
        /*001c*/ 	.byte	0x03, 0x1b
        /*001e*/ 	.short	0x0080


	//----- nvinfo : EIATTR_NUM_BARRIERS
	.align		4
        /*0020*/ 	.byte	0x02, 0x4c
        /*0022*/ 	.byte	0x01
	.zero		1


	//----- nvinfo : EIATTR_EXTERNS
	.align		4
        /*0024*/ 	.byte	0x04, 0x0f
        /*0026*/ 	.short	(.L_929 - .L_928)


	//   ....[0]....
	.align		4
.L_928:
        /*0028*/ 	.word	index@(__assertfail)


	//----- nvinfo : EIATTR_MERCURY_ISA_VERSION
	.align		4
.L_929:
        /*002c*/ 	.byte	0x03, 0x5f
        /*002e*/ 	.short	0x0101


	//----- nvinfo : EIATTR_COOP_GROUP_MASK_REGIDS
	.align		4
        /*0030*/ 	.byte	0x04, 0x29
        /*0032*/ 	.short	(.L_931 - .L_930)


	//   ....[0]....
.L_930:
        /*0034*/ 	.word	0xffffffff


	//   ....[1]....
        /*0038*/ 	.word	0xffffffff


	//   ....[2]....
        /*003c*/ 	.word	0xffffffff


	//   ....[3]....
        /*0040*/ 	.word	0xffffffff


	//   ....[4]....
        /*0044*/ 	.word	0xffffffff


	//   ....[5]....
        /*0048*/ 	.word	0xffffffff


	//   ....[6]....
        /*004c*/ 	.word	0xffffffff


	//   ....[7]....
        /*0050*/ 	.word	0xffffffff


	//   ....[8]....
        /*0054*/ 	.word	0xffffffff


	//   ....[9]....
        /*0058*/ 	.word	0xffffffff


	//   ....[10]....
        /*005c*/ 	.word	0xffffffff


	//   ....[11]....
        /*0060*/ 	.word	0xffffffff


	//   ....[12]....
        /*0064*/ 	.word	0xffffffff


	//   ....[13]....
        /*0068*/ 	.word	0xffffffff


	//   ....[14]....
        /*006c*/ 	.word	0xffffffff


	//----- nvinfo : EIATTR_COOP_GROUP_INSTR_OFFSETS
	.align		4
.L_931:
        /*0070*/ 	.byte	0x04, 0x28
        /*0072*/ 	.short	(.L_933 - .L_932)


	//   ....[0]....
.L_932:
        /*0074*/ 	.word	0x000015e0


	//   ....[1]....
        /*0078*/ 	.word	0x00001600


	//   ....[2]....
        /*007c*/ 	.word	0x00001620


	//   ....[3]....
        /*0080*/ 	.word	0x00001640


	//   ....[4]....
        /*0084*/ 	.word	0x00001660


	//   ....[5]....
        /*0088*/ 	.word	0x000016f0


	//   ....[6]....
        /*008c*/ 	.word	0x00001720


	//   ....[7]....
        /*0090*/ 	.word	0x00001730


	//   ....[8]....
        /*0094*/ 	.word	0x00001760


	//   ....[9]....
        /*0098*/ 	.word	0x00001770


	//   ....[10]....
        /*009c*/ 	.word	0x000017a0


	//   ....[11]....
        /*00a0*/ 	.word	0x000017b0


	//   ....[12]....
        /*00a4*/ 	.word	0x000017e0


	//   ....[13]....
        /*00a8*/ 	.word	0x000017f0


	//   ....[14]....
        /*00ac*/ 	.word	0x00001860


	//----- nvinfo : EIATTR_SYSCALL_OFFSETS
	.align		4
.L_933:
        /*00b0*/ 	.byte	0x04, 0x46
        /*00b2*/ 	.short	(.L_935 - .L_934)


	//   ....[0]....
.L_934:
        /*00b4*/ 	.word	0x00000510


	//----- nvinfo : EIATTR_EXIT_INSTR_OFFSETS
	.align		4
.L_935:
        /*00b8*/ 	.byte	0x04, 0x1c
        /*00ba*/ 	.short	(.L_937 - .L_936)


	//   ....[0]....
.L_936:
        /*00bc*/ 	.word	0x00000240


	//   ....[1]....
        /*00c0*/ 	.word	0x000003c0


	//   ....[2]....
        /*00c4*/ 	.word	0x000028b0


	//   ....[3]....
        /*00c8*/ 	.word	0x00002a10


	//----- nvinfo : EIATTR_MAX_THREADS
	.align		4
.L_937:
        /*00cc*/ 	.byte	0x04, 0x05
        /*00ce*/ 	.short	(.L_939 - .L_938)
.L_938:
        /*00d0*/ 	.word	0x00000100
        /*00d4*/ 	.word	0x00000001
        /*00d8*/ 	.word	0x00000001


	//----- nvinfo : EIATTR_CRS_STACK_SIZE
	.align		4
.L_939:
        /*00dc*/ 	.byte	0x04, 0x1e
        /*00de*/ 	.short	(.L_941 - .L_940)
.L_940:
        /*00e0*/ 	.word	0x00000000


	//----- nvinfo : EIATTR_CBANK_PARAM_SIZE
	.align		4
.L_941:
        /*00e4*/ 	.byte	0x03, 0x19
        /*00e6*/ 	.short	0x00e8


	//----- nvinfo : EIATTR_PARAM_CBANK
	.align		4
        /*00e8*/ 	.byte	0x04, 0x0a
        /*00ea*/ 	.short	(.L_943 - .L_942)
	.align		4
.L_942:
        /*00ec*/ 	.word	index@(.nv.constant0._ZN7cutlass13device_kernelIN5flash19FlashAttnFwdCombineIN4cute5tupleIJNS3_1CILi8EEENS5_ILi128EEEEEELi5ELi256ELi1ELb0ELb1ENS_10bfloat16_tEfNS_4arch4Sm90EEEEEvNT_6ParamsE)
        /*00f0*/ 	.short	0x0210
        /*00f2*/ 	.short	0x00e8


	//----- nvinfo : EIATTR_SW_WAR
	.align		4
.L_943:
        /*00f4*/ 	.byte	0x04, 0x36
        /*00f6*/ 	.short	(.L_945 - .L_944)
.L_944:
        /*00f8*/ 	.word	0x00000008
.L_945:


//--------------------- .nv.info._ZN7cutlass13device_kernelIN5flash19FlashAttnFwdCombineIN4cute5tupleIJNS3_1CILi8EEENS5_ILi128EEEEEELi8ELi256ELi1ELb0ELb0ENS_10bfloat16_tEfNS_4arch4Sm80EEEEEvNT_6ParamsE --------------------------
	.section	.nv.info._ZN7cutlass13device_kernelIN5flash19FlashAttnFwdCombineIN4cute5tupleIJNS3_1CILi8EEENS5_ILi128EEEEEELi8ELi256ELi1ELb0ELb0ENS_10bfloat16_tEfNS_4arch4Sm80EEEEEvNT_6ParamsE,"",@"SHT_CUDA_INFO"
	.sectionflags	@""
	.align	4


	//----- nvinfo : EIATTR_CUDA_API_VERSION
	.align		4
        /*0000*/ 	.byte	0x04, 0x37
        /*0002*/ 	.short	(.L_947 - .L_946)
.L_946:
        /*0004*/ 	.word	0x00000082


	//----- nvinfo : EIATTR_KPARAM_INFO
	.align		4
.L_947:
        /*0008*/ 	.byte	0x04, 0x17
        /*000a*/ 	.short	(.L_949 - .L_948)
.L_948:
        /*000c*/ 	.word	0x00000000
        /*0010*/ 	.short	0x0000
        /*0012*/ 	.short	0x0000
        /*0014*/ 	.byte	0x00, 0xf0, 0xa1, 0x03


	//----- nvinfo : EIATTR_SPARSE_MMA_MASK
	.align		4
.L_949:
        /*0018*/ 	.byte	0x03, 0x50
        /*001a*/ 	.short	0x0000


	//----- nvinfo : EIATTR_MAXREG_COUNT
	.align		4
        /*001c*/ 	.byte	0x03, 0x1b
        /*001e*/ 	.short	0x0080


	//----- nvinfo : EIATTR_NUM_BARRIERS
	.align		4
        /*0020*/ 	.byte	0x02, 0x4c
        /*0022*/ 	.byte	0x01
	.zero		1


	//----- nvinfo : EIATTR_EXTERNS
	.align		4
        /*0024*/ 	.byte	0x04, 0x0f
        /*0026*/ 	.short	(.L_951 - .L_950)


	//   ....[0]....
	.align		4
.L_950:
        /*0028*/ 	.word	index@(__assertfail)


	//----- nvinfo : EIATTR_MERCURY_ISA_VERSION
	.align		4
.L_951:
        /*002c*/ 	.byte	0x03, 0x5f
        /*002e*/ 	.short	0x0101


	//----- nvinfo : EIATTR_COOP_GROUP_MASK_REGIDS
	.align		4
        /*0030*/ 	.byte	0x04, 0x29
        /*0032*/ 	.short	(.L_953 - .L_952)


	//   ....[0]....
.L_952:
        /*0034*/ 	.word	0xffffffff


	//   ....[1]....
        /*0038*/ 	.word	0xffffffff


	//   ....[2]....
        /*003c*/ 	.word	0xffffffff


	//   ....[3]....
        /*0040*/ 	.word	0xffffffff


	//   ....[4]....
        /*0044*/ 	.word	0xffffffff


	//   ....[5]....
        /*0048*/ 	.word	0xffffffff


	//   ....[6]....
        /*004c*/ 	.word	0xffffffff


	//   ....[7]....
        /*0050*/ 	.word	0xffffffff


	//   ....[8]....
        /*0054*/ 	.word	0xffffffff


	//   ....[9]....
        /*0058*/ 	.word	0xffffffff


	//   ....[10]....
        /*005c*/ 	.word	0xffffffff


	//   ....[11]....
        /*0060*/ 	.word	0xffffffff


	//   ....[12]....
        /*0064*/ 	.word	0xffffffff


	//   ....[13]....
        /*0068*/ 	.word	0xffffffff


	//   ....[14]....
        /*006c*/ 	.word	0xffffffff


	//----- nvinfo : EIATTR_COOP_GROUP_INSTR_OFFSETS
	.align		4
.L_953:
        /*0070*/ 	.byte	0x04, 0x28
        /*0072*/ 	.short	(.L_955 - .L_954)


	//   ....[0]....
.L_954:
        /*0074*/ 	.word	0x00001760


	//   ....[1]....
        /*0078*/ 	.word	0x00001780


	//   ....[2]....
        /*007c*/ 	.word	0x000017a0


	//   ....[3]....
        /*0080*/ 	.word	0x000017c0


	//   ....[4]....
        /*0084*/ 	.word	0x000017e0


	//   ....[5]....
        /*0088*/ 	.word	0x00001af0


	//   ....[6]....
        /*008c*/ 	.word	0x00001b10


	//   ....[7]....
        /*0090*/ 	.word	0x00001b30


	//   ....[8]....
        /*0094*/ 	.word	0x00001b50


	//   ....[9]....
        /*0098*/ 	.word	0x00001b70


	//   ....[10]....
        /*009c*/ 	.word	0x00001ba0


	//   ....[11]....
        /*00a0*/ 	.word	0x00001bc0


	//   ....[12]....
        /*00a4*/ 	.word	0x00001bf0


	//   ....[13]....
        /*00a8*/ 	.word	0x00001c10


	//   ....[14]....
        /*00ac*/ 	.word	0x00001c40


	//----- nvinfo : EIATTR_SYSCALL_OFFSETS
	.align		4
.L_955:
        /*00b0*/ 	.byte	0x04, 0x46
        /*00b2*/ 	.short	(.L_957 - .L_956)


	//   ....[0]....
.L_956:
        /*00b4*/ 	.word	0x00000390


	//----- nvinfo : EIATTR_EXIT_INSTR_OFFSETS
	.align		4
.L_957:
        /*00b8*/ 	.byte	0x04, 0x1c
        /*00ba*/ 	.short	(.L_959 - .L_958)


	//   ....[0]....
.L_958:
        /*00bc*/ 	.word	0x00000240


	//   ....[1]....
        /*00c0*/ 	.word	0x00002dd0


	//   ....[2]....
        /*00c4*/ 	.word	0x00002f80


	//----- nvinfo : EIATTR_MAX_THREADS
	.align		4
.L_959:
        /*00c8*/ 	.byte	0x04, 0x05
        /*00ca*/ 	.short	(.L_961 - .L_960)
.L_960:
        /*00cc*/ 	.word	0x00000100
        /*00d0*/ 	.word	0x00000001
        /*00d4*/ 	.word	0x00000001


	//----- nvinfo : EIATTR_CRS_STACK_SIZE
	.align		4
.L_961:
        /*00d8*/ 	.byte	0x04, 0x1e
        /*00da*/ 	.short	(.L_963 - .L_962)
.L_962:
        /*00dc*/ 	.word	0x00000000


	//----- nvinfo : EIATTR_CBANK_PARAM_SIZE
	.align		4
.L_963:
        /*00e0*/ 	.byte	0x03, 0x19
        /*00e2*/ 	.short	0x00e8


	//----- nvinfo : EIATTR_PARAM_CBANK
	.align		4
        /*00e4*/ 	.byte	0x04, 0x0a
        /*00e6*/ 	.short	(.L_965 - .L_964)
	.align		4
.L_964:
        /*00e8*/ 	.word	index@(.nv.constant0._ZN7cutlass13device_kernelIN5flash19FlashAttnFwdCombineIN4cute5tupleIJNS3_1CILi8EEENS5_ILi128EEEEEELi8ELi256ELi1ELb0ELb0ENS_10bfloat16_tEfNS_4arch4Sm80EEEEEvNT_6ParamsE)
        /*00ec*/ 	.short	0x0210
        /*00ee*/ 	.short	0x00e8


	//----- nvinfo : EIATTR_SW_WAR
	.align		4
.L_965:
        /*00f0*/ 	.byte	0x04, 0x36
        /*00f2*/ 	.short	(.L_967 - .L_966)
.L_966:
        /*00f4*/ 	.word	0x00000008
.L_967:


//--------------------- .nv.info._ZN7cutlass13device_kernelIN5flash19FlashAttnFwdCombineIN4cute5tupleIJNS3_1CILi8EEENS5_ILi128EEEEEELi7ELi256ELi1ELb0ELb0ENS_10bfloat16_tEfNS_4arch4Sm80EEEEEvNT_6ParamsE --------------------------
	.section	.nv.info._ZN7cutlass13device_kernelIN5flash19FlashAttnFwdCombineIN4cute5tupleIJNS3_1CILi8EEENS5_ILi128EEEEEELi7ELi256ELi1ELb0ELb0ENS_10bfloat16_tEfNS_4arch4Sm80EEEEEvNT_6ParamsE,"",@"SHT_CUDA_INFO"
	.sectionflags	@""
	.align	4


	//----- nvinfo : EIATTR_CUDA_API_VERSION
	.align		4
        /*0000*/ 	.byte	0x04, 0x37
        /*0002*/ 	.short	(.L_969 - .L_968)
.L_968:
        /*0004*/ 	.word	0x00000082


	//----- nvinfo : EIATTR_KPARAM_INFO
	.align		4
.L_969:
        /*0008*/ 	.byte	0x04, 0x17
        /*000a*/ 	.short	(.L_971 - .L_970)
.L_970:
        /*000c*/ 	.word	0x00000000
        /*0010*/ 	.short	0x0000
        /*0012*/ 	.short	0x0000
        /*0014*/ 	.byte	0x00, 0xf0, 0xa1, 0x03


	//----- nvinfo : EIATTR_SPARSE_MMA_MASK
	.align		4
.L_971:
        /*0018*/ 	.byte	0x03, 0x50
        /*001a*/ 	.short	0x0000


	//----- nvinfo : EIATTR_MAXREG_COUNT
	.align		4
        /*001c*/ 	.byte	0x03, 0x1b
        /*001e*/ 	.short	0x0080


	//----- nvinfo : EIATTR_NUM_BARRIERS
	.align		4
        /*0020*/ 	.byte	0x02, 0x4c
        /*0022*/ 	.byte	0x01
	.zero		1


	//----- nvinfo : EIATTR_EXTERNS
	.align		4
        /*0024*/ 	.byte	0x04, 0x0f
        /*0026*/ 	.short	(.L_973 - .L_972)


	//   ....[0]....
	.align		4
.L_972:
        /*0028*/ 	.word	index@(__assertfail)


	//----- nvinfo : EIATTR_MERCURY_ISA_VERSION
	.align		4
.L_973:
        /*002c*/ 	.byte	0x03, 0x5f
        /*002e*/ 	.short	0x0101


	//----- nvinfo : EIATTR_COOP_GROUP_MASK_REGIDS
	.align		4
        /*0030*/ 	.byte	0x04, 0x29
        /*0032*/ 	.short	(.L_975 - .L_974)


	//   ....[0]....
.L_974:
        /*0034*/ 	.word	0xffffffff


	//   ....[1]....
        /*0038*/ 	.word	0xffffffff


	//   ....[2]....
        /*003c*/ 	.word	0xffffffff


	//   ....[3]....
        /*0040*/ 	.word	0xffffffff


	//   ....[4]....
        /*0044*/ 	.word	0xffffffff


	//   ....[5]....
        /*0048*/ 	.word	0xffffffff


	//   ....[6]....
        /*004c*/ 	.word	0xffffffff


	//   ....[7]....
        /*0050*/ 	.word	0xffffffff


	//   ....[8]....
        /*0054*/ 	.word	0xffffffff


	//   ....[9]....
        /*0058*/ 	.word	0xffffffff


	//   ....[10]....
        /*005c*/ 	.word	0xffffffff


	//   ....[11]....
        /*0060*/ 	.word	0xffffffff


	//   ....[12]....
        /*0064*/ 	.word	0xffffffff


	//   ....[13]....
        /*0068*/ 	.word	0xffffffff


	//   ....[14]....
        /*006c*/ 	.word	0xffffffff


	//----- nvinfo : EIATTR_COOP_GROUP_INSTR_OFFSETS
	.align		4
.L_975:
        /*0070*/ 	.byte	0x04, 0x28
        /*0072*/ 	.short	(.L_977 - .L_976)


	//   ....[0]....
.L_976:
        /*0074*/ 	.word	0x000012a0


	//   ....[1]....
        /*0078*/ 	.word	0x000012c0


	//   ....[2]....
        /*007c*/ 	.word	0x000012e0


	//   ....[3]....
        /*0080*/ 	.word	0x00001300


	//   ....[4]....
        /*0084*/ 	.word	0x00001320


	//   ....[5]....
        /*0088*/ 	.word	0x000014c0


	//   ....[6]....
        /*008c*/ 	.word	0x000014e0


	//   ....[7]....
        /*0090*/ 	.word	0x000014f0


	//   ....[8]....
        /*0094*/ 	.word	0x00001520


	//   ....[9]....
        /*0098*/ 	.word	0x00001530


	//   ....[10]....
        /*009c*/ 	.word	0x00001560


	//   ....[11]....
        /*00a0*/ 	.word	0x00001570


	//   ....[12]....
        /*00a4*/ 	.word	0x000015b0


	//   ....[13]....
        /*00a8*/ 	.word	0x000015c0


	//   ....[14]....
        /*00ac*/ 	.word	0x000015f0


	//----- nvinfo : EIATTR_SYSCALL_OFFSETS
	.align		4
.L_977:
        /*00b0*/ 	.byte	0x04, 0x46
        /*00b2*/ 	.short	(.L_979 - .L_978)


	//   ....[0]....
.L_978:
        /*00b4*/ 	.word	0x00000390


	//----- nvinfo : EIATTR_EXIT_INSTR_OFFSETS
	.align		4
.L_979:
        /*00b8*/ 	.byte	0x04, 0x1c
        /*00ba*/ 	.short	(.L_981 - .L_980)


	//   ....[0]....
.L_980:
        /*00bc*/ 	.word	0x00000240


	//   ....[1]....
        /*00c0*/ 	.word	0x00002710


	//   ....[2]....
        /*00c4*/ 	.word	0x000028d0


	//----- nvinfo : EIATTR_MAX_THREADS
	.align		4
.L_981:
        /*00c8*/ 	.byte	0x04, 0x05
        /*00ca*/ 	.short	(.L_983 - .L_982)
.L_982:
        /*00cc*/ 	.word	0x00000100
        /*00d0*/ 	.word	0x00000001
        /*00d4*/ 	.word	0x00000001


	//----- nvinfo : EIATTR_CRS_STACK_SIZE
	.align		4
.L_983:
        /*00d8*/ 	.byte	0x04, 0x1e
        /*00da*/ 	.short	(.L_985 - .L_984)
.L_984:
        /*00dc*/ 	.word	0x00000000


	//----- nvinfo : EIATTR_CBANK_PARAM_SIZE
	.align		4
.L_985:
        /*00e0*/ 	.byte	0x03, 0x19
        /*00e2*/ 	.short	0x00e8


	//----- nvinfo : EIATTR_PARAM_CBANK
	.align		4
        /*00e4*/ 	.byte	0x04, 0x0a
        /*00e6*/ 	.short	(.L_987 - .L_986)
	.align		4
.L_986:
        /*00e8*/ 	.word	index@(.nv.constant0._ZN7cutlass13device_kernelIN5flash19FlashAttnFwdCombineIN4cute5tupleIJNS3_1CILi8EEENS5_ILi128EEEEEELi7ELi256ELi1ELb0ELb0ENS_10bfloat16_tEfNS_4arch4Sm80EEEEEvNT_6ParamsE)
        /*00ec*/ 	.short	0x0210
        /*00ee*/ 	.short	0x00e8


	//----- nvinfo : EIATTR_SW_WAR
	.align		4
.L_987:
        /*00f0*/ 	.byte	0x04, 0x36
        /*00f2*/ 	.short	(.L_989 - .L_988)
.L_988:
        /*00f4*/ 	.word	0x00000008
.L_989:


//--------------------- .nv.info._ZN7cutlass13device_kernelIN5flash19FlashAttnFwdCombineIN4cute5tupleIJNS3_1CILi8EEENS5_ILi128EEEEEELi6ELi256ELi1ELb0ELb0ENS_10bfloat16_tEfNS_4arch4Sm80EEEEEvNT_6ParamsE --------------------------
	.section	.nv.info._ZN7cutlass13device_kernelIN5flash19FlashAttnFwdCombineIN4cute5tupleIJNS3_1CILi8EEENS5_ILi128EEEEEELi6ELi256ELi1ELb0ELb0ENS_10bfloat16_tEfNS_4arch4Sm80EEEEEvNT_6ParamsE,"",@"SHT_CUDA_INFO"
	.sectionflags	@""
	.align	4


	//----- nvinfo : EIATTR_CUDA_API_VERSION
	.align		4
        /*0000*/ 	.byte	0x04, 0x37
        /*0002*/ 	.short	(.L_991 - .L_990)
.L_990:
        /*0004*/ 	.word	0x00000082


	//----- nvinfo : EIATTR_KPARAM_INFO
	.align		4
.L_991:
        /*0008*/ 	.byte	0x04, 0x17
        /*000a*/ 	.short	(.L_993 - .L_992)
.L_992:
        /*000c*/ 	.word	0x00000000
        /*0010*/ 	.short	0x0000
        /*0012*/ 	.short	0x0000
        /*0014*/ 	.byte	0x00, 0xf0, 0xa1, 0x03


	//----- nvinfo : EIATTR_SPARSE_MMA_MASK
	.align		4
.L_993:
        /*0018*/ 	.byte	0x03, 0x50
        /*001a*/ 	.short	0x0000


	//----- nvinfo : EIATTR_MAXREG_COUNT
	.align		4
        /*001c*/ 	.byte	0x03, 0x1b
        /*001e*/ 	.short	0x0080


	//----- nvinfo : EIATTR_NUM_BARRIERS
	.align		4
        /*0020*/ 	.byte	0x02, 0x4c
        /*0022*/ 	.byte	0x01
	.zero		1


	//----- nvinfo : EIATTR_EXTERNS
	.align		4
        /*0024*/ 	.byte	0x04, 0x0f
        /*0026*/ 	.short	(.L_995 - .L_994)


	//   ....[0]....
	.align		4
.L_994:
        /*0028*/ 	.word	index@(__assertfail)


	//----- nvinfo : EIATTR_MERCURY_ISA_VERSION
	.align		4
.L_995:
        /*002c*/ 	.byte	0x03, 0x5f
        /*002e*/ 	.short	0x0101


	//----- nvinfo : EIATTR_COOP_GROUP_MASK_REGIDS
	.align		4
        /*0030*/ 	.byte	0x04, 0x29
        /*0032*/ 	.short	(.L_997 - .L_996)


	//   ....[0]....
.L_996:
        /*0034*/ 	.word	0xffffffff


	//   ....[1]....
        /*0038*/ 	.word	0xffffffff


	//   ....[2]....
        /*003c*/ 	.word	0xffffffff


	//   ....[3]....
        /*0040*/ 	.word	0xffffffff


	//   ....[4]....
        /*0044*/ 	.word	0xffffffff


	//   ....[5]....
        /*0048*/ 	.word	0xffffffff


	//   ....[6]....
        /*004c*/ 	.word	0xffffffff


	//   ....[7]....
        /*0050*/ 	.word	0xffffffff


	//   ....[8]....
        /*0054*/ 	.word	0xffffffff


	//   ....[9]....
        /*0058*/ 	.word	0xffffffff


	//   ....[10]....
        /*005c*/ 	.word	0xffffffff


	//   ....[11]....
        /*0060*/ 	.word	0xffffffff


	//   ....[12]....
        /*0064*/ 	.word	0xffffffff


	//   ....[13]....
        /*0068*/ 	.word	0xffffffff


	//   ....[14]....
        /*006c*/ 	.word	0xffffffff


	//----- nvinfo : EIATTR_COOP_GROUP_INSTR_OFFSETS
	.align		4
.L_997:
        /*0070*/ 	.byte	0x04, 0x28
        /*0072*/ 	.short	(.L_999 - .L_998)


	//   ....[0]....
.L_998:
        /*0074*/ 	.word	0x00000ef0


	//   ....[1]....
        /*0078*/ 	.word	0x00000f10


	//   ....[2]....
        /*007c*/ 	.word	0x00000f30


	//   ....[3]....
        /*0080*/ 	.word	0x00000f50


	//   ....[4]....
        /*0084*/ 	.word	0x00000f70


	//   ....[5]....
        /*0088*/ 	.word	0x00001060


	//   ....[6]....
        /*008c*/ 	.word	0x00001080


	//   ....[7]....
        /*0090*/ 	.word	0x00001090


	//   ....[8]....
        /*0094*/ 	.word	0x000010c0


	//   ....[9]....
        /*0098*/ 	.word	0x000010d0


	//   ....[10]....
        /*009c*/ 	.word	0x00001100


	//   ....[11]....
        /*00a0*/ 	.word	0x00001110


	//   ....[12]....
        /*00a4*/ 	.word	0x00001150


	//   ....[13]....
        /*00a8*/ 	.word	0x00001160


	//   ....[14]....
        /*00ac*/ 	.word	0x000011a0


	//----- nvinfo : EIATTR_SYSCALL_OFFSETS
	.align		4
.L_999:
        /*00b0*/ 	.byte	0x04, 0x46
        /*00b2*/ 	.short	(.L_1001 - .L_1000)


	//   ....[0]....
.L_1000:
        /*00b4*/ 	.word	0x00000390


	//----- nvinfo : EIATTR_EXIT_INSTR_OFFSETS
	.align		4
.L_1001:
        /*00b8*/ 	.byte	0x04, 0x1c
        /*00ba*/ 	.short	(.L_1003 - .L_1002)


	//   ....[0]....
.L_1002:
        /*00bc*/ 	.word	0x00000240


	//   ....[1]....
        /*00c0*/ 	.word	0x00002260


	//   ....[2]....
        /*00c4*/ 	.word	0x00002420


	//----- nvinfo : EIATTR_MAX_THREADS
	.align		4
.L_1003:
        /*00c8*/ 	.byte	0x04, 0x05
        /*00ca*/ 	.short	(.L_1005 - .L_1004)
.L_1004:
        /*00cc*/ 	.word	0x00000100
        /*00d0*/ 	.word	0x00000001
        /*00d4*/ 	.word	0x00000001


	//----- nvinfo : EIATTR_CRS_STACK_SIZE
	.align		4
.L_1005:
        /*00d8*/ 	.byte	0x04, 0x1e
        /*00da*/ 	.short	(.L_1007 - .L_1006)
.L_1006:
        /*00dc*/ 	.word	0x00000000


	//----- nvinfo : EIATTR_CBANK_PARAM_SIZE
	.align		4
.L_1007:
        /*00e0*/ 	.byte	0x03, 0x19
        /*00e2*/ 	.short	0x00e8


	//----- nvinfo : EIATTR_PARAM_CBANK
	.align		4
        /*00e4*/ 	.byte	0x04, 0x0a
        /*00e6*/ 	.short	(.L_1009 - .L_1008)
	.align		4
.L_1008:
        /*00e8*/ 	.word	index@(.nv.constant0._ZN7cutlass13device_kernelIN5flash19FlashAttnFwdCombineIN4cute5tupleIJNS3_1CILi8EEENS5_ILi128EEEEEELi6ELi256ELi1ELb0ELb0ENS_10bfloat16_tEfNS_4arch4Sm80EEEEEvNT_6ParamsE)
        /*00ec*/ 	.short	0x0210
        /*00ee*/ 	.short	0x00e8


	//----- nvinfo : EIATTR_SW_WAR
	.align		4
.L_1009:
        /*00f0*/ 	.byte	0x04, 0x36
        /*00f2*/ 	.short	(.L_1011 - .L_1010)
.L_1010:
        /*00f4*/ 	.word	0x00000008
.L_1011:


//--------------------- .nv.info._ZN7cutlass13device_kernelIN5flash19FlashAttnFwdCombineIN4cute5tupleIJNS3_1CILi8EEENS5_ILi128EEEEEELi5ELi256ELi1ELb0ELb0ENS_10bfloat16_tEfNS_4arch4Sm80EEEEEvNT_6ParamsE --------------------------
	.section	.nv.info._ZN7cutlass13device_kernelIN5flash19FlashAttnFwdCombineIN4cute5tupleIJNS3_1CILi8EEENS5_ILi128EEEEEELi5ELi256ELi1ELb0ELb0ENS_10bfloat16_tEfNS_4arch4Sm80EEEEEvNT_6ParamsE,"",@"SHT_CUDA_INFO"
	.sectionflags	@""
	.align	4


	//----- nvinfo : EIATTR_CUDA_API_VERSION
	.align		4
        /*0000*/ 	.byte	0x04, 0x37
        /*0002*/ 	.short	(.L_1013 - .L_1012)
.L_1012:
        /*0004*/ 	.word	0x00000082


	//----- nvinfo : EIATTR_KPARAM_INFO
	.align		4
.L_1013:
        /*0008*/ 	.byte	0x04, 0x17
        /*000a*/ 	.short	(.L_1015 - .L_1014)
.L_1014:
        /*000c*/ 	.word	0x00000000
        /*0010*/ 	.short	0x0000
        /*0012*/ 	.short	0x0000
        /*0014*/ 	.byte	0x00, 0xf0, 0xa1, 0x03


	//----- nvinfo : EIATTR_SPARSE_MMA_MASK
	.align		4
.L_1015:
        /*0018*/ 	.byte	0x03, 0x50
        /*001a*/ 	.short	0x0000


	//----- nvinfo : EIATTR_MAXREG_COUNT
	.align		4
        /*001c*/ 	.byte	0x03, 0x1b
        /*001e*/ 	.short	0x0080


	//----- nvinfo : EIATTR_NUM_BARRIERS
	.align		4
        /*0020*/ 	.byte	0x02, 0x4c
        /*0022*/ 	.byte	0x01
	.zero		1


	//----- nvinfo : EIATTR_EXTERNS
	.align		4
        /*0024*/ 	.byte	0x04, 0x0f
        /*0026*/ 	.short	(.L_1017 - .L_1016)


	//   ....[0]....
	.align		4
.L_1016:
        /*0028*/ 	.word	index@(__assertfail)


	//----- nvinfo : EIATTR_MERCURY_ISA_VERSION
	.align		4
.L_1017:
        /*002c*/ 	.byte	0x03, 0x5f
        /*002e*/ 	.short	0x0101


	//----- nvinfo : EIATTR_COOP_GROUP_MASK_REGIDS
	.align		4
        /*0030*/ 	.byte	0x04, 0x29
        /*0032*/ 	.short	(.L_1019 - .L_1018)


	//   ....[0]....
.L_1018:
        /*0034*/ 	.word	0xffffffff


	//   ....[1]....
        /*0038*/ 	.word	0xffffffff


	//   ....[2]....
        /*003c*/ 	.word	0xffffffff


	//   ....[3]....
        /*0040*/ 	.word	0xffffffff


	//   ....[4]....
        /*0044*/ 	.word	0xffffffff


	//   ....[5]....
        /*0048*/ 	.word	0xffffffff


	//   ....[6]....
        /*004c*/ 	.word	0xffffffff


	//   ....[7]....
        /*0050*/ 	.word	0xffffffff


	//   ....[8]....
        /*0054*/ 	.word	0xffffffff


	//   ....[9]....
        /*0058*/ 	.word	0xffffffff


	//   ....[10]....
        /*005c*/ 	.word	0xffffffff


	//   ....[11]....
        /*0060*/ 	.word	0xffffffff


	//   ....[12]....
        /*0064*/ 	.word	0xffffffff


	//   ....[13]....
        /*0068*/ 	.word	0xffffffff


	//   ....[14]....
        /*006c*/ 	.word	0xffffffff


	//----- nvinfo : EIATTR_COOP_GROUP_INSTR_OFFSETS
	.align		4
.L_1019:
        /*0070*/ 	.byte	0x04, 0x28
        /*0072*/ 	.short	(.L_1021 - .L_1020)


	//   ....[0]....
.L_1020:
        /*0074*/ 	.word	0x00000cd0


	//   ....[1]....
        /*0078*/ 	.word	0x00000cf0


	//   ....[2]....
        /*007c*/ 	.word	0x00000d10


	//   ....[3]....
        /*0080*/ 	.word	0x00000d30


	//   ....[4]....
        /*0084*/ 	.word	0x00000d50


	//   ....[5]....
        /*0088*/ 	.word	0x00000de0


	//   ....[6]....
        /*008c*/ 	.word	0x00000e10


	//   ....[7]....
        /*0090*/ 	.word	0x00000e20


	//   ....[8]....
        /*0094*/ 	.word	0x00000e50


	//   ....[9]....
        /*0098*/ 	.word	0x00000e60


	//   ....[10]....
        /*009c*/ 	.word	0x00000e90


	//   ....[11]....
        /*00a0*/ 	.word	0x00000ea0


	//   ....[12]....
        /*00a4*/ 	.word	0x00000ed0


	//   ....[13]....
        /*00a8*/ 	.word	0x00000ee0


	//   ....[14]....
        /*00ac*/ 	.word	0x00000f50


	//----- nvinfo : EIATTR_SYSCALL_OFFSETS
	.align		4
.L_1021:
        /*00b0*/ 	.byte	0x04, 0x46
        /*00b2*/ 	.short	(.L_1023 - .L_1022)


	//   ....[0]....
.L_1022:
        /*00b4*/ 	.word	0x00000390


	//----- nvinfo : EIATTR_EXIT_INSTR_OFFSETS
	.align		4
.L_1023:
        /*00b8*/ 	.byte	0x04, 0x1c
        /*00ba*/ 	.short	(.L_1025 - .L_1024)


	//   ....[0]....
.L_1024:
        /*00bc*/ 	.word	0x00000240


	//   ....[1]....
        /*00c0*/ 	.word	0x00001fd0


	//   ....[2]....
        /*00c4*/ 	.word	0x00002190


	//----- nvinfo : EIATTR_MAX_THREADS
	.align		4
.L_1025:
        /*00c8*/ 	.byte	0x04, 0x05
        /*00ca*/ 	.short	(.L_1027 - .L_1026)
.L_1026:
        /*00cc*/ 	.word	0x00000100
        /*00d0*/ 	.word	0x00000001
        /*00d4*/ 	.word	0x00000001


	//----- nvinfo : EIATTR_CRS_STACK_SIZE
	.align		4
.L_1027:
        /*00d8*/ 	.byte	0x04, 0x1e
        /*00da*/ 	.short	(.L_1029 - .L_1028)
.L_1028:
        /*00dc*/ 	.word	0x00000000


	//----- nvinfo : EIATTR_CBANK_PARAM_SIZE
	.align		4
.L_1029:
        /*00e0*/ 	.byte	0x03, 0x19
        /*00e2*/ 	.short	0x00e8


	//----- nvinfo : EIATTR_PARAM_CBANK
	.align		4
        /*00e4*/ 	.byte	0x04, 0x0a
        /*00e6*/ 	.short	(.L_1031 - .L_1030)
	.align		4
.L_1030:
        /*00e8*/ 	.word	index@(.nv.constant0._ZN7cutlass13device_kernelIN5flash19FlashAttnFwdCombineIN4cute5tupleIJNS3_1CILi8EEENS5_ILi128EEEEEELi5ELi256ELi1ELb0ELb0ENS_10bfloat16_tEfNS_4arch4Sm80EEEEEvNT_6ParamsE)
        /*00ec*/ 	.short	0x0210
        /*00ee*/ 	.short	0x00e8


	//----- nvinfo : EIATTR_SW_WAR
	.align		4
.L_1031:
        /*00f0*/ 	.byte	0x04, 0x36
        /*00f2*/ 	.short	(.L_1033 - .L_1032)
.L_1032:
        /*00f4*/ 	.word	0x00000008
.L_1033:


//--------------------- .nv.info._ZN7cutlass13device_kernelIN5flash19FlashAttnFwdCombineIN4cute5tupleIJNS3_1CILi8EEENS5_ILi128EEEEEELi8ELi256ELi1ELb0ELb1ENS_10bfloat16_tEfNS_4arch4Sm80EEEEEvNT_6ParamsE --------------------------
	.section	.nv.info._ZN7cutlass13device_kernelIN5flash19FlashAttnFwdCombineIN4cute5tupleIJNS3_1CILi8EEENS5_ILi128EEEEEELi8ELi256ELi1ELb0ELb1ENS_10bfloat16_tEfNS_4arch4Sm80EEEEEvNT_6ParamsE,"",@"SHT_CUDA_INFO"
	.sectionflags	@""
	.align	4


	//----- nvinfo : EIATTR_CUDA_API_VERSION
	.align		4
        /*0000*/ 	.byte	0x04, 0x37
        /*0002*/ 	.short	(.L_1035 - .L_1034)
.L_1034:
        /*0004*/ 	.word	0x00000082


	//----- nvinfo : EIATTR_KPARAM_INFO
	.align		4
.L_1035:
        /*0008*/ 	.byte	0x04, 0x17
        /*000a*/ 	.short	(.L_1037 - .L_1036)
.L_1036:
        /*000c*/ 	.word	0x00000000
        /*0010*/ 	.short	0x0000
        /*0012*/ 	.short	0x0000
        /*0014*/ 	.byte	0x00, 0xf0, 0xa1, 0x03


	//----- nvinfo : EIATTR_SPARSE_MMA_MASK
	.align		4
.L_1037:
        /*0018*/ 	.byte	0x03, 0x50
        /*001a*/ 	.short	0x0000


	//----- nvinfo : EIATTR_MAXREG_COUNT
	.align		4
        /*001c*/ 	.byte	0x03, 0x1b
        /*001e*/ 	.short	0x0080


	//----- nvinfo : EIATTR_NUM_BARRIERS
	.align		4
        /*0020*/ 	.byte	0x02, 0x4c
        /*0022*/ 	.byte	0x01
	.zero		1


	//----- nvinfo : EIATTR_EXTERNS
	.align		4
        /*0024*/ 	.byte	0x04, 0x0f
        /*0026*/ 	.short	(.L_1039 - .L_1038)


	//   ....[0]....
	.align		4
.L_1038:
        /*0028*/ 	.word	index@(__assertfail)


	//----- nvinfo : EIATTR_MERCURY_ISA_VERSION
	.align		4
.L_1039:
        /*002c*/ 	.byte	0x03, 0x5f
        /*002e*/ 	.short	0x0101


	//----- nvinfo : EIATTR_COOP_GROUP_MASK_REGIDS
	.align		4
        /*0030*/ 	.byte	0x04, 0x29
        /*0032*/ 	.short	(.L_1041 - .L_1040)


	//   ....[0]....
.L_1040:
        /*0034*/ 	.word	0xffffffff


	//   ....[1]....
        /*0038*/ 	.word	0xffffffff


	//   ....[2]....
        /*003c*/ 	.word	0xffffffff


	//   ....[3]....
        /*0040*/ 	.word	0xffffffff


	//   ....[4]....
        /*0044*/ 	.word	0xffffffff


	//   ....[5]....
        /*0048*/ 	.word	0xffffffff


	//   ....[6]....
        /*004c*/ 	.word	0xffffffff


	//   ....[7]....
        /*0050*/ 	.word	0xffffffff


	//   ....[8]....
        /*0054*/ 	.word	0xffffffff


	//   ....[9]....
        /*0058*/ 	.word	0xffffffff


	//   ....[10]....
        /*005c*/ 	.word	0xffffffff


	//   ....[11]....
        /*0060*/ 	.word	0xffffffff


	//   ....[12]....
        /*0064*/ 	.word	0xffffffff


	//   ....[13]....
        /*0068*/ 	.word	0xffffffff


	//   ....[14]....
        /*006c*/ 	.word	0xffffffff


	//----- nvinfo : EIATTR_COOP_GROUP_INSTR_OFFSETS
	.align		4
.L_1041:
        /*0070*/ 	.byte	0x04, 0x28
        /*0072*/ 	.short	(.L_1043 - .L_1042)


	//   ....[0]....
.L_1042:
        /*0074*/ 	.word	0x00002090


	//   ....[1]....
        /*0078*/ 	.word	0x000020b0


	//   ....[2]....
        /*007c*/ 	.word	0x000020d0


	//   ....[3]....
        /*0080*/ 	.word	0x000020f0


	//   ....[4]....
        /*0084*/ 	.word	0x00002110


	//   ....[5]....
        /*0088*/ 	.word	0x00002430


	//   ....[6]....
        /*008c*/ 	.word	0x00002450


	//   ....[7]....
        /*0090*/ 	.word	0x00002460


	//   ....[8]....
        /*0094*/ 	.word	0x00002490


	//   ....[9]....
        /*0098*/ 	.word	0x000024a0


	//   ....[10]....
        /*009c*/ 	.word	0x000024d0


	//   ....[11]....
        /*00a0*/ 	.word	0x000024e0


	//   ....[12]....
        /*00a4*/ 	.word	0x00002520


	//   ....[13]....
        /*00a8*/ 	.word	0x00002530


	//   ....[14]....
        /*00ac*/ 	.word	0x00002560


	//----- nvinfo : EIATTR_SYSCALL_OFFSETS
	.align		4
.L_1043:
        /*00b0*/ 	.byte	0x04, 0x46
        /*00b2*/ 	.short	(.L_1045 - .L_1044)


	//   ....[0]....
.L_1044:
        /*00b4*/ 	.word	0x00000510


	//----- nvinfo : EIATTR_EXIT_INSTR_OFFSETS
	.align		4
.L_1045:
        /*00b8*/ 	.byte	0x04, 0x1c
        /*00ba*/ 	.short	(.L_1047 - .L_1046)


	//   ....[0]....
.L_1046:
        /*00bc*/ 	.word	0x00000240


	//   ....[1]....
        /*00c0*/ 	.word	0x000003c0


	//   ....[2]....
        /*00c4*/ 	.word	0x000036c0


	//   ....[3]....
        /*00c8*/ 	.word	0x00003820


	//----- nvinfo : EIATTR_MAX_THREADS
	.align		4
.L_1047:
        /*00cc*/ 	.byte	0x04, 0x05
        /*00ce*/ 	.short	(.L_1049 - .L_1048)
.L_1048:
        /*00d0*/ 	.word	0x00000100
        /*00d4*/ 	.word	0x00000001
        /*00d8*/ 	.word	0x00000001


	//----- nvinfo : EIATTR_CRS_STACK_SIZE
	.align		4
.L_1049:
        /*00dc*/ 	.byte	0x04, 0x1e
        /*00de*/ 	.short	(.L_1051 - .L_1050)
.L_1050:
        /*00e0*/ 	.word	0x00000000


	//----- nvinfo : EIATTR_CBANK_PARAM_SIZE
	.align		4
.L_1051:
        /*00e4*/ 	.byte	0x03, 0x19
        /*00e6*/ 	.short	0x00e8


	//----- nvinfo : EIATTR_PARAM_CBANK
	.align		4
        /*00e8*/ 	.byte	0x04, 0x0a
        /*00ea*/ 	.short	(.L_1053 - .L_1052)
	.align		4
.L_1052:
        /*00ec*/ 	.word	index@(.nv.constant0._ZN7cutlass13device_kernelIN5flash19FlashAttnFwdCombineIN4cute5tupleIJNS3_1CILi8EEENS5_ILi128EEEEEELi8ELi256ELi1ELb0ELb1ENS_10bfloat16_tEfNS_4arch4Sm80EEEEEvNT_6ParamsE)
        /*00f0*/ 	.short	0x0210
        /*00f2*/ 	.short	0x00e8


	//----- nvinfo : EIATTR_SW_WAR
	.align		4
.L_1053:
        /*00f4*/ 	.byte	0x04, 0x36
        /*00f6*/ 	.short	(.L_1055 - .L_1054)
.L_1054:
        /*00f8*/ 	.word	0x00000008
.L_1055:


//--------------------- .nv.info._ZN7cutlass13device_kernelIN5flash19FlashAttnFwdCombineIN4cute5tupleIJNS3_1CILi8EEENS5_ILi128EEEEEELi7ELi256ELi1ELb0ELb1ENS_10bfloat16_tEfNS_4arch4Sm80EEEEEvNT_6ParamsE --------------------------
	.section	.nv.info._ZN7cutlass13device_kernelIN5flash19FlashAttnFwdCombineIN4cute5tupleIJNS3_1CILi8EEENS5_ILi128EEEEEELi7ELi256ELi1ELb0ELb1ENS_10bfloat16_tEfNS_4arch4Sm80EEEEEvNT_6ParamsE,"",@"SHT_CUDA_INFO"
	.sectionflags	@""
	.align	4


	//----- nvinfo : EIATTR_CUDA_API_VERSION
	.align		4
        /*0000*/ 	.byte	0x04, 0x37
        /*0002*/ 	.short	(.L_1057 - .L_1056)
.L_1056:
        /*0004*/ 	.word	0x00000082


	//----- nvinfo : EIATTR_KPARAM_INFO
	.align		4
.L_1057:
        /*0008*/ 	.byte	0x04, 0x17
        /*000a*/ 	.short	(.L_1059 - .L_1058)
.L_1058:
        /*000c*/ 	.word	0x00000000
        /*0010*/ 	.short	0x0000
        /*0012*/ 	.short	0x0000
        /*0014*/ 	.byte	0x00, 0xf0, 0xa1, 0x03


	//----- nvinfo : EIATTR_SPARSE_MMA_MASK
	.align		4
.L_1059:
        /*0018*/ 	.byte	0x03, 0x50
        /*001a*/ 	.short	0x0000


	//----- nvinfo : EIATTR_MAXREG_COUNT
	.align		4
        /*001c*/ 	.byte	0x03, 0x1b
        /*001e*/ 	.short	0x0080


	//----- nvinfo : EIATTR_NUM_BARRIERS
	.align		4
        /*0020*/ 	.byte	0x02, 0x4c
        /*0022*/ 	.byte	0x01
	.zero		1


	//----- nvinfo : EIATTR_EXTERNS
	.align		4
        /*0024*/ 	.byte	0x04, 0x0f
        /*0026*/ 	.short	(.L_1061 - .L_1060)


	//   ....[0]....
	.align		4
.L_1060:
        /*0028*/ 	.word	index@(__assertfail)


	//----- nvinfo : EIATTR_MERCURY_ISA_VERSION
	.align		4
.L_1061:
        /*002c*/ 	.byte	0x03, 0x5f
        /*002e*/ 	.short	0x0101


	//----- nvinfo : EIATTR_COOP_GROUP_MASK_REGIDS
	.align		4
        /*0030*/ 	.byte	0x04, 0x29
        /*0032*/ 	.short	(.L_1063 - .L_1062)


	//   ....[0]....
.L_1062:
        /*0034*/ 	.word	0xffffffff


	//   ....[1]....
        /*0038*/ 	.word	0xffffffff


	//   ....[2]....
        /*003c*/ 	.word	0xffffffff


	//   ....[3]....
        /*0040*/ 	.word	0xffffffff


	//   ....[4]....
        /*0044*/ 	.word	0xffffffff


	//   ....[5]....
        /*0048*/ 	.word	0xffffffff


	//   ....[6]....
        /*004c*/ 	.word	0xffffffff


	//   ....[7]....
        /*0050*/ 	.word	0xffffffff


	//   ....[8]....
        /*0054*/ 	.word	0xffffffff


	//   ....[9]....
        /*0058*/ 	.word	0xffffffff


	//   ....[10]....
        /*005c*/ 	.word	0xffffffff


	//   ....[11]....
        /*0060*/ 	.word	0xffffffff


	//   ....[12]....
        /*0064*/ 	.word	0xffffffff


	//   ....[13]....
        /*0068*/ 	.word	0xffffffff


	//   ....[14]....
        /*006c*/ 	.word	0xffffffff


	//----- nvinfo : EIATTR_COOP_GROUP_INSTR_OFFSETS
	.align		4
.L_1063:
        /*0070*/ 	.byte	0x04, 0x28
        /*0072*/ 	.short	(.L_1065 - .L_1064)


	//   ....[0]....
.L_1064:
        /*0074*/ 	.word	0x00001ba0


	//   ....[1]....
        /*0078*/ 	.word	0x00001bc0


	//   ....[2]....
        /*007c*/ 	.word	0x00001be0


	//   ....[3]....
        /*0080*/ 	.word	0x00001c00


	//   ....[4]....
        /*0084*/ 	.word	0x00001c20


	//   ....[5]....
        /*0088*/ 	.word	0x00001dc0


	//   ....[6]....
        /*008c*/ 	.word	0x00001de0


	//   ....[7]....
        /*0090*/ 	.word	0x00001df0


	//   ....[8]....
        /*0094*/ 	.word	0x00001e20


	//   ....[9]....
        /*0098*/ 	.word	0x00001e30


	//   ....[10]....
        /*009c*/ 	.word	0x00001e60


	//   ....[11]....
        /*00a0*/ 	.word	0x00001e70


	//   ....[12]....
        /*00a4*/ 	.word	0x00001eb0


	//   ....[13]....
        /*00a8*/ 	.word	0x00001ec0


	//   ....[14]....
        /*00ac*/ 	.word	0x00001ef0


	//----- nvinfo : EIATTR_SYSCALL_OFFSETS
	.align		4
.L_1065:
        /*00b0*/ 	.byte	0x04, 0x46
        /*00b2*/ 	.short	(.L_1067 - .L_1066)


	//   ....[0]....
.L_1066:
        /*00b4*/ 	.word	0x00000510


	//----- nvinfo : EIATTR_EXIT_INSTR_OFFSETS
	.align		4
.L_1067:
        /*00b8*/ 	.byte	0x04, 0x1c
        /*00ba*/ 	.short	(.L_1069 - .L_1068)


	//   ....[0]....
.L_1068:
        /*00bc*/ 	.word	0x00000240


	//   ....[1]....
        /*00c0*/ 	.word	0x000003c0


	//   ....[2]....
        /*00c4*/ 	.word	0x00002fe0


	//   ....[3]....
        /*00c8*/ 	.word	0x00003140


	//----- nvinfo : EIATTR_MAX_THREADS
	.align		4
.L_1069:
        /*00cc*/ 	.byte	0x04, 0x05
        /*00ce*/ 	.short	(.L_1071 - .L_1070)
.L_1070:
        /*00d0*/ 	.word	0x00000100
        /*00d4*/ 	.word	0x00000001
        /*00d8*/ 	.word	0x00000001


	//----- nvinfo : EIATTR_CRS_STACK_SIZE
	.align		4
.L_1071:
        /*00dc*/ 	.byte	0x04, 0x1e
        /*00de*/ 	.short	(.L_1073 - .L_1072)
.L_1072:
        /*00e0*/ 	.word	0x00000000


	//----- nvinfo : EIATTR_CBANK_PARAM_SIZE
	.align		4
.L_1073:
        /*00e4*/ 	.byte	0x03, 0x19
        /*00e6*/ 	.short	0x00e8


	//----- nvinfo : EIATTR_PARAM_CBANK
	.align		4
        /*00e8*/ 	.byte	0x04, 0x0a
        /*00ea*/ 	.short	(.L_1075 - .L_1074)
	.align		4
.L_1074:
        /*00ec*/ 	.word	index@(.nv.constant0._ZN7cutlass13device_kernelIN5flash19FlashAttnFwdCombineIN4cute5tupleIJNS3_1CILi8EEENS5_ILi128EEEEEELi7ELi256ELi1ELb0ELb1ENS_10bfloat16_tEfNS_4arch4Sm80EEEEEvNT_6ParamsE)
        /*00f0*/ 	.short	0x0210
        /*00f2*/ 	.short	0x00e8


	//----- nvinfo : EIATTR_SW_WAR
	.align		4
.L_1075:
        /*00f4*/ 	.byte	0x04, 0x36
        /*00f6*/ 	.short	(.L_1077 - .L_1076)
.L_1076:
        /*00f8*/ 	.word	0x00000008
.L_1077:


//--------------------- .nv.info._ZN7cutlass13device_kernelIN5flash19FlashAttnFwdCombineIN4cute5tupleIJNS3_1CILi8EEENS5_ILi128EEEEEELi6ELi256ELi1ELb0ELb1ENS_10bfloat16_tEfNS_4arch4Sm80EEEEEvNT_6ParamsE --------------------------
	.section	.nv.info._ZN7cutlass13device_kernelIN5flash19FlashAttnFwdCombineIN4cute5tupleIJNS3_1CILi8EEENS5_ILi128EEEEEELi6ELi256ELi1ELb0ELb1ENS_10bfloat16_tEfNS_4arch4Sm80EEEEEvNT_6ParamsE,"",@"SHT_CUDA_INFO"
	.sectionflags	@""
	.align	4


	//----- nvinfo : EIATTR_CUDA_API_VERSION
	.align		4
        /*0000*/ 	.byte	0x04, 0x37
        /*0002*/ 	.short	(.L_1079 - .L_1078)
.L_1078:
        /*0004*/ 	.word	0x00000082


	//----- nvinfo : EIATTR_KPARAM_INFO
	.align		4
.L_1079:
        /*0008*/ 	.byte	0x04, 0x17
        /*000a*/ 	.short	(.L_1081 - .L_1080)
.L_1080:
        /*000c*/ 	.word	0x00000000
        /*0010*/ 	.short	0x0000
        /*0012*/ 	.short	0x0000
        /*0014*/ 	.byte	0x00, 0xf0, 0xa1, 0x03


	//----- nvinfo : EIATTR_SPARSE_MMA_MASK
	.align		4
.L_1081:
        /*0018*/ 	.byte	0x03, 0x50
        /*001a*/ 	.short	0x0000


	//----- nvinfo : EIATTR_MAXREG_COUNT
	.align		4
        /*001c*/ 	.byte	0x03, 0x1b
        /*001e*/ 	.short	0x0080


	//----- nvinfo : EIATTR_NUM_BARRIERS
	.align		4
        /*0020*/ 	.byte	0x02, 0x4c
        /*0022*/ 	.byte	0x01
	.zero		1


	//----- nvinfo : EIATTR_EXTERNS
	.align		4
        /*0024*/ 	.byte	0x04, 0x0f
        /*0026*/ 	.short	(.L_1083 - .L_1082)


	//   ....[0]....
	.align		4
.L_1082:
        /*0028*/ 	.word	index@(__assertfail)


	//----- nvinfo : EIATTR_MERCURY_ISA_VERSION
	.align		4
.L_1083:
        /*002c*/ 	.byte	0x03, 0x5f
        /*002e*/ 	.short	0x0101


	//----- nvinfo : EIATTR_COOP_GROUP_MASK_REGIDS
	.align		4
        /*0030*/ 	.byte	0x04, 0x29
        /*0032*/ 	.short	(.L_1085 - .L_1084)


	//   ....[0]....
.L_1084:
        /*0034*/ 	.word	0xffffffff


	//   ....[1]....
        /*0038*/ 	.word	0xffffffff


	//   ....[2]....
        /*003c*/ 	.word	0xffffffff


	//   ....[3]....
        /*0040*/ 	.word	0xffffffff


	//   ....[4]....
        /*0044*/ 	.word	0xffffffff


	//   ....[5]....
        /*0048*/ 	.word	0xffffffff


	//   ....[6]....
        /*004c*/ 	.word	0xffffffff


	//   ....[7]....
        /*0050*/ 	.word	0xffffffff


	//   ....[8]....
        /*0054*/ 	.word	0xffffffff


	//   ....[9]....
        /*0058*/ 	.word	0xffffffff


	//   ....[10]....
        /*005c*/ 	.word	0xffffffff


	//   ....[11]....
        /*0060*/ 	.word	0xffffffff


	//   ....[12]....
        /*0064*/ 	.word	0xffffffff


	//   ....[13]....
        /*0068*/ 	.word	0xffffffff


	//   ....[14]....
        /*006c*/ 	.word	0xffffffff


	//----- nvinfo : EIATTR_COOP_GROUP_INSTR_OFFSETS
	.align		4
.L_1085:
        /*0070*/ 	.byte	0x04, 0x28
        /*0072*/ 	.short	(.L_1087 - .L_1086)


	//   ....[0]....
.L_1086:
        /*0074*/ 	.word	0x00001800


	//   ....[1]....
        /*0078*/ 	.word	0x00001820


	//   ....[2]....
        /*007c*/ 	.word	0x00001840


	//   ....[3]....
        /*0080*/ 	.word	0x00001860


	//   ....[4]....
        /*0084*/ 	.word	0x00001880


	//   ....[5]....
        /*0088*/ 	.word	0x00001970


	//   ....[6]....
        /*008c*/ 	.word	0x00001990


	//   ....[7]....
        /*0090*/ 	.word	0x000019a0


	//   ....[8]....
        /*0094*/ 	.word	0x000019d0


	//   ....[9]....
        /*0098*/ 	.word	0x000019e0


	//   ....[10]....
        /*009c*/ 	.word	0x00001a10


	//   ....[11]....
        /*00a0*/ 	.word	0x00001a20


	//   ....[12]....
        /*00a4*/ 	.word	0x00001a60


	//   ....[13]....
        /*00a8*/ 	.word	0x00001a70


	//   ....[14]....
        /*00ac*/ 	.word	0x00001aa0


	//----- nvinfo : EIATTR_SYSCALL_OFFSETS
	.align		4
.L_1087:
        /*00b0*/ 	.byte	0x04, 0x46
        /*00b2*/ 	.short	(.L_1089 - .L_1088)


	//   ....[0]....
.L_1088:
        /*00b4*/ 	.word	0x00000510


	//----- nvinfo : EIATTR_EXIT_INSTR_OFFSETS
	.align		4
.L_1089:
        /*00b8*/ 	.byte	0x04, 0x1c
        /*00ba*/ 	.short	(.L_1091 - .L_1090)


	//   ....[0]....
.L_1090:
        /*00bc*/ 	.word	0x00000240


	//   ....[1]....
        /*00c0*/ 	.word	0x000003c0


	//   ....[2]....
        /*00c4*/ 	.word	0x00002b40


	//   ....[3]....
        /*00c8*/ 	.word	0x00002ca0


	//----- nvinfo : EIATTR_MAX_THREADS
	.align		4
.L_1091:
        /*00cc*/ 	.byte	0x04, 0x05
        /*00ce*/ 	.short	(.L_1093 - .L_1092)
.L_1092:
        /*00d0*/ 	.word	0x00000100
        /*00d4*/ 	.word	0x00000001
        /*00d8*/ 	.word	0x00000001


	//----- nvinfo : EIATTR_CRS_STACK_SIZE
	.align		4
.L_1093:
        /*00dc*/ 	.byte	0x04, 0x1e
        /*00de*/ 	.short	(.L_1095 - .L_1094)
.L_1094:
        /*00e0*/ 	.word	0x00000000


	//----- nvinfo : EIATTR_CBANK_PARAM_SIZE
	.align		4
.L_1095:
        /*00e4*/ 	.byte	0x03, 0x19
        /*00e6*/ 	.short	0x00e8


	//----- nvinfo : EIATTR_PARAM_CBANK
	.align		4
        /*00e8*/ 	.byte	0x04, 0x0a
        /*00ea*/ 	.short	(.L_1097 - .L_1096)
	.align		4
.L_1096:
        /*00ec*/ 	.word	index@(.nv.constant0._ZN7cutlass13device_kernelIN5flash19FlashAttnFwdCombineIN4cute5tupleIJNS3_1CILi8EEENS5_ILi128EEEEEELi6ELi256ELi1ELb0ELb1ENS_10bfloat16_tEfNS_4arch4Sm80EEEEEvNT_6ParamsE)
        /*00f0*/ 	.short	0x0210
        /*00f2*/ 	.short	0x00e8


	//----- nvinfo : EIATTR_SW_WAR
	.align		4
.L_1097:
        /*00f4*/ 	.byte	0x04, 0x36
        /*00f6*/ 	.short	(.L_1099 - .L_1098)
.L_1098:
        /*00f8*/ 	.word	0x00000008
.L_1099:


//--------------------- .nv.info._ZN7cutlass13device_kernelIN5flash19FlashAttnFwdCombineIN4cute5tupleIJNS3_1CILi8EEENS5_ILi128EEEEEELi5ELi256ELi1ELb0ELb1ENS_10bfloat16_tEfNS_4arch4Sm80EEEEEvNT_6ParamsE --------------------------
	.section	.nv.info._ZN7cutlass13device_kernelIN5flash19FlashAttnFwdCombineIN4cute5tupleIJNS3_1CILi8EEENS5_ILi128EEEEEELi5ELi256ELi1ELb0ELb1ENS_10bfloat16_tEfNS_4arch4Sm80EEEEEvNT_6ParamsE,"",@"SHT_CUDA_INFO"
	.sectionflags	@""
	.align	4


	//----- nvinfo : EIATTR_CUDA_API_VERSION
	.align		4
        /*0000*/ 	.byte	0x04, 0x37
        /*0002*/ 	.short	(.L_1101 - .L_1100)
.L_1100:
        /*0004*/ 	.word	0x00000082


	//----- nvinfo : EIATTR_KPARAM_INFO
	.align		4
.L_1101:
        /*0008*/ 	.byte	0x04, 0x17
        /*000a*/ 	.short	(.L_1103 - .L_1102)
.L_1102:
        /*000c*/ 	.word	0x00000000
        /*0010*/ 	.short	0x0000
        /*0012*/ 	.short	0x0000
        /*0014*/ 	.byte	0x00, 0xf0, 0xa1, 0x03


	//----- nvinfo : EIATTR_SPARSE_MMA_MASK
	.align		4
.L_1103:
        /*0018*/ 	.byte	0x03, 0x50
        /*001a*/ 	.short	0x0000


	//----- nvinfo : EIATTR_MAXREG_COUNT
	.align		4
        /*001c*/ 	.byte	0x03, 0x1b
        /*001e*/ 	.short	0x0080


	//----- nvinfo : EIATTR_NUM_BARRIERS
	.align		4
        /*0020*/ 	.byte	0x02, 0x4c
        /*0022*/ 	.byte	0x01
	.zero		1


	//----- nvinfo : EIATTR_EXTERNS
	.align		4
        /*0024*/ 	.byte	0x04, 0x0f
        /*0026*/ 	.short	(.L_1105 - .L_1104)


	//   ....[0]....
	.align		4
.L_1104:
        /*0028*/ 	.word	index@(__assertfail)


	//----- nvinfo : EIATTR_MERCURY_ISA_VERSION
	.align		4
.L_1105:
        /*002c*/ 	.byte	0x03, 0x5f
        /*002e*/ 	.short	0x0101


	//----- nvinfo : EIATTR_COOP_GROUP_MASK_REGIDS
	.align		4
        /*0030*/ 	.byte	0x04, 0x29
        /*0032*/ 	.short	(.L_1107 - .L_1106)


	//   ....[0]....
.L_1106:
        /*0034*/ 	.word	0xffffffff


	//   ....[1]....
        /*0038*/ 	.word	0xffffffff


	//   ....[2]....
        /*003c*/ 	.word	0xffffffff


	//   ....[3]....
        /*0040*/ 	.word	0xffffffff


	//   ....[4]....
        /*0044*/ 	.word	0xffffffff


	//   ....[5]....
        /*0048*/ 	.word	0xffffffff


	//   ....[6]....
        /*004c*/ 	.word	0xffffffff


	//   ....[7]....
        /*0050*/ 	.word	0xffffffff


	//   ....[8]....
        /*0054*/ 	.word	0xffffffff


	//   ....[9]....
        /*0058*/ 	.word	0xffffffff


	//   ....[10]....
        /*005c*/ 	.word	0xffffffff


	//   ....[11]....
        /*0060*/ 	.word	0xffffffff


	//   ....[12]....
        /*0064*/ 	.word	0xffffffff


	//   ....[13]....
        /*0068*/ 	.word	0xffffffff


	//   ....[14]....
        /*006c*/ 	.word	0xffffffff


	//----- nvinfo : EIATTR_COOP_GROUP_INSTR_OFFSETS
	.align		4
.L_1107:
        /*0070*/ 	.byte	0x04, 0x28
        /*0072*/ 	.short	(.L_1109 - .L_1108)


	//   ....[0]....
.L_1108:
        /*0074*/ 	.word	0x000015e0


	//   ....[1]....
        /*0078*/ 	.word	0x00001600


	//   ....[2]....
        /*007c*/ 	.word	0x00001620


	//   ....[3]....
        /*0080*/ 	.word	0x00001640


	//   ....[4]....
        /*0084*/ 	.word	0x00001660


	//   ....[5]....
        /*0088*/ 	.word	0x000016f0


	//   ....[6]....
        /*008c*/ 	.word	0x00001720


	//   ....[7]....
        /*0090*/ 	.word	0x00001730


	//   ....[8]....
        /*0094*/ 	.word	0x00001760


	//   ....[9]....
        /*0098*/ 	.word	0x00001770


	//   ....[10]....
        /*009c*/ 	.word	0x000017a0


	//   ....[11]....
        /*00a0*/ 	.word	0x000017b0


	//   ....[12]....
        /*00a4*/ 	.word	0x000017e0


	//   ....[13]....
        /*00a8*/ 	.word	0x000017f0


	//   ....[14]....
        /*00ac*/ 	.word	0x00001860


	//----- nvinfo : EIATTR_SYSCALL_OFFSETS
	.align		4
.L_1109:
        /*00b0*/ 	.byte	0x04, 0x46
        /*00b2*/ 	.short	(.L_1111 - .L_1110)


	//   ....[0]....
.L_1110:
        /*00b4*/ 	.word	0x00000510


	//----- nvinfo : EIATTR_EXIT_INSTR_OFFSETS
	.align		4
.L_1111:
        /*00b8*/ 	.byte	0x04, 0x1c
        /*00ba*/ 	.short	(.L_1113 - .L_1112)


	//   ....[0]....
.L_1112:
        /*00bc*/ 	.word	0x00000240


	//   ....[1]....
        /*00c0*/ 	.word	0x000003c0


	//   ....[2]....
        /*00c4*/ 	.word	0x000028b0


	//   ....[3]....
        /*00c8*/ 	.word	0x00002a10


	//----- nvinfo : EIATTR_MAX_THREADS
	.align		4
.L_1113:
        /*00cc*/ 	.byte	0x04, 0x05
        /*00ce*/ 	.short	(.L_1115 - .L_1114)
.L_1114:
        /*00d0*/ 	.word	0x00000100
        /*00d4*/ 	.word	0x00000001
        /*00d8*/ 	.word	0x00000001


	//----- nvinfo : EIATTR_CRS_STACK_SIZE
	.align		4
.L_1115:
        /*00dc*/ 	.byte	0x04, 0x1e
        /*00de*/ 	.short	(.L_1117 - .L_1116)
.L_1116:
        /*00e0*/ 	.word	0x00000000


	//----- nvinfo : EIATTR_CBANK_PARAM_SIZE
	.align		4
.L_1117:
        /*00e4*/ 	.byte	0x03, 0x19
        /*00e6*/ 	.short	0x00e8


	//----- nvinfo : EIATTR_PARAM_CBANK
	.align		4
        /*00e8*/ 	.byte	0x04, 0x0a
        /*00ea*/ 	.short	(.L_1119 - .L_1118)
	.align		4
.L_1118:
        /*00ec*/ 	.word	index@(.nv.constant0._ZN7cutlass13device_kernelIN5flash19FlashAttnFwdCombineIN4cute5tupleIJNS3_1CILi8EEENS5_ILi128EEEEEELi5ELi256ELi1ELb0ELb1ENS_10bfloat16_tEfNS_4arch4Sm80EEEEEvNT_6ParamsE)
        /*00f0*/ 	.short	0x0210
        /*00f2*/ 	.short	0x00e8


	//----- nvinfo : EIATTR_SW_WAR
	.align		4
.L_1119:
        /*00f4*/ 	.byte	0x04, 0x36
        /*00f6*/ 	.short	(.L_1121 - .L_1120)
.L_1120:
        /*00f8*/ 	.word	0x00000008
.L_1121:


//--------------------- .nv.info._ZN7cutlass13device_kernelIN5flash19FlashAttnFwdCombineIN4cute5tupleIJNS3_1CILi16EEENS5_ILi64EEEEEELi8ELi256ELi1ELb0ELb0ENS_10bfloat16_tEfNS_4arch4Sm90EEEEEvNT_6ParamsE --------------------------
	.section	.nv.info._ZN7cutlass13device_kernelIN5flash19FlashAttnFwdCombineIN4cute5tupleIJNS3_1CILi16EEENS5_ILi64EEEEEELi8ELi256ELi1ELb0ELb0ENS_10bfloat16_tEfNS_4arch4Sm90EEEEEvNT_6ParamsE,"",@"SHT_CUDA_INFO"
	.sectionflags	@""
	.align	4


	//----- nvinfo : EIATTR_CUDA_API_VERSION
	.align		4
        /*0000*/ 	.byte	0x04, 0x37
        /*0002*/ 	.short	(.L_1123 - .L_1122)
.L_1122:
        /*0004*/ 	.word	0x00000082


	//----- nvinfo : EIATTR_KPARAM_INFO
	.align		4
.L_1123:
        /*0008*/ 	.byte	0x04, 0x17
        /*000a*/ 	.short	(.L_1125 - .L_1124)
.L_1124:
        /*000c*/ 	.word	0x00000000
        /*0010*/ 	.short	0x0000
        /*0012*/ 	.short	0x0000
        /*0014*/ 	.byte	0x00, 0xf0, 0xa1, 0x03


	//----- nvinfo : EIATTR_SPARSE_MMA_MASK
	.align		4
.L_1125:
        /*0018*/ 	.byte	0x03, 0x50
        /*001a*/ 	.short	0x0000


	//----- nvinfo : EIATTR_MAXREG_COUNT
	.align		4
        /*001c*/ 	.byte	0x03, 0x1b
        /*001e*/ 	.short	0x0080


	//----- nvinfo : EIATTR_NUM_BARRIERS
	.align		4
        /*0020*/ 	.byte	0x02, 0x4c
        /*0022*/ 	.byte	0x01
	.zero		1


	//----- nvinfo : EIATTR_EXTERNS
	.align		4
        /*0024*/ 	.byte	0x04, 0x0f
        /*0026*/ 	.short	(.L_1127 - .L_1126)


	//   ....[0]....
	.align		4
.L_1126:
        /*0028*/ 	.word	index@(__assertfail)


	//----- nvinfo : EIATTR_MERCURY_ISA_VERSION
	.align		4
.L_1127:
        /*002c*/ 	.byte	0x03, 0x5f
        /*002e*/ 	.short	0x0101


	//----- nvinfo : EIATTR_COOP_GROUP_MASK_REGIDS
	.align		4
        /*0030*/ 	.byte	0x04, 0x29
        /*0032*/ 	.short	(.L_1129 - .L_1128)


	//   ....[0]....
.L_1128:
        /*0034*/ 	.word	0xffffffff


	//   ....[1]....
        /*0038*/ 	.word	0xffffffff


	//   ....[2]....
        /*003c*/ 	.word	0xffffffff


	//   ....[3]....
        /*0040*/ 	.word	0xffffffff


	//   ....[4]....
        /*0044*/ 	.word	0xffffffff


	//   ....[5]....
        /*0048*/ 	.word	0xffffffff


	//   ....[6]....
        /*004c*/ 	.word	0xffffffff


	//   ....[7]....
        /*0050*/ 	.word	0xffffffff


	//   ....[8]....
        /*0054*/ 	.word	0xffffffff


	//   ....[9]....
        /*0058*/ 	.word	0xffffffff


	//   ....[10]....
        /*005c*/ 	.word	0xffffffff


	//   ....[11]....
        /*0060*/ 	.word	0xffffffff


	//----- nvinfo : EIATTR_COOP_GROUP_INSTR_OFFSETS
	.align		4
.L_1129:
        /*0064*/ 	.byte	0x04, 0x28
        /*0066*/ 	.short	(.L_1131 - .L_1130)


	//   ....[0]....
.L_1130:
        /*0068*/ 	.word	0x00001ff0


	//   ....[1]....
        /*006c*/ 	.word	0x00002010


	//   ....[2]....
        /*0070*/ 	.word	0x00002030


	//   ....[3]....
        /*0074*/ 	.word	0x00002050


	//   ....[4]....
        /*0078*/ 	.word	0x00002670


	//   ....[5]....
        /*007c*/ 	.word	0x00002690


	//   ....[6]....
        /*0080*/ 	.word	0x000026a0


	//   ....[7]....
        /*0084*/ 	.word	0x000026d0


	//   ....[8]....
        /*0088*/ 	.word	0x000026e0


	//   ....[9]....
        /*008c*/ 	.word	0x00002710


	//   ....[10]....
        /*0090*/ 	.word	0x00002720


	//   ....[11]....
        /*0094*/ 	.word	0x00002770


	//----- nvinfo : EIATTR_SYSCALL_OFFSETS
	.align		4
.L_1131:
        /*0098*/ 	.byte	0x04, 0x46
        /*009a*/ 	.short	(.L_1133 - .L_1132)


	//   ....[0]....
.L_1132:
        /*009c*/ 	.word	0x00000390


	//----- nvinfo : EIATTR_EXIT_INSTR_OFFSETS
	.align		4
.L_1133:
        /*00a0*/ 	.byte	0x04, 0x1c
        /*00a2*/ 	.short	(.L_1135 - .L_1134)


	//   ....[0]....
.L_1134:
        /*00a4*/ 	.word	0x00000240


	//   ....[1]....
        /*00a8*/ 	.word	0x000039f0


	//   ....[2]....
        /*00ac*/ 	.word	0x00003bb0


	//----- nvinfo : EIATTR_MAX_THREADS
	.align		4
.L_1135:
        /*00b0*/ 	.byte	0x04, 0x05
        /*00b2*/ 	.short	(.L_1137 - .L_1136)
.L_1136:
        /*00b4*/ 	.word	0x00000100
        /*00b8*/ 	.word	0x00000001
        /*00bc*/ 	.word	0x00000001


	//----- nvinfo : EIATTR_CRS_STACK_SIZE
	.align		4
.L_1137:
        /*00c0*/ 	.byte	0x04, 0x1e
        /*00c2*/ 	.short	(.L_1139 - .L_1138)
.L_1138:
        /*00c4*/ 	.word	0x00000000


	//----- nvinfo : EIATTR_CBANK_PARAM_SIZE
	.align		4
.L_1139:
        /*00c8*/ 	.byte	0x03, 0x19
        /*00ca*/ 	.short	0x00e8


	//----- nvinfo : EIATTR_PARAM_CBANK
	.align		4
        /*00cc*/ 	.byte	0x04, 0x0a
        /*00ce*/ 	.short	(.L_1141 - .L_1140)
	.align		4
.L_1140:
        /*00d0*/ 	.word	index@(.nv.constant0._ZN7cutlass13device_kernelIN5flash19FlashAttnFwdCombineIN4cute5tupleIJNS3_1CILi16EEENS5_ILi64EEEEEELi8ELi256ELi1ELb0ELb0ENS_10bfloat16_tEfNS_4arch4Sm90EEEEEvNT_6ParamsE)
        /*00d4*/ 	.short	0x0210
        /*00d6*/ 	.short	0x00e8


	//----- nvinfo : EIATTR_SW_WAR
	.align		4
.L_1141:
        /*00d8*/ 	.byte	0x04, 0x36
        /*00da*/ 	.short	(.L_1143 - .L_1142)
.L_1142:
        /*00dc*/ 	.word	0x00000008
.L_1143:


//--------------------- .nv.info._ZN7cutlass13device_kernelIN5flash19FlashAttnFwdCombineIN4cute5tupleIJNS3_1CILi16EEENS5_ILi64EEEEEELi7ELi256ELi1ELb0ELb0ENS_10bfloat16_tEfNS_4arch4Sm90EEEEEvNT_6ParamsE --------------------------
	.section	.nv.info._ZN7cutlass13device_kernelIN5flash19FlashAttnFwdCombineIN4cute5tupleIJNS3_1CILi16EEENS5_ILi64EEEEEELi7ELi256ELi1ELb0ELb0ENS_10bfloat16_tEfNS_4arch4Sm90EEEEEvNT_6ParamsE,"",@"SHT_CUDA_INFO"
	.sectionflags	@""
	.align	4


	//----- nvinfo : EIATTR_CUDA_API_VERSION
	.align		4
        /*0000*/ 	.byte	0x04, 0x37
        /*0002*/ 	.short	(.L_1145 - .L_1144)
.L_1144:
        /*0004*/ 	.word	0x00000082


	//----- nvinfo : EIATTR_KPARAM_INFO
	.align		4
.L_1145:
        /*0008*/ 	.byte	0x04, 0x17
        /*000a*/ 	.short	(.L_1147 - .L_1146)
.L_1146:
        /*000c*/ 	.word	0x00000000
        /*0010*/ 	.short	0x0000
        /*0012*/ 	.short	0x0000
        /*0014*/ 	.byte	0x00, 0xf0, 0xa1, 0x03


	//----- nvinfo : EIATTR_SPARSE_MMA_MASK
	.align		4
.L_1147:
        /*0018*/ 	.byte	0x03, 0x50
        /*001a*/ 	.short	0x0000


	//----- nvinfo : EIATTR_MAXREG_COUNT
	.align		4
        /*001c*/ 	.byte	0x03, 0x1b
        /*001e*/ 	.short	0x0080


	//----- nvinfo : EIATTR_NUM_BARRIERS
	.align		4
        /*0020*/ 	.byte	0x02, 0x4c
        /*0022*/ 	.byte	0x01
	.zero		1


	//----- nvinfo : EIATTR_EXTERNS
	.align		4
        /*0024*/ 	.byte	0x04, 0x0f
        /*0026*/ 	.short	(.L_1149 - .L_1148)


	//   ....[0]....
	.align		4
.L_1148:
        /*0028*/ 	.word	index@(__assertfail)


	//----- nvinfo : EIATTR_MERCURY_ISA_VERSION
	.align		4
.L_1149:
        /*002c*/ 	.byte	0x03, 0x5f
        /*002e*/ 	.short	0x0101


	//----- nvinfo : EIATTR_COOP_GROUP_MASK_REGIDS
	.align		4
        /*0030*/ 	.byte	0x04, 0x29
        /*0032*/ 	.short	(.L_1151 - .L_1150)


	//   ....[0]....
.L_1150:
        /*0034*/ 	.word	0xffffffff


	//   ....[1]....
        /*0038*/ 	.word	0xffffffff


	//   ....[2]....
        /*003c*/ 	.word	0xffffffff


	//   ....[3]....
        /*0040*/ 	.word	0xffffffff


	//   ....[4]....
        /*0044*/ 	.word	0xffffffff


	//   ....[5]....
        /*0048*/ 	.word	0xffffffff


	//   ....[6]....
        /*004c*/ 	.word	0xffffffff


	//   ....[7]....
        /*0050*/ 	.word	0xffffffff


	//   ....[8]....
        /*0054*/ 	.word	0xffffffff


	//   ....[9]....
        /*0058*/ 	.word	0xffffffff


	//   ....[10]....
        /*005c*/ 	.word	0xffffffff


	//   ....[11]....
        /*0060*/ 	.word	0xffffffff


	//----- nvinfo : EIATTR_COOP_GROUP_INSTR_OFFSETS
	.align		4
.L_1151:
        /*0064*/ 	.byte	0x04, 0x28
        /*0066*/ 	.short	(.L_1153 - .L_1152)


	//   ....[0]....
.L_1152:
        /*0068*/ 	.word	0x00001560


	//   ....[1]....
        /*006c*/ 	.word	0x00001580


	//   ....[2]....
        /*0070*/ 	.word	0x000015a0


	//   ....[3]....
        /*0074*/ 	.word	0x000015c0


	//   ....[4]....
        /*0078*/ 	.word	0x000018e0


	//   ....[5]....
        /*007c*/ 	.word	0x00001900


	//   ....[6]....
        /*0080*/ 	.word	0x00001910


	//   ....[7]....
        /*0084*/ 	.word	0x00001940


	//   ....[8]....
        /*0088*/ 	.word	0x00001950


	//   ....[9]....
        /*008c*/ 	.word	0x00001980


	//   ....[10]....
        /*0090*/ 	.word	0x00001990


	//   ....[11]....
        /*0094*/ 	.word	0x000019e0


	//----- nvinfo : EIATTR_SYSCALL_OFFSETS
	.align		4
.L_1153:
        /*0098*/ 	.byte	0x04, 0x46
        /*009a*/ 	.short	(.L_1155 - .L_1154)


	//   ....[0]....
.L_1154:
        /*009c*/ 	.word	0x00000390


	//----- nvinfo : EIATTR_EXIT_INSTR_OFFSETS
	.align		4
.L_1155:
        /*00a0*/ 	.byte	0x04, 0x1c
        /*00a2*/ 	.short	(.L_1157 - .L_1156)


	//   ....[0]....
.L_1156:
        /*00a4*/ 	.word	0x00000240


	//   ....[1]....
        /*00a8*/ 	.word	0x00002b70


	//   ....[2]....
        /*00ac*/ 	.word	0x00002d30


	//----- nvinfo : EIATTR_MAX_THREADS
	.align		4
.L_1157:
        /*00b0*/ 	.byte	0x04, 0x05
        /*00b2*/ 	.short	(.L_1159 - .L_1158)
.L_1158:
        /*00b4*/ 	.word	0x00000100
        /*00b8*/ 	.word	0x00000001
        /*00bc*/ 	.word	0x00000001


	//----- nvinfo : EIATTR_CRS_STACK_SIZE
	.align		4
.L_1159:
        /*00c0*/ 	.byte	0x04, 0x1e
        /*00c2*/ 	.short	(.L_1161 - .L_1160)
.L_1160:
        /*00c4*/ 	.word	0x00000000


	//----- nvinfo : EIATTR_CBANK_PARAM_SIZE
	.align		4
.L_1161:
        /*00c8*/ 	.byte	0x03, 0x19
        /*00ca*/ 	.short	0x00e8


	//----- nvinfo : EIATTR_PARAM_CBANK
	.align		4
        /*00cc*/ 	.byte	0x04, 0x0a
        /*00ce*/ 	.short	(.L_1163 - .L_1162)
	.align		4
.L_1162:
        /*00d0*/ 	.word	index@(.nv.constant0._ZN7cutlass13device_kernelIN5flash19FlashAttnFwdCombineIN4cute5tupleIJNS3_1CILi16EEENS5_ILi64EEEEEELi7ELi256ELi1ELb0ELb0ENS_10bfloat16_tEfNS_4arch4Sm90EEEEEvNT_6ParamsE)
        /*00d4*/ 	.short	0x0210
        /*00d6*/ 	.short	0x00e8


	//----- nvinfo : EIATTR_SW_WAR
	.align		4
.L_1163:
        /*00d8*/ 	.byte	0x04, 0x36
        /*00da*/ 	.short	(.L_1165 - .L_1164)
.L_1164:
        /*00dc*/ 	.word	0x00000008
.L_1165:


//--------------------- .nv.info._ZN7cutlass13device_kernelIN5flash19FlashAttnFwdCombineIN4cute5tupleIJNS3_1CILi16EEENS5_ILi64EEEEEELi6ELi256ELi1ELb0ELb0ENS_10bfloat16_tEfNS_4arch4Sm90EEEEEvNT_6ParamsE --------------------------
	.section	.nv.info._ZN7cutlass13device_kernelIN5flash19FlashAttnFwdCombineIN4cute5tupleIJNS3_1CILi16EEENS5_ILi64EEEEEELi6ELi256ELi1ELb0ELb0ENS_10bfloat16_tEfNS_4arch4Sm90EEEEEvNT_6ParamsE,"",@"SHT_CUDA_INFO"
	.sectionflags	@""
	.align	4


	//----- nvinfo : EIATTR_CUDA_API_VERSION
	.align		4
        /*0000*/ 	.byte	0x04, 0x37
        /*0002*/ 	.short	(.L_1167 - .L_1166)
.L_1166:
        /*0004*/ 	.word	0x00000082


	//----- nvinfo : EIATTR_KPARAM_INFO
	.align		4
.L_1167:
        /*0008*/ 	.byte	0x04, 0x17
        /*000a*/ 	.short	(.L_1169 - .L_1168)
.L_1168:
        /*000c*/ 	.word	0x00000000
        /*0010*/ 	.short	0x0000
        /*0012*/ 	.short	0x0000
        /*0014*/ 	.byte	0x00, 0xf0, 0xa1, 0x03


	//----- nvinfo : EIATTR_SPARSE_MMA_MASK
	.align		4
.L_1169:
        /*0018*/ 	.byte	0x03, 0x50
        /*001a*/ 	.short	0x0000


	//----- nvinfo : EIATTR_MAXREG_COUNT
	.align		4
        /*001c*/ 	.byte	0x03, 0x1b
        /*001e*/ 	.short	0x0080


	//----- nvinfo : EIATTR_NUM_BARRIERS
	.align		4
        /*0020*/ 	.byte	0x02, 0x4c
        /*0022*/ 	.byte	0x01
	.zero		1


	//----- nvinfo : EIATTR_EXTERNS
	.align		4
        /*0024*/ 	.byte	0x04, 0x0f
        /*0026*/ 	.short	(.L_1171 - .L_1170)


	//   ....[0]....
	.align		4
.L_1170:
        /*0028*/ 	.word	index@(__assertfail)


	//----- nvinfo : EIATTR_MERCURY_ISA_VERSION
	.align		4
.L_1171:
        /*002c*/ 	.byte	0x03, 0x5f
        /*002e*/ 	.short	0x0101


	//----- nvinfo : EIATTR_COOP_GROUP_MASK_REGIDS
	.align		4
        /*0030*/ 	.byte	0x04, 0x29
        /*0032*/ 	.short	(.L_1173 - .L_1172)


	//   ....[0]....
.L_1172:
        /*0034*/ 	.word	0xffffffff


	//   ....[1]....
        /*0038*/ 	.word	0xffffffff


	//   ....[2]....
        /*003c*/ 	.word	0xffffffff


	//   ....[3]....
        /*0040*/ 	.word	0xffffffff


	//   ....[4]....
        /*0044*/ 	.word	0xffffffff


	//   ....[5]....
        /*0048*/ 	.word	0xffffffff


	//   ....[6]....
        /*004c*/ 	.word	0xffffffff


	//   ....[7]....
        /*0050*/ 	.word	0xffffffff


	//   ....[8]....
        /*0054*/ 	.word	0xffffffff


	//   ....[9]....
        /*0058*/ 	.word	0xffffffff


	//   ....[10]....
        /*005c*/ 	.word	0xffffffff


	//   ....[11]....
        /*0060*/ 	.word	0xffffffff


	//----- nvinfo : EIATTR_COOP_GROUP_INSTR_OFFSETS
	.align		4
.L_1173:
        /*0064*/ 	.byte	0x04, 0x28
        /*0066*/ 	.short	(.L_1175 - .L_1174)


	//   ....[0]....
.L_1174:
        /*0068*/ 	.word	0x000010a0


	//   ....[1]....
        /*006c*/ 	.word	0x000010c0


	//   ....[2]....
        /*0070*/ 	.word	0x000010e0


	//   ....[3]....
        /*0074*/ 	.word	0x00001100


	//   ....[4]....
        /*0078*/ 	.word	0x000012a0


	//   ....[5]....
        /*007c*/ 	.word	0x000012c0


	//   ....[6]....
        /*0080*/ 	.word	0x000012d0


	//   ....[7]....
        /*0084*/ 	.word	0x00001300


	//   ....[8]....
        /*0088*/ 	.word	0x00001310


	//   ....[9]....
        /*008c*/ 	.word	0x00001340


	//   ....[10]....
        /*0090*/ 	.word	0x00001350


	//   ....[11]....
        /*0094*/ 	.word	0x00001390


	//----- nvinfo : EIATTR_SYSCALL_OFFSETS
	.align		4
.L_1175:
        /*0098*/ 	.byte	0x04, 0x46
        /*009a*/ 	.short	(.L_1177 - .L_1176)


	//   ....[0]....
.L_1176:
        /*009c*/ 	.word	0x00000390


	//----- nvinfo : EIATTR_EXIT_INSTR_OFFSETS
	.align		4
.L_1177:
        /*00a0*/ 	.byte	0x04, 0x1c
        /*00a2*/ 	.short	(.L_1179 - .L_1178)


	//   ....[0]....
.L_1178:
        /*00a4*/ 	.word	0x00000240


	//   ....[1]....
        /*00a8*/ 	.word	0x00002450


	//   ....[2]....
        /*00ac*/ 	.word	0x00002610


	//----- nvinfo : EIATTR_MAX_THREADS
	.align		4
.L_1179:
        /*00b0*/ 	.byte	0x04, 0x05
        /*00b2*/ 	.short	(.L_1181 - .L_1180)
.L_1180:
        /*00b4*/ 	.word	0x00000100
        /*00b8*/ 	.word	0x00000001
        /*00bc*/ 	.word	0x00000001


	//----- nvinfo : EIATTR_CRS_STACK_SIZE
	.align		4
.L_1181:
        /*00c0*/ 	.byte	0x04, 0x1e
        /*00c2*/ 	.short	(.L_1183 - .L_1182)
.L_1182:
        /*00c4*/ 	.word	0x00000000


	//----- nvinfo : EIATTR_CBANK_PARAM_SIZE
	.align		4
.L_1183:
        /*00c8*/ 	.byte	0x03, 0x19
        /*00ca*/ 	.short	0x00e8


	//----- nvinfo : EIATTR_PARAM_CBANK
	.align		4
        /*00cc*/ 	.byte	0x04, 0x0a
        /*00ce*/ 	.short	(.L_1185 - .L_1184)
	.align		4
.L_1184:
        /*00d0*/ 	.word	index@(.nv.constant0._ZN7cutlass13device_kernelIN5flash19FlashAttnFwdCombineIN4cute5tupleIJNS3_1CILi16EEENS5_ILi64EEEEEELi6ELi256ELi1ELb0ELb0ENS_10bfloat16_tEfNS_4arch4Sm90EEEEEvNT_6ParamsE)
        /*00d4*/ 	.short	0x0210
        /*00d6*/ 	.short	0x00e8


	//----- nvinfo : EIATTR_SW_WAR
	.align		4
.L_1185:
        /*00d8*/ 	.byte	0x04, 0x36
        /*00da*/ 	.short	(.L_1187 - .L_1186)
.L_1186:
        /*00dc*/ 	.word	0x00000008
.L_1187:


//--------------------- .nv.info._ZN7cutlass13device_kernelIN5flash19FlashAttnFwdCombineIN4cute5tupleIJNS3_1CILi16EEENS5_ILi64EEEEEELi5ELi256ELi1ELb0ELb0ENS_10bfloat16_tEfNS_4arch4Sm90EEEEEvNT_6ParamsE --------------------------
	.section	.nv.info._ZN7cutlass13device_kernelIN5flash19FlashAttnFwdCombineIN4cute5tupleIJNS3_1CILi16EEENS5_ILi64EEEEEELi5ELi256ELi1ELb0ELb0ENS_10bfloat16_tEfNS_4arch4Sm90EEEEEvNT_6ParamsE,"",@"SHT_CUDA_INFO"
	.sectionflags	@""
	.align	4


	//----- nvinfo : EIATTR_CUDA_API_VERSION
	.align		4
        /*0000*/ 	.byte	0x04, 0x37
        /*0002*/ 	.short	(.L_1189 - .L_1188)
.L_1188:
        /*0004*/ 	.word	0x00000082


	//----- nvinfo : EIATTR_KPARAM_INFO
	.align		4
.L_1189:
        /*0008*/ 	.byte	0x04, 0x17
        /*000a*/ 	.short	(.L_1191 - .L_1190)
.L_1190:
        /*000c*/ 	.word	0x00000000
        /*0010*/ 	.short	0x0000
        /*0012*/ 	.short	0x0000
        /*0014*/ 	.byte	0x00, 0xf0, 0xa1, 0x03


	//----- nvinfo : EIATTR_SPARSE_MMA_MASK
	.align		4
.L_1191:
        /*0018*/ 	.byte	0x03, 0x50
        /*001a*/ 	.short	0x0000


	//----- nvinfo : EIATTR_MAXREG_COUNT
	.align		4
        /*001c*/ 	.byte	0x03, 0x1b
        /*001e*/ 	.short	0x0080


	//----- nvinfo : EIATTR_NUM_BARRIERS
	.align		4
        /*0020*/ 	.byte	0x02, 0x4c
        /*0022*/ 	.byte	0x01
	.zero		1


	//----- nvinfo : EIATTR_EXTERNS
	.align		4
        /*0024*/ 	.byte	0x04, 0x0f
        /*0026*/ 	.short	(.L_1193 - .L_1192)


	//   ....[0]....
	.align		4
.L_1192:
        /*0028*/ 	.word	index@(__assertfail)


	//----- nvinfo : EIATTR_MERCURY_ISA_VERSION
	.align		4
.L_1193:
        /*002c*/ 	.byte	0x03, 0x5f
        /*002e*/ 	.short	0x0101


	//----- nvinfo : EIATTR_COOP_GROUP_MASK_REGIDS
	.align		4
        /*0030*/ 	.byte	0x04, 0x29
        /*0032*/ 	.short	(.L_1195 - .L_1194)


	//   ....[0]....
.L_1194:
        /*0034*/ 	.word	0xffffffff


	//   ....[1]....
        /*0038*/ 	.word	0xffffffff


	//   ....[2]....
        /*003c*/ 	.word	0xffffffff


	//   ....[3]....
        /*0040*/ 	.word	0xffffffff


	//   ....[4]....
        /*0044*/ 	.word	0xffffffff


	//   ....[5]....
        /*0048*/ 	.word	0xffffffff


	//   ....[6]....
        /*004c*/ 	.word	0xffffffff


	//   ....[7]....
        /*0050*/ 	.word	0xffffffff


	//   ....[8]....
        /*0054*/ 	.word	0xffffffff


	//   ....[9]....
        /*0058*/ 	.word	0xffffffff


	//   ....[10]....
        /*005c*/ 	.word	0xffffffff


	//   ....[11]....
        /*0060*/ 	.word	0xffffffff


	//----- nvinfo : EIATTR_COOP_GROUP_INSTR_OFFSETS
	.align		4
.L_1195:
        /*0064*/ 	.byte	0x04, 0x28
        /*0066*/ 	.short	(.L_1197 - .L_1196)


	//   ....[0]....
.L_1196:
        /*0068*/ 	.word	0x00000de0


	//   ....[1]....
        /*006c*/ 	.word	0x00000e00


	//   ....[2]....
        /*0070*/ 	.word	0x00000e20


	//   ....[3]....
        /*0074*/ 	.word	0x00000e40


	//   ....[4]....
        /*0078*/ 	.word	0x00000f30


	//   ....[5]....
        /*007c*/ 	.word	0x00000f50


	//   ....[6]....
        /*0080*/ 	.word	0x00000f60


	//   ....[7]....
        /*0084*/ 	.word	0x00000f90


	//   ....[8]....
        /*0088*/ 	.word	0x00000fa0


	//   ....[9]....
        /*008c*/ 	.word	0x00000fe0


	//   ....[10]....
        /*0090*/ 	.word	0x00000ff0


	//   ....[11]....
        /*0094*/ 	.word	0x00001030


	//----- nvinfo : EIATTR_SYSCALL_OFFSETS
	.align		4
.L_1197:
        /*0098*/ 	.byte	0x04, 0x46
        /*009a*/ 	.short	(.L_1199 - .L_1198)


	//   ....[0]....
.L_1198:
        /*009c*/ 	.word	0x00000390


	//----- nvinfo : EIATTR_EXIT_INSTR_OFFSETS
	.align		4
.L_1199:
        /*00a0*/ 	.byte	0x04, 0x1c
        /*00a2*/ 	.short	(.L_1201 - .L_1200)


	//   ....[0]....
.L_1200:
        /*00a4*/ 	.word	0x00000240


	//   ....[1]....
        /*00a8*/ 	.word	0x000020f0


	//   ....[2]....
        /*00ac*/ 	.word	0x000022b0


	//----- nvinfo : EIATTR_MAX_THREADS
	.align		4
.L_1201:
        /*00b0*/ 	.byte	0x04, 0x05
        /*00b2*/ 	.short	(.L_1203 - .L_1202)
.L_1202:
        /*00b4*/ 	.word	0x00000100
        /*00b8*/ 	.word	0x00000001
        /*00bc*/ 	.word	0x00000001


	//----- nvinfo : EIATTR_CRS_STACK_SIZE
	.align		4
.L_1203:
        /*00c0*/ 	.byte	0x04, 0x1e
        /*00c2*/ 	.short	(.L_1205 - .L_1204)
.L_1204:
        /*00c4*/ 	.word	0x00000000


	//----- nvinfo : EIATTR_CBANK_PARAM_SIZE
	.align		4
.L_1205:
        /*00c8*/ 	.byte	0x03, 0x19
        /*00ca*/ 	.short	0x00e8


	//----- nvinfo : EIATTR_PARAM_CBANK
	.align		4
        /*00cc*/ 	.byte	0x04, 0x0a
        /*00ce*/ 	.short	(.L_1207 - .L_1206)
	.align		4
.L_1206:
        /*00d0*/ 	.word	index@(.nv.constant0._ZN7cutlass13device_kernelIN5flash19FlashAttnFwdCombineIN4cute5tupleIJNS3_1CILi16EEENS5_ILi64EEEEEELi5ELi256ELi1ELb0ELb0ENS_10bfloat16_tEfNS_4arch4Sm90EEEEEvNT_6ParamsE)
        /*00d4*/ 	.short	0x0210
        /*00d6*/ 	.short	0x00e8


	//----- nvinfo : EIATTR_SW_WAR
	.align		4
.L_1207:
        /*00d8*/ 	.byte	0x04, 0x36
        /*00da*/ 	.short	(.L_1209 - .L_1208)
.L_1208:
        /*00dc*/ 	.word	0x00000008
.L_1209:


//--------------------- .nv.info._ZN7cutlass13device_kernelIN5flash19FlashAttnFwdCombineIN4cute5tupleIJNS3_1CILi16EEENS5_ILi64EEEEEELi4ELi256ELi1ELb0ELb0ENS_10bfloat16_tEfNS_4arch4Sm90EEEEEvNT_6ParamsE --------------------------
	.section	.nv.info._ZN7cutlass13device_kernelIN5flash19FlashAttnFwdCombineIN4cute5tupleIJNS3_1CILi16EEENS5_ILi64EEEEEELi4ELi256ELi1ELb0ELb0ENS_10bfloat16_tEfNS_4arch4Sm90EEEEEvNT_6ParamsE,"",@"SHT_CUDA_INFO"
	.sectionflags	@""
	.align	4


	//----- nvinfo : EIATTR_CUDA_API_VERSION
	.align		4
        /*0000*/ 	.byte	0x04, 0x37
        /*0002*/ 	.short	(.L_1211 - .L_1210)
.L_1210:
        /*0004*/ 	.word	0x00000082


	//----- nvinfo : EIATTR_KPARAM_INFO
	.align		4
.L_1211:
        /*0008*/ 	.byte	0x04, 0x17
        /*000a*/ 	.short	(.L_1213 - .L_1212)
.L_1212:
        /*000c*/ 	.word	0x00000000
        /*0010*/ 	.short	0x0000
        /*0012*/ 	.short	0x0000
        /*0014*/ 	.byte	0x00, 0xf0, 0xa1, 0x03


	//----- nvinfo : EIATTR_SPARSE_MMA_MASK
	.align		4
.L_1213:
        /*0018*/ 	.byte	0x03, 0x50
        /*001a*/ 	.short	0x0000


	//----- nvinfo : EIATTR_MAXREG_COUNT
	.align		4
        /*001c*/ 	.byte	0x03, 0x1b
        /*001e*/ 	.short	0x0080


	//----- nvinfo : EIATTR_NUM_BARRIERS
	.align		4
        /*0020*/ 	.byte	0x02, 0x4c
        /*0022*/ 	.byte	0x01
	.zero		1


	//----- nvinfo : EIATTR_EXTERNS
	.align		4
        /*0024*/ 	.byte	0x04, 0x0f
        /*0026*/ 	.short	(.L_1215 - .L_1214)


	//   ....[0]....
	.align		4
.L_1214:
        /*0028*/ 	.word	index@(__assertfail)


	//----- nvinfo : EIATTR_MERCURY_ISA_VERSION
	.align		4
.L_1215:
        /*002c*/ 	.byte	0x03, 0x5f
        /*002e*/ 	.short	0x0101


	//----- nvinfo : EIATTR_COOP_GROUP_MASK_REGIDS
	.align		4
        /*0030*/ 	.byte	0x04, 0x29
        /*0032*/ 	.short	(.L_1217 - .L_1216)


	//   ....[0]....
.L_1216:
        /*0034*/ 	.word	0xffffffff


	//   ....[1]....
        /*0038*/ 	.word	0xffffffff


	//   ....[2]....
        /*003c*/ 	.word	0xffffffff


	//   ....[3]....
        /*0040*/ 	.word	0xffffffff


	//   ....[4]....
        /*0044*/ 	.word	0xffffffff


	//   ....[5]....
        /*0048*/ 	.word	0xffffffff


	//   ....[6]....
        /*004c*/ 	.word	0xffffffff


	//   ....[7]....
        /*0050*/ 	.word	0xffffffff


	//   ....[8]....
        /*0054*/ 	.word	0xffffffff


	//   ....[9]....
        /*0058*/ 	.word	0xffffffff


	//   ....[10]....
        /*005c*/ 	.word	0xffffffff


	//   ....[11]....
        /*0060*/ 	.word	0xffffffff


	//----- nvinfo : EIATTR_COOP_GROUP_INSTR_OFFSETS
	.align		4
.L_1217:
        /*0064*/ 	.byte	0x04, 0x28
        /*0066*/ 	.short	(.L_1219 - .L_1218)


	//   ....[0]....
.L_1218:
        /*0068*/ 	.word	0x00000c90


	//   ....[1]....
        /*006c*/ 	.word	0x00000cb0


	//   ....[2]....
        /*0070*/ 	.word	0x00000cd0


	//   ....[3]....
        /*0074*/ 	.word	0x00000cf0


	//   ....[4]....
        /*0078*/ 	.word	0x00000d90


	//   ....[5]....
        /*007c*/ 	.word	0x00000db0


	//   ....[6]....
        /*0080*/ 	.word	0x00000dc0


	//   ....[7]....
        /*0084*/ 	.word	0x00000df0


	//   ....[8]....
        /*0088*/ 	.word	0x00000e00


	//   ....[9]....
        /*008c*/ 	.word	0x00000e40


	//   ....[10]....
        /*0090*/ 	.word	0x00000e50


	//   ....[11]....
        /*0094*/ 	.word	0x00000e90


	//----- nvinfo : EIATTR_SYSCALL_OFFSETS
	.align		4
.L_1219:
        /*0098*/ 	.byte	0x04, 0x46
        /*009a*/ 	.short	(.L_1221 - .L_1220)


	//   ....[0]....
.L_1220:
        /*009c*/ 	.word	0x00000390


	//----- nvinfo : EIATTR_EXIT_INSTR_OFFSETS
	.align		4
.L_1221:
        /*00a0*/ 	.byte	0x04, 0x1c
        /*00a2*/ 	.short	(.L_1223 - .L_1222)


	//   ....[0]....
.L_1222:
        /*00a4*/ 	.word	0x00000240


	//   ....[1]....
        /*00a8*/ 	.word	0x00001f30


	//   ....[2]....
        /*00ac*/ 	.word	0x000020f0


	//----- nvinfo : EIATTR_MAX_THREADS
	.align		4
.L_1223:
        /*00b0*/ 	.byte	0x04, 0x05
        /*00b2*/ 	.short	(.L_1225 - .L_1224)
.L_1224:
        /*00b4*/ 	.word	0x00000100
        /*00b8*/ 	.word	0x00000001
        /*00bc*/ 	.word	0x00000001


	//----- nvinfo : EIATTR_CRS_STACK_SIZE
	.align		4
.L_1225:
        /*00c0*/ 	.byte	0x04, 0x1e
        /*00c2*/ 	.short	(.L_1227 - .L_1226)
.L_1226:
        /*00c4*/ 	.word	0x00000000


	//----- nvinfo : EIATTR_CBANK_PARAM_SIZE
	.align		4
.L_1227:
        /*00c8*/ 	.byte	0x03, 0x19
        /*00ca*/ 	.short	0x00e8


	//----- nvinfo : EIATTR_PARAM_CBANK
	.align		4
        /*00cc*/ 	.byte	0x04, 0x0a
        /*00ce*/ 	.short	(.L_1229 - .L_1228)
	.align		4
.L_1228:
        /*00d0*/ 	.word	index@(.nv.constant0._ZN7cutlass13device_kernelIN5flash19FlashAttnFwdCombineIN4cute5tupleIJNS3_1CILi16EEENS5_ILi64EEEEEELi4ELi256ELi1ELb0ELb0ENS_10bfloat16_tEfNS_4arch4Sm90EEEEEvNT_6ParamsE)
        /*00d4*/ 	.short	0x0210
        /*00d6*/ 	.short	0x00e8


	//----- nvinfo : EIATTR_SW_WAR
	.align		4
.L_1229:
        /*00d8*/ 	.byte	0x04, 0x36
        /*00da*/ 	.short	(.L_1231 - .L_1230)
.L_1230:
        /*00dc*/ 	.word	0x00000008
.L_1231:


//--------------------- .nv.info._ZN7cutlass13device_kernelIN5flash19FlashAttnFwdCombineIN4cute5tupleIJNS3_1CILi16EEENS5_ILi64EEEEEELi8ELi256ELi1ELb0ELb1ENS_10bfloat16_tEfNS_4arch4Sm90EEEEEvNT_6ParamsE --------------------------
	.section	.nv.info._ZN7cutlass13device_kernelIN5flash19FlashAttnFwdCombineIN4cute5tupleIJNS3_1CILi16EEENS5_ILi64EEEEEELi8ELi256ELi1ELb0ELb1ENS_10bfloat16_tEfNS_4arch4Sm90EEEEEvNT_6ParamsE,"",@"SHT_CUDA_INFO"
	.sectionflags	@""
	.align	4


	//----- nvinfo : EIATTR_CUDA_API_VERSION
	.align		4
        /*0000*/ 	.byte	0x04, 0x37
        /*0002*/ 	.short	(.L_1233 - .L_1232)
.L_1232:
        /*0004*/ 	.word	0x00000082


	//----- nvinfo : EIATTR_KPARAM_INFO
	.align		4
.L_1233:
        /*0008*/ 	.byte	0x04, 0x17
        /*000a*/ 	.short	(.L_1235 - .L_1234)
.L_1234:
        /*000c*/ 	.word	0x00000000
        /*0010*/ 	.short	0x0000
        /*0012*/ 	.short	0x0000
        /*0014*/ 	.byte	0x00, 0xf0, 0xa1, 0x03


	//----- nvinfo : EIATTR_SPARSE_MMA_MASK
	.align		4
.L_1235:
        /*0018*/ 	.byte	0x03, 0x50
        /*001a*/ 	.short	0x0000


	//----- nvinfo : EIATTR_MAXREG_COUNT
	.align		4
        /*001c*/ 	.byte	0x03, 0x1b
        /*001e*/ 	.short	0x0080


	//----- nvinfo : EIATTR_NUM_BARRIERS
	.align		4
        /*0020*/ 	.byte	0x02, 0x4c
        /*0022*/ 	.byte	0x01
	.zero		1


	//----- nvinfo : EIATTR_EXTERNS
	.align		4
        /*0024*/ 	.byte	0x04, 0x0f
        /*0026*/ 	.short	(.L_1237 - .L_1236)


	//   ....[0]....
	.align		4
.L_1236:
        /*0028*/ 	.word	index@(__assertfail)


	//----- nvinfo : EIATTR_MERCURY_ISA_VERSION
	.align		4
.L_1237:
        /*002c*/ 	.byte	0x03, 0x5f
        /*002e*/ 	.short	0x0101


	//----- nvinfo : EIATTR_COOP_GROUP_MASK_REGIDS
	.align		4
        /*0030*/ 	.byte	0x04, 0x29
        /*0032*/ 	.short	(.L_1239 - .L_1238)


	//   ....[0]....
.L_1238:
        /*0034*/ 	.word	0xffffffff


	//   ....[1]....
        /*0038*/ 	.word	0xffffffff


	//   ....[2]....
        /*003c*/ 	.word	0xffffffff


	//   ....[3]....
        /*0040*/ 	.word	0xffffffff


	//   ....[4]....
        /*0044*/ 	.word	0xffffffff


	//   ....[5]....
        /*0048*/ 	.word	0xffffffff


	//   ....[6]....
        /*004c*/ 	.word	0xffffffff


	//   ....[7]....
        /*0050*/ 	.word	0xffffffff


	//   ....[8]....
        /*0054*/ 	.word	0xffffffff


	//   ....[9]....
        /*0058*/ 	.word	0xffffffff


	//   ....[10]....
        /*005c*/ 	.word	0xffffffff


	//   ....[11]....
        /*0060*/ 	.word	0xffffffff


	//----- nvinfo : EIATTR_COOP_GROUP_INSTR_OFFSETS
	.align		4
.L_1239:
        /*0064*/ 	.byte	0x04, 0x28
        /*0066*/ 	.short	(.L_1241 - .L_1240)


	//   ....[0]....
.L_1240:
        /*0068*/ 	.word	0x000028f0


	//   ....[1]....
        /*006c*/ 	.word	0x00002910


	//   ....[2]....
        /*0070*/ 	.word	0x00002930


	//   ....[3]....
        /*0074*/ 	.word	0x00002950


	//   ....[4]....
        /*0078*/ 	.word	0x00002ed0


	//   ....[5]....
        /*007c*/ 	.word	0x00002f50


	//   ....[6]....
        /*0080*/ 	.word	0x00002fa0


	//   ....[7]....
        /*0084*/ 	.word	0x00002fd0


	//   ....[8]....
        /*0088*/ 	.word	0x00002ff0


	//   ....[9]....
        /*008c*/ 	.word	0x00003010


	//   ....[10]....
        /*0090*/ 	.word	0x00003030


	//   ....[11]....
        /*0094*/ 	.word	0x00003070


	//----- nvinfo : EIATTR_SYSCALL_OFFSETS
	.align		4
.L_1241:
        /*0098*/ 	.byte	0x04, 0x46
        /*009a*/ 	.short	(.L_1243 - .L_1242)


	//   ....[0]....
.L_1242:
        /*009c*/ 	.word	0x00000510


	//----- nvinfo : EIATTR_EXIT_INSTR_OFFSETS
	.align		4
.L_1243:
        /*00a0*/ 	.byte	0x04, 0x1c
        /*00a2*/ 	.short	(.L_1245 - .L_1244)


	//   ....[0]....
.L_1244:
        /*00a4*/ 	.word	0x00000240


	//   ....[1]....
        /*00a8*/ 	.word	0x000003c0


	//   ....[2]....
        /*00ac*/ 	.word	0x000042c0


	//   ....[3]....
        /*00b0*/ 	.word	0x00004420


	//----- nvinfo : EIATTR_MAX_THREADS
	.align		4
.L_1245:
        /*00b4*/ 	.byte	0x04, 0x05
        /*00b6*/ 	.short	(.L_1247 - .L_1246)
.L_1246:
        /*00b8*/ 	.word	0x00000100
        /*00bc*/ 	.word	0x00000001
        /*00c0*/ 	.word	0x00000001


	//----- nvinfo : EIATTR_CRS_STACK_SIZE
	.align		4
.L_1247:
        /*00c4*/ 	.byte	0x04, 0x1e
        /*00c6*/ 	.short	(.L_1249 - .L_1248)
.L_1248:
        /*00c8*/ 	.word	0x00000000


	//----- nvinfo : EIATTR_CBANK_PARAM_SIZE
	.align		4
.L_1249:
        /*00cc*/ 	.byte	0x03, 0x19
        /*00ce*/ 	.short	0x00e8


	//----- nvinfo : EIATTR_PARAM_CBANK
	.align		4
        /*00d0*/ 	.byte	0x04, 0x0a
        /*00d2*/ 	.short	(.L_1251 - .L_1250)
	.align		4
.L_1250:
        /*00d4*/ 	.word	index@(.nv.constant0._ZN7cutlass13device_kernelIN5flash19FlashAttnFwdCombineIN4cute5tupleIJNS3_1CILi16EEENS5_ILi64EEEEEELi8ELi256ELi1ELb0ELb1ENS_10bfloat16_tEfNS_4arch4Sm90EEEEEvNT_6ParamsE)
        /*00d8*/ 	.short	0x0210
        /*00da*/ 	.short	0x00e8


	//----- nvinfo : EIATTR_SW_WAR
	.align		4
.L_1251:
        /*00dc*/ 	.byte	0x04, 0x36
        /*00de*/ 	.short	(.L_1253 - .L_1252)
.L_1252:
        /*00e0*/ 	.word	0x00000008
.L_1253:


//--------------------- .nv.info._ZN7cutlass13device_kernelIN5flash19FlashAttnFwdCombineIN4cute5tupleIJNS3_1CILi16EEENS5_ILi64EEEEEELi7ELi256ELi1ELb0ELb1ENS_10bfloat16_tEfNS_4arch4Sm90EEEEEvNT_6ParamsE --------------------------
	.section	.nv.info._ZN7cutlass13device_kernelIN5flash19FlashAttnFwdCombineIN4cute5tupleIJNS3_1CILi16EEENS5_ILi64EEEEEELi7ELi256ELi1ELb0ELb1ENS_10bfloat16_tEfNS_4arch4Sm90EEEEEvNT_6ParamsE,"",@"SHT_CUDA_INFO"
	.sectionflags	@""
	.align	4


	//----- nvinfo : EIATTR_CUDA_API_VERSION
	.align		4
        /*0000*/ 	.byte	0x04, 0x37
        /*0002*/ 	.short	(.L_1255 - .L_1254)
.L_1254:
        /*0004*/ 	.word	0x00000082


	//----- nvinfo : EIATTR_KPARAM_INFO
	.align		4
.L_1255:
        /*0008*/ 	.byte	0x04, 0x17
        /*000a*/ 	.short	(.L_1257 - .L_1256)
.L_1256:
        /*000c*/ 	.word	0x00000000
        /*0010*/ 	.short	0x0000
        /*0012*/ 	.short	0x0000
        /*0014*/ 	.byte	0x00, 0xf0, 0xa1, 0x03


	//----- nvinfo : EIATTR_SPARSE_MMA_MASK
	.align		4
.L_1257:
        /*0018*/ 	.byte	0x03, 0x50
        /*001a*/ 	.short	0x0000


	//----- nvinfo : EIATTR_MAXREG_COUNT
	.align		4
        /*001c*/ 	.byte	0x03, 0x1b
        /*001e*/ 	.short	0x0080


	//----- nvinfo : EIATTR_NUM_BARRIERS
	.align		4
        /*0020*/ 	.byte	0x02, 0x4c
        /*0022*/ 	.byte	0x01
	.zero		1


	//----- nvinfo : EIATTR_EXTERNS
	.align		4
        /*0024*/ 	.byte	0x04, 0x0f
        /*0026*/ 	.short	(.L_1259 - .L_1258)


	//   ....[0]....
	.align		4
.L_1258:
        /*0028*/ 	.word	index@(__assertfail)


	//----- nvinfo : EIATTR_MERCURY_ISA_VERSION
	.align		4
.L_1259:
        /*002c*/ 	.byte	0x03, 0x5f
        /*002e*/ 	.short	0x0101


	//----- nvinfo : EIATTR_COOP_GROUP_MASK_REGIDS
	.align		4
        /*0030*/ 	.byte	0x04, 0x29
        /*0032*/ 	.short	(.L_1261 - .L_1260)


	//   ....[0]....
.L_1260:
        /*0034*/ 	.word	0xffffffff


	//   ....[1]....
        /*0038*/ 	.word	0xffffffff


	//   ....[2]....
        /*003c*/ 	.word	0xffffffff


	//   ....[3]....
        /*0040*/ 	.word	0xffffffff


	//   ....[4]....
        /*0044*/ 	.word	0xffffffff


	//   ....[5]....
        /*0048*/ 	.word	0xffffffff


	//   ....[6]....
        /*004c*/ 	.word	0xffffffff


	//   ....[7]....
        /*0050*/ 	.word	0xffffffff


	//   ....[8]....
        /*0054*/ 	.word	0xffffffff


	//   ....[9]....
        /*0058*/ 	.word	0xffffffff


	//   ....[10]....
        /*005c*/ 	.word	0xffffffff


	//   ....[11]....
        /*0060*/ 	.word	0xffffffff


	//----- nvinfo : EIATTR_COOP_GROUP_INSTR_OFFSETS
	.align		4
.L_1261:
        /*0064*/ 	.byte	0x04, 0x28
        /*0066*/ 	.short	(.L_1263 - .L_1262)


	//   ....[0]....
.L_1262:
        /*0068*/ 	.word	0x00001ee0


	//   ....[1]....
        /*006c*/ 	.word	0x00001f00


	//   ....[2]....
        /*0070*/ 	.word	0x00001f20


	//   ....[3]....
        /*0074*/ 	.word	0x00001f40


	//   ....[4]....
        /*0078*/ 	.word	0x00002260


	//   ....[5]....
        /*007c*/ 	.word	0x00002280


	//   ....[6]....
        /*0080*/ 	.word	0x00002290


	//   ....[7]....
        /*0084*/ 	.word	0x000022c0


	//   ....[8]....
        /*0088*/ 	.word	0x000022d0


	//   ....[9]....
        /*008c*/ 	.word	0x00002300


	//   ....[10]....
        /*0090*/ 	.word	0x00002310


	//   ....[11]....
        /*0094*/ 	.word	0x00002350


	//----- nvinfo : EIATTR_SYSCALL_OFFSETS
	.align		4
.L_1263:
        /*0098*/ 	.byte	0x04, 0x46
        /*009a*/ 	.short	(.L_1265 - .L_1264)


	//   ....[0]....
.L_1264:
        /*009c*/ 	.word	0x00000510


	//----- nvinfo : EIATTR_EXIT_INSTR_OFFSETS
	.align		4
.L_1265:
        /*00a0*/ 	.byte	0x04, 0x1c
        /*00a2*/ 	.short	(.L_1267 - .L_1266)


	//   ....[0]....
.L_1266:
        /*00a4*/ 	.word	0x00000240


	//   ....[1]....
        /*00a8*/ 	.word	0x000003c0


	//   ....[2]....
        /*00ac*/ 	.word	0x00003490


	//   ....[3]....
        /*00b0*/ 	.word	0x000035f0


	//----- nvinfo : EIATTR_MAX_THREADS
	.align		4
.L_1267:
        /*00b4*/ 	.byte	0x04, 0x05
        /*00b6*/ 	.short	(.L_1269 - .L_1268)
.L_1268:
        /*00b8*/ 	.word	0x00000100
        /*00bc*/ 	.word	0x00000001
        /*00c0*/ 	.word	0x00000001


	//----- nvinfo : EIATTR_CRS_STACK_SIZE
	.align		4
.L_1269:
        /*00c4*/ 	.byte	0x04, 0x1e
        /*00c6*/ 	.short	(.L_1271 - .L_1270)
.L_1270:
        /*00c8*/ 	.word	0x00000000


	//----- nvinfo : EIATTR_CBANK_PARAM_SIZE
	.align		4
.L_1271:
        /*00cc*/ 	.byte	0x03, 0x19
        /*00ce*/ 	.short	0x00e8


	//----- nvinfo : EIATTR_PARAM_CBANK
	.align		4
        /*00d0*/ 	.byte	0x04, 0x0a
        /*00d2*/ 	.short	(.L_1273 - .L_1272)
	.align		4
.L_1272:
        /*00d4*/ 	.word	index@(.nv.constant0._ZN7cutlass13device_kernelIN5flash19FlashAttnFwdCombineIN4cute5tupleIJNS3_1CILi16EEENS5_ILi64EEEEEELi7ELi256ELi1ELb0ELb1ENS_10bfloat16_tEfNS_4arch4Sm90EEEEEvNT_6ParamsE)
        /*00d8*/ 	.short	0x0210
        /*00da*/ 	.short	0x00e8


	//----- nvinfo : EIATTR_SW_WAR
	.align		4
.L_1273:
        /*00dc*/ 	.byte	0x04, 0x36
        /*00de*/ 	.short	(.L_1275 - .L_1274)
.L_1274:
        /*00e0*/ 	.word	0x00000008
.L_1275:


//--------------------- .nv.info._ZN7cutlass13device_kernelIN5flash19FlashAttnFwdCombineIN4cute5tupleIJNS3_1CILi16EEENS5_ILi64EEEEEELi6ELi256ELi1ELb0ELb1ENS_10bfloat16_tEfNS_4arch4Sm90EEEEEvNT_6ParamsE --------------------------
	.section	.nv.info._ZN7cutlass13device_kernelIN5flash19FlashAttnFwdCombineIN4cute5tupleIJNS3_1CILi16EEENS5_ILi64EEEEEELi6ELi256ELi1ELb0ELb1ENS_10bfloat16_tEfNS_4arch4Sm90EEEEEvNT_6ParamsE,"",@"SHT_CUDA_INFO"
	.sectionflags	@""
	.align	4


	//----- nvinfo : EIATTR_CUDA_API_VERSION
	.align		4
        /*0000*/ 	.byte	0x04, 0x37
        /*0002*/ 	.short	(.L_1277 - .L_1276)
.L_1276:
        /*0004*/ 	.word	0x00000082


	//----- nvinfo : EIATTR_KPARAM_INFO
	.align		4
.L_1277:
        /*0008*/ 	.byte	0x04, 0x17
        /*000a*/ 	.short	(.L_1279 - .L_1278)
.L_1278:
        /*000c*/ 	.word	0x00000000
        /*0010*/ 	.short	0x0000
        /*0012*/ 	.short	0x0000
        /*0014*/ 	.byte	0x00, 0xf0, 0xa1, 0x03


	//----- nvinfo : EIATTR_SPARSE_MMA_MASK
	.align		4
.L_1279:
        /*0018*/ 	.byte	0x03, 0x50
        /*001a*/ 	.short	0x0000


	//----- nvinfo : EIATTR_MAXREG_COUNT
	.align		4
        /*001c*/ 	.byte	0x03, 0x1b
        /*001e*/ 	.short	0x0080


	//----- nvinfo : EIATTR_NUM_BARRIERS
	.align		4
        /*0020*/ 	.byte	0x02, 0x4c
        /*0022*/ 	.byte	0x01
	.zero		1


	//----- nvinfo : EIATTR_EXTERNS
	.align		4
        /*0024*/ 	.byte	0x04, 0x0f
        /*0026*/ 	.short	(.L_1281 - .L_1280)


	//   ....[0]....
	.align		4
.L_1280:
        /*0028*/ 	.word	index@(__assertfail)


	//----- nvinfo : EIATTR_MERCURY_ISA_VERSION
	.align		4
.L_1281:
        /*002c*/ 	.byte	0x03, 0x5f
        /*002e*/ 	.short	0x0101


	//----- nvinfo : EIATTR_COOP_GROUP_MASK_REGIDS
	.align		4
        /*0030*/ 	.byte	0x04, 0x29
        /*0032*/ 	.short	(.L_1283 - .L_1282)


	//   ....[0]....
.L_1282:
        /*0034*/ 	.word	0xffffffff


	//   ....[1]....
        /*0038*/ 	.word	0xffffffff


	//   ....[2]....
        /*003c*/ 	.word	0xffffffff


	//   ....[3]....
        /*0040*/ 	.word	0xffffffff


	//   ....[4]....
        /*0044*/ 	.word	0xffffffff


	//   ....[5]....
        /*0048*/ 	.word	0xffffffff


	//   ....[6]....
        /*004c*/ 	.word	0xffffffff


	//   ....[7]....
        /*0050*/ 	.word	0xffffffff


	//   ....[8]....
        /*0054*/ 	.word	0xffffffff


	//   ....[9]....
        /*0058*/ 	.word	0xffffffff


	//   ....[10]....
        /*005c*/ 	.word	0xffffffff


	//   ....[11]....
        /*0060*/ 	.word	0xffffffff


	//----- nvinfo : EIATTR_COOP_GROUP_INSTR_OFFSETS
	.align		4
.L_1283:
        /*0064*/ 	.byte	0x04, 0x28
        /*0066*/ 	.short	(.L_1285 - .L_1284)


	//   ....[0]....
.L_1284:
        /*0068*/ 	.word	0x00001980


	//   ....[1]....
        /*006c*/ 	.word	0x000019a0


	//   ....[2]....
        /*0070*/ 	.word	0x000019c0


	//   ....[3]....
        /*0074*/ 	.word	0x000019e0


	//   ....[4]....
        /*0078*/ 	.word	0x00001b80


	//   ....[5]....
        /*007c*/ 	.word	0x00001ba0


	//   ....[6]....
        /*0080*/ 	.word	0x00001bb0


	//   ....[7]....
        /*0084*/ 	.word	0x00001be0


	//   ....[8]....
        /*0088*/ 	.word	0x00001bf0


	//   ....[9]....
        /*008c*/ 	.word	0x00001c30


	//   ....[10]....
        /*0090*/ 	.word	0x00001c40


	//   ....[11]....
        /*0094*/ 	.word	0x00001c70


	//----- nvinfo : EIATTR_SYSCALL_OFFSETS
	.align		4
.L_1285:
        /*0098*/ 	.byte	0x04, 0x46
        /*009a*/ 	.short	(.L_1287 - .L_1286)


	//   ....[0]....
.L_1286:
        /*009c*/ 	.word	0x00000510


	//----- nvinfo : EIATTR_EXIT_INSTR_OFFSETS
	.align		4
.L_1287:
        /*00a0*/ 	.byte	0x04, 0x1c
        /*00a2*/ 	.short	(.L_1289 - .L_1288)


	//   ....[0]....
.L_1288:
        /*00a4*/ 	.word	0x00000240


	//   ....[1]....
        /*00a8*/ 	.word	0x000003c0


	//   ....[2]....
        /*00ac*/ 	.word	0x00002d60


	//   ....[3]....
        /*00b0*/ 	.word	0x00002ec0


	//----- nvinfo : EIATTR_MAX_THREADS
	.align		4
.L_1289:
        /*00b4*/ 	.byte	0x04, 0x05
        /*00b6*/ 	.short	(.L_1291 - .L_1290)
.L_1290:
        /*00b8*/ 	.word	0x00000100
        /*00bc*/ 	.word	0x00000001
        /*00c0*/ 	.word	0x00000001


	//----- nvinfo : EIATTR_CRS_STACK_SIZE
	.align		4
.L_1291:
        /*00c4*/ 	.byte	0x04, 0x1e
        /*00c6*/ 	.short	(.L_1293 - .L_1292)
.L_1292:
        /*00c8*/ 	.word	0x00000000


	//----- nvinfo : EIATTR_CBANK_PARAM_SIZE
	.align		4
.L_1293:
        /*00cc*/ 	.byte	0x03, 0x19
        /*00ce*/ 	.short	0x00e8


	//----- nvinfo : EIATTR_PARAM_CBANK
	.align		4
        /*00d0*/ 	.byte	0x04, 0x0a
        /*00d2*/ 	.short	(.L_1295 - .L_1294)
	.align		4
.L_1294:
        /*00d4*/ 	.word	index@(.nv.constant0._ZN7cutlass13device_kernelIN5flash19FlashAttnFwdCombineIN4cute5tupleIJNS3_1CILi16EEENS5_ILi64EEEEEELi6ELi256ELi1ELb0ELb1ENS_10bfloat16_tEfNS_4arch4Sm90EEEEEvNT_6ParamsE)
        /*00d8*/ 	.short	0x0210
        /*00da*/ 	.short	0x00e8


	//----- nvinfo : EIATTR_SW_WAR
	.align		4
.L_1295:
        /*00dc*/ 	.byte	0x04, 0x36
        /*00de*/ 	.short	(.L_1297 - .L_1296)
.L_1296:
        /*00e0*/ 	.word	0x00000008
.L_1297:


//--------------------- .nv.info._ZN7cutlass13device_kernelIN5flash19FlashAttnFwdCombineIN4cute5tupleIJNS3_1CILi16EEENS5_ILi64EEEEEELi5ELi256ELi1ELb0ELb1ENS_10bfloat16_tEfNS_4arch4Sm90EEEEEvNT_6ParamsE --------------------------
	.section	.nv.info._ZN7cutlass13device_kernelIN5flash19FlashAttnFwdCombineIN4cute5tupleIJNS3_1CILi16EEENS5_ILi64EEEEEELi5ELi256ELi1ELb0ELb1ENS_10bfloat16_tEfNS_4arch4Sm90EEEEEvNT_6ParamsE,"",@"SHT_CUDA_INFO"
	.sectionflags	@""
	.align	4


	//----- nvinfo : EIATTR_CUDA_API_VERSION
	.align		4
        /*0000*/ 	.byte	0x04, 0x37
        /*0002*/ 	.short	(.L_1299 - .L_1298)
.L_1298:
        /*0004*/ 	.word	0x00000082


	//----- nvinfo : EIATTR_KPARAM_INFO
	.align		4
.L_1299:
        /*0008*/ 	.byte	0x04, 0x17
        /*000a*/ 	.short	(.L_1301 - .L_1300)
.L_1300:
        /*000c*/ 	.word	0x00000000
        /*0010*/ 	.short	0x0000
        /*0012*/ 	.short	0x0000
        /*0014*/ 	.byte	0x00, 0xf0, 0xa1, 0x03


	//----- nvinfo : EIATTR_SPARSE_MMA_MASK
	.align		4
.L_1301:
        /*0018*/ 	.byte	0x03, 0x50
        /*001a*/ 	.short	0x0000


	//----- nvinfo : EIATTR_MAXREG_COUNT
	.align		4
        /*001c*/ 	.byte	0x03, 0x1b
        /*001e*/ 	.short	0x0080


	//----- nvinfo : EIATTR_NUM_BARRIERS
	.align		4
        /*0020*/ 	.byte	0x02, 0x4c
        /*0022*/ 	.byte	0x01
	.zero		1


	//----- nvinfo : EIATTR_EXTERNS
	.align		4
        /*0024*/ 	.byte	0x04, 0x0f
        /*0026*/ 	.short	(.L_1303 - .L_1302)


	//   ....[0]....
	.align		4
.L_1302:
        /*0028*/ 	.word	index@(__assertfail)


	//----- nvinfo : EIATTR_MERCURY_ISA_VERSION
	.align		4
.L_1303:
        /*002c*/ 	.byte	0x03, 0x5f
        /*002e*/ 	.short	0x0101


	//----- nvinfo : EIATTR_COOP_GROUP_MASK_REGIDS
	.align		4
        /*0030*/ 	.byte	0x04, 0x29
        /*0032*/ 	.short	(.L_1305 - .L_1304)


	//   ....[0]....
.L_1304:
        /*0034*/ 	.word	0xffffffff


	//   ....[1]....
        /*0038*/ 	.word	0xffffffff


	//   ....[2]....
        /*003c*/ 	.word	0xffffffff


	//   ....[3]....
        /*0040*/ 	.word	0xffffffff


	//   ....[4]....
        /*0044*/ 	.word	0xffffffff


	//   ....[5]....
        /*0048*/ 	.word	0xffffffff


	//   ....[6]....
        /*004c*/ 	.word	0xffffffff


	//   ....[7]....
        /*0050*/ 	.word	0xffffffff


	//   ....[8]....
        /*0054*/ 	.word	0xffffffff


	//   ....[9]....
        /*0058*/ 	.word	0xffffffff


	//   ....[10]....
        /*005c*/ 	.word	0xffffffff


	//   ....[11]....
        /*0060*/ 	.word	0xffffffff


	//----- nvinfo : EIATTR_COOP_GROUP_INSTR_OFFSETS
	.align		4
.L_1305:
        /*0064*/ 	.byte	0x04, 0x28
        /*0066*/ 	.short	(.L_1307 - .L_1306)


	//   ....[0]....
.L_1306:
        /*0068*/ 	.word	0x00001700


	//   ....[1]....
        /*006c*/ 	.word	0x00001720


	//   ....[2]....
        /*0070*/ 	.word	0x00001740


	//   ....[3]....
        /*0074*/ 	.word	0x00001760


	//   ....[4]....
        /*0078*/ 	.word	0x00001850


	//   ....[5]....
        /*007c*/ 	.word	0x00001870


	//   ....[6]....
        /*0080*/ 	.word	0x00001880


	//   ....[7]....
        /*0084*/ 	.word	0x000018b0


	//   ....[8]....
        /*0088*/ 	.word	0x000018c0


	//   ....[9]....
        /*008c*/ 	.word	0x00001900


	//   ....[10]....
        /*0090*/ 	.word	0x00001910


	//   ....[11]....
        /*0094*/ 	.word	0x00001940


	//----- nvinfo : EIATTR_SYSCALL_OFFSETS
	.align		4
.L_1307:
        /*0098*/ 	.byte	0x04, 0x46
        /*009a*/ 	.short	(.L_1309 - .L_1308)


	//   ....[0]....
.L_1308:
        /*009c*/ 	.word	0x00000510


	//----- nvinfo : EIATTR_EXIT_INSTR_OFFSETS
	.align		4
.L_1309:
        /*00a0*/ 	.byte	0x04, 0x1c
        /*00a2*/ 	.short	(.L_1311 - .L_1310)


	//   ....[0]....
.L_1310:
        /*00a4*/ 	.word	0x00000240


	//   ....[1]....
        /*00a8*/ 	.word	0x000003c0


	//   ....[2]....
        /*00ac*/ 	.word	0x000029e0


	//   ....[3]....
        /*00b0*/ 	.word	0x00002b40


	//----- nvinfo : EIATTR_MAX_THREADS
	.align		4
.L_1311:
        /*00b4*/ 	.byte	0x04, 0x05
        /*00b6*/ 	.short	(.L_1313 - .L_1312)
.L_1312:
        /*00b8*/ 	.word	0x00000100
        /*00bc*/ 	.word	0x00000001
        /*00c0*/ 	.word	0x00000001


	//----- nvinfo : EIATTR_CRS_STACK_SIZE
	.align		4
.L_1313:
        /*00c4*/ 	.byte	0x04, 0x1e
        /*00c6*/ 	.short	(.L_1315 - .L_1314)
.L_1314:
        /*00c8*/ 	.word	0x00000000


	//----- nvinfo : EIATTR_CBANK_PARAM_SIZE
	.align		4
.L_1315:
        /*00cc*/ 	.byte	0x03, 0x19
        /*00ce*/ 	.short	0x00e8


	//----- nvinfo : EIATTR_PARAM_CBANK
	.align		4
        /*00d0*/ 	.byte	0x04, 0x0a
        /*00d2*/ 	.short	(.L_1317 - .L_1316)
	.align		4
.L_1316:
        /*00d4*/ 	.word	index@(.nv.constant0._ZN7cutlass13device_kernelIN5flash19FlashAttnFwdCombineIN4cute5tupleIJNS3_1CILi16EEENS5_ILi64EEEEEELi5ELi256ELi1ELb0ELb1ENS_10bfloat16_tEfNS_4arch4Sm90EEEEEvNT_6ParamsE)
        /*00d8*/ 	.short	0x0210
        /*00da*/ 	.short	0x00e8


	//----- nvinfo : EIATTR_SW_WAR
	.align		4
.L_1317:
        /*00dc*/ 	.byte	0x04, 0x36
        /*00de*/ 	.short	(.L_1319 - .L_1318)
.L_1318:
        /*00e0*/ 	.word	0x00000008
.L_1319:


//--------------------- .nv.info._ZN7cutlass13device_kernelIN5flash19FlashAttnFwdCombineIN4cute5tupleIJNS3_1CILi16EEENS5_ILi64EEEEEELi4ELi256ELi1ELb0ELb1ENS_10bfloat16_tEfNS_4arch4Sm90EEEEEvNT_6ParamsE --------------------------
	.section	.nv.info._ZN7cutlass13device_kernelIN5flash19FlashAttnFwdCombineIN4cute5tupleIJNS3_1CILi16EEENS5_ILi64EEEEEELi4ELi256ELi1ELb0ELb1ENS_10bfloat16_tEfNS_4arch4Sm90EEEEEvNT_6ParamsE,"",@"SHT_CUDA_INFO"
	.sectionflags	@""
	.align	4


	//----- nvinfo : EIATTR_CUDA_API_VERSION
	.align		4
        /*0000*/ 	.byte	0x04, 0x37
        /*0002*/ 	.short	(.L_1321 - .L_1320)
.L_1320:
        /*0004*/ 	.word	0x00000082


	//----- nvinfo : EIATTR_KPARAM_INFO
	.align		4
.L_1321:
        /*0008*/ 	.byte	0x04, 0x17
        /*000a*/ 	.short	(.L_1323 - .L_1322)
.L_1322:
        /*000c*/ 	.word	0x00000000
        /*0010*/ 	.short	0x0000
        /*0012*/ 	.short	0x0000
        /*0014*/ 	.byte	0x00, 0xf0, 0xa1, 0x03


	//----- nvinfo : EIATTR_SPARSE_MMA_MASK
	.align		4
.L_1323:
        /*0018*/ 	.byte	0x03, 0x50
        /*001a*/ 	.short	0x0000


	//----- nvinfo : EIATTR_MAXREG_COUNT
	.align		4
        /*001c*/ 	.byte	0x03, 0x1b
        /*001e*/ 	.short	0x0080


	//----- nvinfo : EIATTR_NUM_BARRIERS
	.align		4
        /*0020*/ 	.byte	0x02, 0x4c
        /*0022*/ 	.byte	0x01
	.zero		1


	//----- nvinfo : EIATTR_EXTERNS
	.align		4
        /*0024*/ 	.byte	0x04, 0x0f
        /*0026*/ 	.short	(.L_1325 - .L_1324)


	//   ....[0]....
	.align		4
.L_1324:
        /*0028*/ 	.word	index@(__assertfail)


	//----- nvinfo : EIATTR_MERCURY_ISA_VERSION
	.align		4
.L_1325:
        /*002c*/ 	.byte	0x03, 0x5f
        /*002e*/ 	.short	0x0101


	//----- nvinfo : EIATTR_COOP_GROUP_MASK_REGIDS
	.align		4
        /*0030*/ 	.byte	0x04, 0x29
        /*0032*/ 	.short	(.L_1327 - .L_1326)


	//   ....[0]....
.L_1326:
        /*0034*/ 	.word	0xffffffff


	//   ....[1]....
        /*0038*/ 	.word	0xffffffff


	//   ....[2]....
        /*003c*/ 	.word	0xffffffff


	//   ....[3]....
        /*0040*/ 	.word	0xffffffff


	//   ....[4]....
        /*0044*/ 	.word	0xffffffff


	//   ....[5]....
        /*0048*/ 	.word	0xffffffff


	//   ....[6]....
        /*004c*/ 	.word	0xffffffff


	//   ....[7]....
        /*0050*/ 	.word	0xffffffff


	//   ....[8]....
        /*0054*/ 	.word	0xffffffff


	//   ....[9]....
        /*0058*/ 	.word	0xffffffff


	//   ....[10]....
        /*005c*/ 	.word	0xffffffff


	//   ....[11]....
        /*0060*/ 	.word	0xffffffff


	//----- nvinfo : EIATTR_COOP_GROUP_INSTR_OFFSETS
	.align		4
.L_1327:
        /*0064*/ 	.byte	0x04, 0x28
        /*0066*/ 	.short	(.L_1329 - .L_1328)


	//   ....[0]....
.L_1328:
        /*0068*/ 	.word	0x000015b0


	//   ....[1]....
        /*006c*/ 	.word	0x000015d0


	//   ....[2]....
        /*0070*/ 	.word	0x000015f0


	//   ....[3]....
        /*0074*/ 	.word	0x00001610


	//   ....[4]....
        /*0078*/ 	.word	0x000016b0


	//   ....[5]....
        /*007c*/ 	.word	0x000016d0


	//   ....[6]....
        /*0080*/ 	.word	0x000016e0


	//   ....[7]....
        /*0084*/ 	.word	0x00001710


	//   ....[8]....
        /*0088*/ 	.word	0x00001720


	//   ....[9]....
        /*008c*/ 	.word	0x00001760


	//   ....[10]....
        /*0090*/ 	.word	0x00001770


	//   ....[11]....
        /*0094*/ 	.word	0x000017a0


	//----- nvinfo : EIATTR_SYSCALL_OFFSETS
	.align		4
.L_1329:
        /*0098*/ 	.byte	0x04, 0x46
        /*009a*/ 	.short	(.L_1331 - .L_1330)


	//   ....[0]....
.L_1330:
        /*009c*/ 	.word	0x00000510


	//----- nvinfo : EIATTR_EXIT_INSTR_OFFSETS
	.align		4
.L_1331:
        /*00a0*/ 	.byte	0x04, 0x1c
        /*00a2*/ 	.short	(.L_1333 - .L_1332)


	//   ....[0]....
.L_1332:
        /*00a4*/ 	.word	0x00000240


	//   ....[1]....
        /*00a8*/ 	.word	0x000003c0


	//   ....[2]....
        /*00ac*/ 	.word	0x00002820


	//   ....[3]....
        /*00b0*/ 	.word	0x00002980


	//----- nvinfo : EIATTR_MAX_THREADS
	.align		4
.L_1333:
        /*00b4*/ 	.byte	0x04, 0x05
        /*00b6*/ 	.short	(.L_1335 - .L_1334)
.L_1334:
        /*00b8*/ 	.word	0x00000100
        /*00bc*/ 	.word	0x00000001
        /*00c0*/ 	.word	0x00000001


	//----- nvinfo : EIATTR_CRS_STACK_SIZE
	.align		4
.L_1335:
        /*00c4*/ 	.byte	0x04, 0x1e
        /*00c6*/ 	.short	(.L_1337 - .L_1336)
.L_1336:
        /*00c8*/ 	.word	0x00000000


	//----- nvinfo : EIATTR_CBANK_PARAM_SIZE
	.align		4
.L_1337:
        /*00cc*/ 	.byte	0x03, 0x19
        /*00ce*/ 	.short	0x00e8


	//----- nvinfo : EIATTR_PARAM_CBANK
	.align		4
        /*00d0*/ 	.byte	0x04, 0x0a
        /*00d2*/ 	.short	(.L_1339 - .L_1338)
	.align		4
.L_1338:
        /*00d4*/ 	.word	index@(.nv.constant0._ZN7cutlass13device_kernelIN5flash19FlashAttnFwdCombineIN4cute5tupleIJNS3_1CILi16EEENS5_ILi64EEEEEELi4ELi256ELi1ELb0ELb1ENS_10bfloat16_tEfNS_4arch4Sm90EEEEEvNT_6ParamsE)
        /*00d8*/ 	.short	0x0210
        /*00da*/ 	.short	0x00e8


	//----- nvinfo : EIATTR_SW_WAR
	.align		4
.L_1339:
        /*00dc*/ 	.byte	0x04, 0x36
        /*00de*/ 	.short	(.L_1341 - .L_1340)
.L_1340:
        /*00e0*/ 	.word	0x00000008
.L_1341:


//--------------------- .nv.info._ZN7cutlass13device_kernelIN5flash19FlashAttnFwdCombineIN4cute5tupleIJNS3_1CILi16EEENS5_ILi64EEEEEELi8ELi256ELi1ELb0ELb0ENS_10bfloat16_tEfNS_4arch4Sm80EEEEEvNT_6ParamsE --------------------------
	.section	.nv.info._ZN7cutlass13device_kernelIN5flash19FlashAttnFwdCombineIN4cute5tupleIJNS3_1CILi16EEENS5_ILi64EEEEEELi8ELi256ELi1ELb0ELb0ENS_10bfloat16_tEfNS_4arch4Sm80EEEEEvNT_6ParamsE,"",@"SHT_CUDA_INFO"
	.sectionflags	@""
	.align	4


	//----- nvinfo : EIATTR_CUDA_API_VERSION
	.align		4
        /*0000*/ 	.byte	0x04, 0x37
        /*0002*/ 	.short	(.L_1343 - .L_1342)
.L_1342:
        /*0004*/ 	.word	0x00000082


	//----- nvinfo : EIATTR_KPARAM_INFO
	.align		4
.L_1343:
        /*0008*/ 	.byte	0x04, 0x17
        /*000a*/ 	.short	(.L_1345 - .L_1344)
.L_1344:
        /*000c*/ 	.word	0x00000000
        /*0010*/ 	.short	0x0000
        /*0012*/ 	.short	0x0000
        /*0014*/ 	.byte	0x00, 0xf0, 0xa1, 0x03


	//----- nvinfo : EIATTR_SPARSE_MMA_MASK
	.align		4
.L_1345:
        /*0018*/ 	.byte	0x03, 0x50
        /*001a*/ 	.short	0x0000


	//----- nvinfo : EIATTR_MAXREG_COUNT
	.align		4
        /*001c*/ 	.byte	0x03, 0x1b
        /*001e*/ 	.short	0x0080


	//----- nvinfo : EIATTR_NUM_BARRIERS
	.align		4
        /*0020*/ 	.byte	0x02, 0x4c
        /*0022*/ 	.byte	0x01
	.zero		1


	//----- nvinfo : EIATTR_EXTERNS
	.align		4
        /*0024*/ 	.byte	0x04, 0x0f
        /*0026*/ 	.short	(.L_1347 - .L_1346)


	//   ....[0]....
	.align		4
.L_1346:
        /*0028*/ 	.word	index@(__assertfail)


	//----- nvinfo : EIATTR_MERCURY_ISA_VERSION
	.align		4
.L_1347:
        /*002c*/ 	.byte	0x03, 0x5f
        /*002e*/ 	.short	0x0101


	//----- nvinfo : EIATTR_COOP_GROUP_MASK_REGIDS
	.align		4
        /*0030*/ 	.byte	0x04, 0x29
        /*0032*/ 	.short	(.L_1349 - .L_1348)


	//   ....[0]....
.L_1348:
        /*0034*/ 	.word	0xffffffff


	//   ....[1]....
        /*0038*/ 	.word	0xffffffff


	//   ....[2]....
        /*003c*/ 	.word	0xffffffff


	//   ....[3]....
        /*0040*/ 	.word	0xffffffff


	//   ....[4]....
        /*0044*/ 	.word	0xffffffff


	//   ....[5]....
        /*0048*/ 	.word	0xffffffff


	//   ....[6]....
        /*004c*/ 	.word	0xffffffff


	//   ....[7]....
        /*0050*/ 	.word	0xffffffff


	//   ....[8]....
        /*0054*/ 	.word	0xffffffff


	//   ....[9]....
        /*0058*/ 	.word	0xffffffff


	//   ....[10]....
        /*005c*/ 	.word	0xffffffff


	//   ....[11]....
        /*0060*/ 	.word	0xffffffff


	//----- nvinfo : EIATTR_COOP_GROUP_INSTR_OFFSETS
	.align		4
.L_1349:
        /*0064*/ 	.byte	0x04, 0x28
        /*0066*/ 	.short	(.L_1351 - .L_1350)


	//   ....[0]....
.L_1350:
        /*0068*/ 	.word	0x00001ff0


	//   ....[1]....
        /*006c*/ 	.word	0x00002010


	//   ....[2]....
        /*0070*/ 	.word	0x00002030


	//   ....[3]....
        /*0074*/ 	.word	0x00002050


	//   ....[4]....
        /*0078*/ 	.word	0x00002670


	//   ....[5]....
        /*007c*/ 	.word	0x00002690


	//   ....[6]....
        /*0080*/ 	.word	0x000026a0


	//   ....[7]....
        /*0084*/ 	.word	0x000026d0


	//   ....[8]....
        /*0088*/ 	.word	0x000026e0


	//   ....[9]....
        /*008c*/ 	.word	0x00002710


	//   ....[10]....
        /*0090*/ 	.word	0x00002720


	//   ....[11]....
        /*0094*/ 	.word	0x00002770


	//----- nvinfo : EIATTR_SYSCALL_OFFSETS
	.align		4
.L_1351:
        /*0098*/ 	.byte	0x04, 0x46
        /*009a*/ 	.short	(.L_1353 - .L_1352)


	//   ....[0]....
.L_1352:
        /*009c*/ 	.word	0x00000390


	//----- nvinfo : EIATTR_EXIT_INSTR_OFFSETS
	.align		4
.L_1353:
        /*00a0*/ 	.byte	0x04, 0x1c
        /*00a2*/ 	.short	(.L_1355 - .L_1354)


	//   ....[0]....
.L_1354:
        /*00a4*/ 	.word	0x00000240


	//   ....[1]....
        /*00a8*/ 	.word	0x000039f0


	//   ....[2]....
        /*00ac*/ 	.word	0x00003bb0


	//----- nvinfo : EIATTR_MAX_THREADS
	.align		4
.L_1355:
        /*00b0*/ 	.byte	0x04, 0x05
        /*00b2*/ 	.short	(.L_1357 - .L_1356)
.L_1356:
        /*00b4*/ 	.word	0x00000100
        /*00b8*/ 	.word	0x00000001
        /*00bc*/ 	.word	0x00000001


	//----- nvinfo : EIATTR_CRS_STACK_SIZE
	.align		4
.L_1357:
        /*00c0*/ 	.byte	0x04, 0x1e
        /*00c2*/ 	.short	(.L_1359 - .L_1358)
.L_1358:
        /*00c4*/ 	.word	0x00000000


	//----- nvinfo : EIATTR_CBANK_PARAM_SIZE
	.align		4
.L_1359:
        /*00c8*/ 	.byte	0x03, 0x19
        /*00ca*/ 	.short	0x00e8


	//----- nvinfo : EIATTR_PARAM_CBANK
	.align		4
        /*00cc*/ 	.byte	0x04, 0x0a
        /*00ce*/ 	.short	(.L_1361 - .L_1360)
	.align		4
.L_1360:
        /*00d0*/ 	.word	index@(.nv.constant0._ZN7cutlass13device_kernelIN5flash19FlashAttnFwdCombineIN4cute5tupleIJNS3_1CILi16EEENS5_ILi64EEEEEELi8ELi256ELi1ELb0ELb0ENS_10bfloat16_tEfNS_4arch4Sm80EEEEEvNT_6ParamsE)
        /*00d4*/ 	.short	0x0210
        /*00d6*/ 	.short	0x00e8


	//----- nvinfo : EIATTR_SW_WAR
	.align		4
.L_1361:
        /*00d8*/ 	.byte	0x04, 0x36
        /*00da*/ 	.short	(.L_1363 - .L_1362)
.L_1362:
        /*00dc*/ 	.word	0x00000008
.L_1363:


//--------------------- .nv.info._ZN7cutlass13device_kernelIN5flash19FlashAttnFwdCombineIN4cute5tupleIJNS3_1CILi16EEENS5_ILi64EEEEEELi7ELi256ELi1ELb0ELb0ENS_10bfloat16_tEfNS_4arch4Sm80EEEEEvNT_6ParamsE --------------------------
	.section	.nv.info._ZN7cutlass13device_kernelIN5flash19FlashAttnFwdCombineIN4cute5tupleIJNS3_1CILi16EEENS5_ILi64EEEEEELi7ELi256ELi1ELb0ELb0ENS_10bfloat16_tEfNS_4arch4Sm80EEEEEvNT_6ParamsE,"",@"SHT_CUDA_INFO"
	.sectionflags	@""
	.align	4


	//----- nvinfo : EIATTR_CUDA_API_VERSION
	.align		4
        /*0000*/ 	.byte	0x04, 0x37
        /*0002*/ 	.short	(.L_1365 - .L_1364)
.L_1364:
        /*0004*/ 	.word	0x00000082


	//----- nvinfo : EIATTR_KPARAM_INFO
	.align		4
.L_1365:
        /*0008*/ 	.byte	0x04, 0x17
        /*000a*/ 	.short	(.L_1367 - .L_1366)
.L_1366:
        /*000c*/ 	.word	0x00000000
        /*0010*/ 	.short	0x0000
        /*0012*/ 	.short	0x0000
        /*0014*/ 	.byte	0x00, 0xf0, 0xa1, 0x03


	//----- nvinfo : EIATTR_SPARSE_MMA_MASK
	.align		4
.L_1367:
        /*0018*/ 	.byte	0x03, 0x50
        /*001a*/ 	.short	0x0000


	//----- nvinfo : EIATTR_MAXREG_COUNT
	.align		4
        /*001c*/ 	.byte	0x03, 0x1b
        /*001e*/ 	.short	0x0080


	//----- nvinfo : EIATTR_NUM_BARRIERS
	.align		4
        /*0020*/ 	.byte	0x02, 0x4c
        /*0022*/ 	.byte	0x01
	.zero		1


	//----- nvinfo : EIATTR_EXTERNS
	.align		4
        /*0024*/ 	.byte	0x04, 0x0f
        /*0026*/ 	.short	(.L_1369 - .L_1368)


	//   ....[0]....
	.align		4
.L_1368:
        /*0028*/ 	.word	index@(__assertfail)


	//----- nvinfo : EIATTR_MERCURY_ISA_VERSION
	.align		4
.L_1369:
        /*002c*/ 	.byte	0x03, 0x5f
        /*002e*/ 	.short	0x0101


	//----- nvinfo : EIATTR_COOP_GROUP_MASK_REGIDS
	.align		4
        /*0030*/ 	.byte	0x04, 0x29
        /*0032*/ 	.short	(.L_1371 - .L_1370)


	//   ....[0]....
.L_1370:
        /*0034*/ 	.word	0xffffffff


	//   ....[1]....
        /*0038*/ 	.word	0xffffffff


	//   ....[2]....
        /*003c*/ 	.word	0xffffffff


	//   ....[3]....
        /*0040*/ 	.word	0xffffffff


	//   ....[4]....
        /*0044*/ 	.word	0xffffffff


	//   ....[5]....
        /*0048*/ 	.word	0xffffffff


	//   ....[6]....
        /*004c*/ 	.word	0xffffffff


	//   ....[7]....
        /*0050*/ 	.word	0xffffffff


	//   ....[8]....
        /*0054*/ 	.word	0xffffffff


	//   ....[9]....
        /*0058*/ 	.word	0xffffffff


	//   ....[10]....
        /*005c*/ 	.word	0xffffffff


	//   ....[11]....
        /*0060*/ 	.word	0xffffffff


	//----- nvinfo : EIATTR_COOP_GROUP_INSTR_OFFSETS
	.align		4
.L_1371:
        /*0064*/ 	.byte	0x04, 0x28
        /*0066*/ 	.short	(.L_1373 - .L_1372)


	//   ....[0]....
.L_1372:
        /*0068*/ 	.word	0x00001560


	//   ....[1]....
        /*006c*/ 	.word	0x00001580


	//   ....[2]....
        /*0070*/ 	.word	0x000015a0


	//   ....[3]....
        /*0074*/ 	.word	0x000015c0


	//   ....[4]....
        /*0078*/ 	.word	0x000018e0


	//   ....[5]....
        /*007c*/ 	.word	0x00001900


	//   ....[6]....
        /*0080*/ 	.word	0x00001910


	//   ....[7]....
        /*0084*/ 	.word	0x00001940


	//   ....[8]....
        /*0088*/ 	.word	0x00001950


	//   ....[9]....
        /*008c*/ 	.word	0x00001980


	//   ....[10]....
        /*0090*/ 	.word	0x00001990


	//   ....[11]....
        /*0094*/ 	.word	0x000019e0


	//----- nvinfo : EIATTR_SYSCALL_OFFSETS
	.align		4
.L_1373:
        /*0098*/ 	.byte	0x04, 0x46
        /*009a*/ 	.short	(.L_1375 - .L_1374)


	//   ....[0]....
.L_1374:
        /*009c*/ 	.word	0x00000390


	//----- nvinfo : EIATTR_EXIT_INSTR_OFFSETS
	.align		4
.L_1375:
        /*00a0*/ 	.byte	0x04, 0x1c
        /*00a2*/ 	.short	(.L_1377 - .L_1376)


	//   ....[0]....
.L_1376:
        /*00a4*/ 	.word	0x00000240


	//   ....[1]....
        /*00a8*/ 	.word	0x00002b70


	//   ....[2]....
        /*00ac*/ 	.word	0x00002d30


	//----- nvinfo : EIATTR_MAX_THREADS
	.align		4
.L_1377:
        /*00b0*/ 	.byte	0x04, 0x05
        /*00b2*/ 	.short	(.L_1379 - .L_1378)
.L_1378:
        /*00b4*/ 	.word	0x00000100
        /*00b8*/ 	.word	0x00000001
        /*00bc*/ 	.word	0x00000001


	//----- nvinfo : EIATTR_CRS_STACK_SIZE
	.align		4
.L_1379:
        /*00c0*/ 	.byte	0x04, 0x1e
        /*00c2*/ 	.short	(.L_1381 - .L_1380)
.L_1380:
        /*00c4*/ 	.word	0x00000000


	//----- nvinfo : EIATTR_CBANK_PARAM_SIZE
	.align		4
.L_1381:
        /*00c8*/ 	.byte	0x03, 0x19
        /*00ca*/ 	.short	0x00e8


	//----- nvinfo : EIATTR_PARAM_CBANK
	.align		4
        /*00cc*/ 	.byte	0x04, 0x0a
        /*00ce*/ 	.short	(.L_1383 - .L_1382)
	.align		4
.L_1382:
        /*00d0*/ 	.word	index@(.nv.constant0._ZN7cutlass13device_kernelIN5flash19FlashAttnFwdCombineIN4cute5tupleIJNS3_1CILi16EEENS5_ILi64EEEEEELi7ELi256ELi1ELb0ELb0ENS_10bfloat16_tEfNS_4arch4Sm80EEEEEvNT_6ParamsE)
        /*00d4*/ 	.short	0x0210
        /*00d6*/ 	.short	0x00e8


	//----- nvinfo : EIATTR_SW_WAR
	.align		4
.L_1383:
        /*00d8*/ 	.byte	0x04, 0x36
        /*00da*/ 	.short	(.L_1385 - .L_1384)
.L_1384:
        /*00dc*/ 	.word	0x00000008
.L_1385:


//--------------------- .nv.info._ZN7cutlass13device_kernelIN5flash19FlashAttnFwdCombineIN4cute5tupleIJNS3_1CILi16EEENS5_ILi64EEEEEELi6ELi256ELi1ELb0ELb0ENS_10bfloat16_tEfNS_4arch4Sm80EEEEEvNT_6ParamsE --------------------------
	.section	.nv.info._ZN7cutlass13device_kernelIN5flash19FlashAttnFwdCombineIN4cute5tupleIJNS3_1CILi16EEENS5_ILi64EEEEEELi6ELi256ELi1ELb0ELb0ENS_10bfloat16_tEfNS_4arch4Sm80EEEEEvNT_6ParamsE,"",@"SHT_CUDA_INFO"
	.sectionflags	@""
	.align	4


	//----- nvinfo : EIATTR_CUDA_API_VERSION
	.align		4
        /*0000*/ 	.byte	0x04, 0x37
        /*0002*/ 	.short	(.L_1387 - .L_1386)
.L_1386:
        /*0004*/ 	.word	0x00000082


	//----- nvinfo : EIATTR_KPARAM_INFO
	.align		4
.L_1387:
        /*0008*/ 	.byte	0x04, 0x17
        /*000a*/ 	.short	(.L_1389 - .L_1388)
.L_1388:
        /*000c*/ 	.word	0x00000000
        /*0010*/ 	.short	0x0000
        /*0012*/ 	.short	0x0000
        /*0014*/ 	.byte	0x00, 0xf0, 0xa1, 0x03


	//----- nvinfo : EIATTR_SPARSE_MMA_MASK
	.align		4
.L_1389:
        /*0018*/ 	.byte	0x03, 0x50
        /*001a*/ 	.short	0x0000


	//----- nvinfo : EIATTR_MAXREG_COUNT
	.align		4
        /*001c*/ 	.byte	0x03, 0x1b
        /*001e*/ 	.short	0x0080


	//----- nvinfo : EIATTR_NUM_BARRIERS
	.align		4
        /*0020*/ 	.byte	0x02, 0x4c
        /*0022*/ 	.byte	0x01
	.zero		1


	//----- nvinfo : EIATTR_EXTERNS
	.align		4
        /*0024*/ 	.byte	0x04, 0x0f
        /*0026*/ 	.short	(.L_1391 - .L_1390)


	//   ....[0]....
	.align		4
.L_1390:
        /*0028*/ 	.word	index@(__assertfail)


	//----- nvinfo : EIATTR_MERCURY_ISA_VERSION
	.align		4
.L_1391:
        /*002c*/ 	.byte	0x03, 0x5f
        /*002e*/ 	.short	0x0101


	//----- nvinfo : EIATTR_COOP_GROUP_MASK_REGIDS
	.align		4
        /*0030*/ 	.byte	0x04, 0x29
        /*0032*/ 	.short	(.L_1393 - .L_1392)


	//   ....[0]....
.L_1392:
        /*0034*/ 	.word	0xffffffff


	//   ....[1]....
        /*0038*/ 	.word	0xffffffff


	//   ....[2]....
        /*003c*/ 	.word	0xffffffff


	//   ....[3]....
        /*0040*/ 	.word	0xffffffff


	//   ....[4]....
        /*0044*/ 	.word	0xffffffff


	//   ....[5]....
        /*0048*/ 	.word	0xffffffff


	//   ....[6]....
        /*004c*/ 	.word	0xffffffff


	//   ....[7]....
        /*0050*/ 	.word	0xffffffff


	//   ....[8]....
        /*0054*/ 	.word	0xffffffff


	//   ....[9]....
        /*0058*/ 	.word	0xffffffff


	//   ....[10]....
        /*005c*/ 	.word	0xffffffff


	//   ....[11]....
        /*0060*/ 	.word	0xffffffff


	//----- nvinfo : EIATTR_COOP_GROUP_INSTR_OFFSETS
	.align		4
.L_1393:
        /*0064*/ 	.byte	0x04, 0x28
        /*0066*/ 	.short	(.L_1395 - .L_1394)


	//   ....[0]....
.L_1394:
        /*0068*/ 	.word	0x000010a0


	//   ....[1]....
        /*006c*/ 	.word	0x000010c0


	//   ....[2]....
        /*0070*/ 	.word	0x000010e0


	//   ....[3]....
        /*0074*/ 	.word	0x00001100


	//   ....[4]....
        /*0078*/ 	.word	0x000012a0


	//   ....[5]....
        /*007c*/ 	.word	0x000012c0


	//   ....[6]....
        /*0080*/ 	.word	0x000012d0


	//   ....[7]....
        /*0084*/ 	.word	0x00001300


	//   ....[8]....
        /*0088*/ 	.word	0x00001310


	//   ....[9]....
        /*008c*/ 	.word	0x00001340


	//   ....[10]....
        /*0090*/ 	.word	0x00001350


	//   ....[11]....
        /*0094*/ 	.word	0x00001390


	//----- nvinfo : EIATTR_SYSCALL_OFFSETS
	.align		4
.L_1395:
        /*0098*/ 	.byte	0x04, 0x46
        /*009a*/ 	.short	(.L_1397 - .L_1396)


	//   ....[0]....
.L_1396:
        /*009c*/ 	.word	0x00000390


	//----- nvinfo : EIATTR_EXIT_INSTR_OFFSETS
	.align		4
.L_1397:
        /*00a0*/ 	.byte	0x04, 0x1c
        /*00a2*/ 	.short	(.L_1399 - .L_1398)


	//   ....[0]....
.L_1398:
        /*00a4*/ 	.word	0x00000240


	//   ....[1]....
        /*00a8*/ 	.word	0x00002450


	//   ....[2]....
        /*00ac*/ 	.word	0x00002610


	//----- nvinfo : EIATTR_MAX_THREADS
	.align		4
.L_1399:
        /*00b0*/ 	.byte	0x04, 0x05
        /*00b2*/ 	.short	(.L_1401 - .L_1400)
.L_1400:
        /*00b4*/ 	.word	0x00000100
        /*00b8*/ 	.word	0x00000001
        /*00bc*/ 	.word	0x00000001


	//----- nvinfo : EIATTR_CRS_STACK_SIZE
	.align		4
.L_1401:
        /*00c0*/ 	.byte	0x04, 0x1e
        /*00c2*/ 	.short	(.L_1403 - .L_1402)
.L_1402:
        /*00c4*/ 	.word	0x00000000


	//----- nvinfo : EIATTR_CBANK_PARAM_SIZE
	.align		4
.L_1403:
        /*00c8*/ 	.byte	0x03, 0x19
        /*00ca*/ 	.short	0x00e8


	//----- nvinfo : EIATTR_PARAM_CBANK
	.align		4
        /*00cc*/ 	.byte	0x04, 0x0a
        /*00ce*/ 	.short	(.L_1405 - .L_1404)
	.align		4
.L_1404:
        /*00d0*/ 	.word	index@(.nv.constant0._ZN7cutlass13device_kernelIN5flash19FlashAttnFwdCombineIN4cute5tupleIJNS3_1CILi16EEENS5_ILi64EEEEEELi6ELi256ELi1ELb0ELb0ENS_10bfloat16_tEfNS_4arch4Sm80EEEEEvNT_6ParamsE)
        /*00d4*/ 	.short	0x0210
        /*00d6*/ 	.short	0x00e8


	//----- nvinfo : EIATTR_SW_WAR
	.align		4
.L_1405:
        /*00d8*/ 	.byte	0x04, 0x36
        /*00da*/ 	.short	(.L_1407 - .L_1406)
.L_1406:
        /*00dc*/ 	.word	0x00000008
.L_1407:


//--------------------- .nv.info._ZN7cutlass13device_kernelIN5flash19FlashAttnFwdCombineIN4cute5tupleIJNS3_1CILi16EEENS5_ILi64EEEEEELi5ELi256ELi1ELb0ELb0ENS_10bfloat16_tEfNS_4arch4Sm80EEEEEvNT_6ParamsE --------------------------
	.section	.nv.info._ZN7cutlass13device_kernelIN5flash19FlashAttnFwdCombineIN4cute5tupleIJNS3_1CILi16EEENS5_ILi64EEEEEELi5ELi256ELi1ELb0ELb0ENS_10bfloat16_tEfNS_4arch4Sm80EEEEEvNT_6ParamsE,"",@"SHT_CUDA_INFO"
	.sectionflags	@""
	.align	4


	//----- nvinfo : EIATTR_CUDA_API_VERSION
	.align		4
        /*0000*/ 	.byte	0x04, 0x37
        /*0002*/ 	.short	(.L_1409 - .L_1408)
.L_1408:
        /*0004*/ 	.word	0x00000082


	//----- nvinfo : EIATTR_KPARAM_INFO
	.align		4
.L_1409:
        /*0008*/ 	.byte	0x04, 0x17
        /*000a*/ 	.short	(.L_1411 - .L_1410)
.L_1410:
        /*000c*/ 	.word	0x00000000
        /*0010*/ 	.short	0x0000
        /*0012*/ 	.short	0x0000
        /*0014*/ 	.byte	0x00, 0xf0, 0xa1, 0x03


	//----- nvinfo : EIATTR_SPARSE_MMA_MASK
	.align		4
.L_1411:
        /*0018*/ 	.byte	0x03, 0x50
        /*001a*/ 	.short	0x0000


	//----- nvinfo : EIATTR_MAXREG_COUNT
	.align		4
        /*001c*/ 	.byte	0x03, 0x1b
        /*001e*/ 	.short	0x0080


	//----- nvinfo : EIATTR_NUM_BARRIERS
	.align		4
        /*0020*/ 	.byte	0x02, 0x4c
        /*0022*/ 	.byte	0x01
	.zero		1


	//----- nvinfo : EIATTR_EXTERNS
	.align		4
        /*0024*/ 	.byte	0x04, 0x0f
        /*0026*/ 	.short	(.L_1413 - .L_1412)


	//   ....[0]....
	.align		4
.L_1412:
        /*0028*/ 	.word	index@(__assertfail)


	//----- nvinfo : EIATTR_MERCURY_ISA_VERSION
	.align		4
.L_1413:
        /*002c*/ 	.byte	0x03, 0x5f
        /*002e*/ 	.short	0x0101


	//----- nvinfo : EIATTR_COOP_GROUP_MASK_REGIDS
	.align		4
        /*0030*/ 	.byte	0x04, 0x29
        /*0032*/ 	.short	(.L_1415 - .L_1414)


	//   ....[0]....
.L_1414:
        /*0034*/ 	.word	0xffffffff


	//   ....[1]....
        /*0038*/ 	.word	0xffffffff


	//   ....[2]....
        /*003c*/ 	.word	0xffffffff


	//   ....[3]....
        /*0040*/ 	.word	0xffffffff


	//   ....[4]....
        /*0044*/ 	.word	0xffffffff


	//   ....[5]....
        /*0048*/ 	.word	0xffffffff


	//   ....[6]....
        /*004c*/ 	.word	0xffffffff


	//   ....[7]....
        /*0050*/ 	.word	0xffffffff


	//   ....[8]....
        /*0054*/ 	.word	0xffffffff


	//   ....[9]....
        /*0058*/ 	.word	0xffffffff


	//   ....[10]....
        /*005c*/ 	.word	0xffffffff


	//   ....[11]....
        /*0060*/ 	.word	0xffffffff


	//----- nvinfo : EIATTR_COOP_GROUP_INSTR_OFFSETS
	.align		4
.L_1415:
        /*0064*/ 	.byte	0x04, 0x28
        /*0066*/ 	.short	(.L_1417 - .L_1416)


	//   ....[0]....
.L_1416:
        /*0068*/ 	.word	0x00000de0


	//   ....[1]....
        /*006c*/ 	.word	0x00000e00


	//   ....[2]....
        /*0070*/ 	.word	0x00000e20


	//   ....[3]....
        /*0074*/ 	.word	0x00000e40


	//   ....[4]....
        /*0078*/ 	.word	0x00000f30


	//   ....[5]....
        /*007c*/ 	.word	0x00000f50


	//   ....[6]....
        /*0080*/ 	.word	0x00000f60


	//   ....[7]....
        /*0084*/ 	.word	0x00000f90


	//   ....[8]....
        /*0088*/ 	.word	0x00000fa0


	//   ....[9]....
        /*008c*/ 	.word	0x00000fe0


	//   ....[10]....
        /*0090*/ 	.word	0x00000ff0


	//   ....[11]....
        /*0094*/ 	.word	0x00001030


	//----- nvinfo : EIATTR_SYSCALL_OFFSETS
	.align		4
.L_1417:
        /*0098*/ 	.byte	0x04, 0x46
        /*009a*/ 	.short	(.L_1419 - .L_1418)


	//   ....[0]....
.L_1418:
        /*009c*/ 	.word	0x00000390


	//----- nvinfo : EIATTR_EXIT_INSTR_OFFSETS
	.align		4
.L_1419:
        /*00a0*/ 	.byte	0x04, 0x1c
        /*00a2*/ 	.short	(.L_1421 - .L_1420)


	//   ....[0]....
.L_1420:
        /*00a4*/ 	.word	0x00000240


	//   ....[1]....
        /*00a8*/ 	.word	0x000020f0


	//   ....[2]....
        /*00ac*/ 	.word	0x000022b0


	//----- nvinfo : EIATTR_MAX_THREADS
	.align		4
.L_1421:
        /*00b0*/ 	.byte	0x04, 0x05
        /*00b2*/ 	.short	(.L_1423 - .L_1422)
.L_1422:
        /*00b4*/ 	.word	0x00000100
        /*00b8*/ 	.word	0x00000001
        /*00bc*/ 	.word	0x00000001


	//----- nvinfo : EIATTR_CRS_STACK_SIZE
	.align		4
.L_1423:
        /*00c0*/ 	.byte	0x04, 0x1e
        /*00c2*/ 	.short	(.L_1425 - .L_1424)
.L_1424:
        /*00c4*/ 	.word	0x00000000


	//----- nvinfo : EIATTR_CBANK_PARAM_SIZE
	.align		4
.L_1425:
        /*00c8*/ 	.byte	0x03, 0x19
        /*00ca*/ 	.short	0x00e8


	//----- nvinfo : EIATTR_PARAM_CBANK
	.align		4
        /*00cc*/ 	.byte	0x04, 0x0a
        /*00ce*/ 	.short	(.L_1427 - .L_1426)
	.align		4
.L_1426:
        /*00d0*/ 	.word	index@(.nv.constant0._ZN7cutlass13device_kernelIN5flash19FlashAttnFwdCombineIN4cute5tupleIJNS3_1CILi16EEENS5_ILi64EEEEEELi5ELi256ELi1ELb0ELb0ENS_10bfloat16_tEfNS_4arch4Sm80EEEEEvNT_6ParamsE)
        /*00d4*/ 	.short	0x0210
        /*00d6*/ 	.short	0x00e8


	//----- nvinfo : EIATTR_SW_WAR
	.align		4
.L_1427:
        /*00d8*/ 	.byte	0x04, 0x36
        /*00da*/ 	.short	(.L_1429 - .L_1428)
.L_1428:
        /*00dc*/ 	.word	0x00000008
.L_1429:


//--------------------- .nv.info._ZN7cutlass13device_kernelIN5flash19FlashAttnFwdCombineIN4cute5tupleIJNS3_1CILi16EEENS5_ILi64EEEEEELi4ELi256ELi1ELb0ELb0ENS_10bfloat16_tEfNS_4arch4Sm80EEEEEvNT_6ParamsE --------------------------
	.section	.nv.info._ZN7cutlass13device_kernelIN5flash19FlashAttnFwdCombineIN4cute5tupleIJNS3_1CILi16EEENS5_ILi64EEEEEELi4ELi256ELi1ELb0ELb0ENS_10bfloat16_tEfNS_4arch4Sm80EEEEEvNT_6ParamsE,"",@"SHT_CUDA_INFO"
	.sectionflags	@""
	.align	4


	//----- nvinfo : EIATTR_CUDA_API_VERSION
	.align		4
        /*0000*/ 	.byte	0x04, 0x37
        /*0002*/ 	.short	(.L_1431 - .L_1430)
.L_1430:
        /*0004*/ 	.word	0x00000082


	//----- nvinfo : EIATTR_KPARAM_INFO
	.align		4
.L_1431:
        /*0008*/ 	.byte	0x04, 0x17
        /*000a*/ 	.short	(.L_1433 - .L_1432)
.L_1432:
        /*000c*/ 	.word	0x00000000
        /*0010*/ 	.short	0x0000
        /*0012*/ 	.short	0x0000
        /*0014*/ 	.byte	0x00, 0xf0, 0xa1, 0x03


	//----- nvinfo : EIATTR_SPARSE_MMA_MASK
	.align		4
.L_1433:
        /*0018*/ 	.byte	0x03, 0x50
        /*001a*/ 	.short	0x0000


	//----- nvinfo : EIATTR_MAXREG_COUNT
	.align		4
        /*001c*/ 	.byte	0x03, 0x1b
        /*001e*/ 	.short	0x0080


	//----- nvinfo : EIATTR_NUM_BARRIERS
	.align		4
        /*0020*/ 	.byte	0x02, 0x4c
        /*0022*/ 	.byte	0x01
	.zero		1


	//----- nvinfo : EIATTR_EXTERNS
	.align		4
        /*0024*/ 	.byte	0x04, 0x0f
        /*0026*/ 	.short	(.L_1435 - .L_1434)


	//   ....[0]....
	.align		4
.L_1434:
        /*0028*/ 	.word	index@(__assertfail)


	//----- nvinfo : EIATTR_MERCURY_ISA_VERSION
	.align		4
.L_1435:
        /*002c*/ 	.byte	0x03, 0x5f
        /*002e*/ 	.short	0x0101


	//----- nvinfo : EIATTR_COOP_GROUP_MASK_REGIDS
	.align		4
        /*0030*/ 	.byte	0x04, 0x29
        /*0032*/ 	.short	(.L_1437 - .L_1436)


	//   ....[0]....
.L_1436:
        /*0034*/ 	.word	0xffffffff


	//   ....[1]....
        /*0038*/ 	.word	0xffffffff


	//   ....[2]....
        /*003c*/ 	.word	0xffffffff


	//   ....[3]....
        /*0040*/ 	.word	0xffffffff


	//   ....[4]....
        /*0044*/ 	.word	0xffffffff


	//   ....[5]....
        /*0048*/ 	.word	0xffffffff


	//   ....[6]....
        /*004c*/ 	.word	0xffffffff


	//   ....[7]....
        /*0050*/ 	.word	0xffffffff


	//   ....[8]....
        /*0054*/ 	.word	0xffffffff


	//   ....[9]....
        /*0058*/ 	.word	0xffffffff


	//   ....[10]....
        /*005c*/ 	.word	0xffffffff


	//   ....[11]....
        /*0060*/ 	.word	0xffffffff


	//----- nvinfo : EIATTR_COOP_GROUP_INSTR_OFFSETS
	.align		4
.L_1437:
        /*0064*/ 	.byte	0x04, 0x28
        /*0066*/ 	.short	(.L_1439 - .L_1438)


	//   ....[0]....
.L_1438:
        /*0068*/ 	.word	0x00000c90


	//   ....[1]....
        /*006c*/ 	.word	0x00000cb0


	//   ....[2]....
        /*0070*/ 	.word	0x00000cd0


	//   ....[3]....
        /*0074*/ 	.word	0x00000cf0


	//   ....[4]....
        /*0078*/ 	.word	0x00000d90


	//   ....[5]....
        /*007c*/ 	.word	0x00000db0


	//   ....[6]....
        /*0080*/ 	.word	0x00000dc0


	//   ....[7]....
        /*0084*/ 	.word	0x00000df0


	//   ....[8]....
        /*0088*/ 	.word	0x00000e00


	//   ....[9]....
        /*008c*/ 	.word	0x00000e40


	//   ....[10]....
        /*0090*/ 	.word	0x00000e50


	//   ....[11]....
        /*0094*/ 	.word	0x00000e90


	//----- nvinfo : EIATTR_SYSCALL_OFFSETS
	.align		4
.L_1439:
        /*0098*/ 	.byte	0x04, 0x46
        /*009a*/ 	.short	(.L_1441 - .L_1440)


	//   ....[0]....
.L_1440:
        /*009c*/ 	.word	0x00000390


	//----- nvinfo : EIATTR_EXIT_INSTR_OFFSETS
	.align		4
.L_1441:
        /*00a0*/ 	.byte	0x04, 0x1c
        /*00a2*/ 	.short	(.L_1443 - .L_1442)


	//   ....[0]....
.L_1442:
        /*00a4*/ 	.word	0x00000240


	//   ....[1]....
        /*00a8*/ 	.word	0x00001f30


	//   ....[2]....
        /*00ac*/ 	.word	0x000020f0


	//----- nvinfo : EIATTR_MAX_THREADS
	.align		4
.L_1443:
        /*00b0*/ 	.byte	0x04, 0x05
        /*00b2*/ 	.short	(.L_1445 - .L_1444)
.L_1444:
        /*00b4*/ 	.word	0x00000100
        /*00b8*/ 	.word	0x00000001
        /*00bc*/ 	.word	0x00000001


	//----- nvinfo : EIATTR_CRS_STACK_SIZE
	.align		4
.L_1445:
        /*00c0*/ 	.byte	0x04, 0x1e
        /*00c2*/ 	.short	(.L_1447 - .L_1446)
.L_1446:
        /*00c4*/ 	.word	0x00000000


	//----- nvinfo : EIATTR_CBANK_PARAM_SIZE
	.align		4
.L_1447:
        /*00c8*/ 	.byte	0x03, 0x19
        /*00ca*/ 	.short	0x00e8


	//----- nvinfo : EIATTR_PARAM_CBANK
	.align		4
        /*00cc*/ 	.byte	0x04, 0x0a
        /*00ce*/ 	.short	(.L_1449 - .L_1448)
	.align		4
.L_1448:
        /*00d0*/ 	.word	index@(.nv.constant0._ZN7cutlass13device_kernelIN5flash19FlashAttnFwdCombineIN4cute5tupleIJNS3_1CILi16EEENS5_ILi64EEEEEELi4ELi256ELi1ELb0ELb0ENS_10bfloat16_tEfNS_4arch4Sm80EEEEEvNT_6ParamsE)
        /*00d4*/ 	.short	0x0210
        /*00d6*/ 	.short	0x00e8


	//----- nvinfo : EIATTR_SW_WAR
	.align		4
.L_1449:
        /*00d8*/ 	.byte	0x04, 0x36
        /*00da*/ 	.short	(.L_1451 - .L_1450)
.L_1450:
        /*00dc*/ 	.word	0x00000008
.L_1451:


//--------------------- .nv.info._ZN7cutlass13device_kernelIN5flash19FlashAttnFwdCombineIN4cute5tupleIJNS3_1CILi16EEENS5_ILi64EEEEEELi8ELi256ELi1ELb0ELb1ENS_10bfloat16_tEfNS_4arch4Sm80EEEEEvNT_6ParamsE --------------------------
	.section	.nv.info._ZN7cutlass13device_kernelIN5flash19FlashAttnFwdCombineIN4cute5tupleIJNS3_1CILi16EEENS5_ILi64EEEEEELi8ELi256ELi1ELb0ELb1ENS_10bfloat16_tEfNS_4arch4Sm80EEEEEvNT_6ParamsE,"",@"SHT_CUDA_INFO"
	.sectionflags	@""
	.align	4


	//----- nvinfo : EIATTR_CUDA_API_VERSION
	.align		4
        /*0000*/ 	.byte	0x04, 0x37
        /*0002*/ 	.short	(.L_1453 - .L_1452)
.L_1452:
        /*0004*/ 	.word	0x00000082


	//----- nvinfo : EIATTR_KPARAM_INFO
	.align		4
.L_1453:
        /*0008*/ 	.byte	0x04, 0x17
        /*000a*/ 	.short	(.L_1455 - .L_1454)
.L_1454:
        /*000c*/ 	.word	0x00000000
        /*0010*/ 	.short	0x0000
        /*0012*/ 	.short	0x0000
        /*0014*/ 	.byte	0x00, 0xf0, 0xa1, 0x03


	//----- nvinfo : EIATTR_SPARSE_MMA_MASK
	.align		4
.L_1455:
        /*0018*/ 	.byte	0x03, 0x50
        /*001a*/ 	.short	0x0000


	//----- nvinfo : EIATTR_MAXREG_COUNT
	.align		4
        /*001c*/ 	.byte	0x03, 0x1b
        /*001e*/ 	.short	0x0080


	//----- nvinfo : EIATTR_NUM_BARRIERS
	.align		4
        /*0020*/ 	.byte	0x02, 0x4c
        /*0022*/ 	.byte	0x01
	.zero		1


	//----- nvinfo : EIATTR_EXTERNS
	.align		4
        /*0024*/ 	.byte	0x04, 0x0f
        /*0026*/ 	.short	(.L_1457 - .L_1456)


	//   ....[0]....
	.align		4
.L_1456:
        /*0028*/ 	.word	index@(__assertfail)


	//----- nvinfo : EIATTR_MERCURY_ISA_VERSION
	.align		4
.L_1457:
        /*002c*/ 	.byte	0x03, 0x5f
        /*002e*/ 	.short	0x0101


	//----- nvinfo : EIATTR_COOP_GROUP_MASK_REGIDS
	.align		4
        /*0030*/ 	.byte	0x04, 0x29
        /*0032*/ 	.short	(.L_1459 - .L_1458)


	//   ....[0]....
.L_1458:
        /*0034*/ 	.word	0xffffffff


	//   ....[1]....
        /*0038*/ 	.word	0xffffffff


	//   ....[2]....
        /*003c*/ 	.word	0xffffffff


	//   ....[3]....
        /*0040*/ 	.word	0xffffffff


	//   ....[4]....
        /*0044*/ 	.word	0xffffffff


	//   ....[5]....
        /*0048*/ 	.word	0xffffffff


	//   ....[6]....
        /*004c*/ 	.word	0xffffffff


	//   ....[7]....
        /*0050*/ 	.word	0xffffffff


	//   ....[8]....
        /*0054*/ 	.word	0xffffffff


	//   ....[9]....
        /*0058*/ 	.word	0xffffffff


	//   ....[10]....
        /*005c*/ 	.word	0xffffffff


	//   ....[11]....
        /*0060*/ 	.word	0xffffffff


	//----- nvinfo : EIATTR_COOP_GROUP_INSTR_OFFSETS
	.align		4
.L_1459:
        /*0064*/ 	.byte	0x04, 0x28
        /*0066*/ 	.short	(.L_1461 - .L_1460)


	//   ....[0]....
.L_1460:
        /*0068*/ 	.word	0x000028f0


	//   ....[1]....
        /*006c*/ 	.word	0x00002910


	//   ....[2]....
        /*0070*/ 	.word	0x00002930


	//   ....[3]....
        /*0074*/ 	.word	0x00002950


	//   ....[4]....
        /*0078*/ 	.word	0x00002ed0


	//   ....[5]....
        /*007c*/ 	.word	0x00002f50


	//   ....[6]....
        /*0080*/ 	.word	0x00002fa0


	//   ....[7]....
        /*0084*/ 	.word	0x00002fd0


	//   ....[8]....
        /*0088*/ 	.word	0x00002ff0


	//   ....[9]....
        /*008c*/ 	.word	0x00003010


	//   ....[10]....
        /*0090*/ 	.word	0x00003030


	//   ....[11]....
        /*0094*/ 	.word	0x00003070


	//----- nvinfo : EIATTR_SYSCALL_OFFSETS
	.align		4
.L_1461:
        /*0098*/ 	.byte	0x04, 0x46
        /*009a*/ 	.short	(.L_1463 - .L_1462)


	//   ....[0]....
.L_1462:
        /*009c*/ 	.word	0x00000510


	//----- nvinfo : EIATTR_EXIT_INSTR_OFFSETS
	.align		4
.L_1463:
        /*00a0*/ 	.byte	0x04, 0x1c
        /*00a2*/ 	.short	(.L_1465 - .L_1464)


	//   ....[0]....
.L_1464:
        /*00a4*/ 	.word	0x00000240


	//   ....[1]....
        /*00a8*/ 	.word	0x000003c0


	//   ....[2]....
        /*00ac*/ 	.word	0x000042c0


	//   ....[3]....
        /*00b0*/ 	.word	0x00004420


	//----- nvinfo : EIATTR_MAX_THREADS
	.align		4
.L_1465:
        /*00b4*/ 	.byte	0x04, 0x05
        /*00b6*/ 	.short	(.L_1467 - .L_1466)
.L_1466:
        /*00b8*/ 	.word	0x00000100
        /*00bc*/ 	.word	0x00000001
        /*00c0*/ 	.word	0x00000001


	//----- nvinfo : EIATTR_CRS_STACK_SIZE
	.align		4
.L_1467:
        /*00c4*/ 	.byte	0x04, 0x1e
        /*00c6*/ 	.short	(.L_1469 - .L_1468)
.L_1468:
        /*00c8*/ 	.word	0x00000000


	//----- nvinfo : EIATTR_CBANK_PARAM_SIZE
	.align		4
.L_1469:
        /*00cc*/ 	.byte	0x03, 0x19
        /*00ce*/ 	.short	0x00e8


	//----- nvinfo : EIATTR_PARAM_CBANK
	.align		4
        /*00d0*/ 	.byte	0x04, 0x0a
        /*00d2*/ 	.short	(.L_1471 - .L_1470)
	.align		4
.L_1470:
        /*00d4*/ 	.word	index@(.nv.constant0._ZN7cutlass13device_kernelIN5flash19FlashAttnFwdCombineIN4cute5tupleIJNS3_1CILi16EEENS5_ILi64EEEEEELi8ELi256ELi1ELb0ELb1ENS_10bfloat16_tEfNS_4arch4Sm80EEEEEvNT_6ParamsE)
        /*00d8*/ 	.short	0x0210
        /*00da*/ 	.short	0x00e8


	//----- nvinfo : EIATTR_SW_WAR
	.align		4
.L_1471:
        /*00dc*/ 	.byte	0x04, 0x36
        /*00de*/ 	.short	(.L_1473 - .L_1472)
.L_1472:
        /*00e0*/ 	.word	0x00000008
.L_1473:


//--------------------- .nv.info._ZN7cutlass13device_kernelIN5flash19FlashAttnFwdCombineIN4cute5tupleIJNS3_1CILi16EEENS5_ILi64EEEEEELi7ELi256ELi1ELb0ELb1ENS_10bfloat16_tEfNS_4arch4Sm80EEEEEvNT_6ParamsE --------------------------
	.section	.nv.info._ZN7cutlass13device_kernelIN5flash19FlashAttnFwdCombineIN4cute5tupleIJNS3_1CILi16EEENS5_ILi64EEEEEELi7ELi256ELi1ELb0ELb1ENS_10bfloat16_tEfNS_4arch4Sm80EEEEEvNT_6ParamsE,"",@"SHT_CUDA_INFO"
	.sectionflags	@""
	.align	4


	//----- nvinfo : EIATTR_CUDA_API_VERSION
	.align		4
        /*0000*/ 	.byte	0x04, 0x37
        /*0002*/ 	.short	(.L_1475 - .L_1474)
.L_1474:
        /*0004*/ 	.word	0x00000082


	//----- nvinfo : EIATTR_KPARAM_INFO
	.align		4
.L_1475:
        /*0008*/ 	.byte	0x04, 0x17
        /*000a*/ 	.short	(.L_1477 - .L_1476)
.L_1476:
        /*000c*/ 	.word	0x00000000
        /*0010*/ 	.short	0x0000
        /*0012*/ 	.short	0x0000
        /*0014*/ 	.byte	0x00, 0xf0, 0xa1, 0x03


	//----- nvinfo : EIATTR_SPARSE_MMA_MASK
	.align		4
.L_1477:
        /*0018*/ 	.byte	0x03, 0x50
        /*001a*/ 	.short	0x0000


	//----- nvinfo : EIATTR_MAXREG_COUNT
	.align		4
        /*001c*/ 	.byte	0x03, 0x1b
        /*001e*/ 	.short	0x0080


	//----- nvinfo : EIATTR_NUM_BARRIERS
	.align		4
        /*0020*/ 	.byte	0x02, 0x4c
        /*0022*/ 	.byte	0x01
	.zero		1


	//----- nvinfo : EIATTR_EXTERNS
	.align		4
        /*0024*/ 	.byte	0x04, 0x0f
        /*0026*/ 	.short	(.L_1479 - .L_1478)


	//   ....[0]....
	.align		4
.L_1478:
        /*0028*/ 	.word	index@(__assertfail)


	//----- nvinfo : EIATTR_MERCURY_ISA_VERSION
	.align		4
.L_1479:
        /*002c*/ 	.byte	0x03, 0x5f
        /*002e*/ 	.short	0x0101


	//----- nvinfo : EIATTR_COOP_GROUP_MASK_REGIDS
	.align		4
        /*0030*/ 	.byte	0x04, 0x29
        /*0032*/ 	.short	(.L_1481 - .L_1480)


	//   ....[0]....
.L_1480:
        /*0034*/ 	.word	0xffffffff


	//   ....[1]....
        /*0038*/ 	.word	0xffffffff


	//   ....[2]....
        /*003c*/ 	.word	0xffffffff


	//   ....[3]....
        /*0040*/ 	.word	0xffffffff


	//   ....[4]....
        /*0044*/ 	.word	0xffffffff


	//   ....[5]....
        /*0048*/ 	.word	0xffffffff


	//   ....[6]....
        /*004c*/ 	.word	0xffffffff


	//   ....[7]....
        /*0050*/ 	.word	0xffffffff


	//   ....[8]....
        /*0054*/ 	.word	0xffffffff


	//   ....[9]....
        /*0058*/ 	.word	0xffffffff


	//   ....[10]....
        /*005c*/ 	.word	0xffffffff


	//   ....[11]....
        /*0060*/ 	.word	0xffffffff


	//----- nvinfo : EIATTR_COOP_GROUP_INSTR_OFFSETS
	.align		4
.L_1481:
        /*0064*/ 	.byte	0x04, 0x28
        /*0066*/ 	.short	(.L_1483 - .L_1482)


	//   ....[0]....
.L_1482:
        /*0068*/ 	.word	0x00001ee0


	//   ....[1]....
        /*006c*/ 	.word	0x00001f00


	//   ....[2]....
        /*0070*/ 	.word	0x00001f20


	//   ....[3]....
        /*0074*/ 	.word	0x00001f40


	//   ....[4]....
        /*0078*/ 	.word	0x00002260


	//   ....[5]....
        /*007c*/ 	.word	0x00002280


	//   ....[6]....
        /*0080*/ 	.word	0x00002290


	//   ....[7]....
        /*0084*/ 	.word	0x000022c0


	//   ....[8]....
        /*0088*/ 	.word	0x000022d0


	//   ....[9]....
        /*008c*/ 	.word	0x00002300


	//   ....[10]....
        /*0090*/ 	.word	0x00002310


	//   ....[11]....
        /*0094*/ 	.word	0x00002350


	//----- nvinfo : EIATTR_SYSCALL_OFFSETS
	.align		4
.L_1483:
        /*0098*/ 	.byte	0x04, 0x46
        /*009a*/ 	.short	(.L_1485 - .L_1484)


	//   ....[0]....
.L_1484:
        /*009c*/ 	.word	0x00000510


	//----- nvinfo : EIATTR_EXIT_INSTR_OFFSETS
	.align		4
.L_1485:
        /*00a0*/ 	.byte	0x04, 0x1c
        /*00a2*/ 	.short	(.L_1487 - .L_1486)


	//   ....[0]....
.L_1486:
        /*00a4*/ 	.word	0x00000240


	//   ....[1]....
        /*00a8*/ 	.word	0x000003c0


	//   ....[2]....
        /*00ac*/ 	.word	0x00003490


	//   ....[3]....
        /*00b0*/ 	.word	0x000035f0


	//----- nvinfo : EIATTR_MAX_THREADS
	.align		4
.L_1487:
        /*00b4*/ 	.byte	0x04, 0x05
        /*00b6*/ 	.short	(.L_1489 - .L_1488)
.L_1488:
        /*00b8*/ 	.word	0x00000100
        /*00bc*/ 	.word	0x00000001
        /*00c0*/ 	.word	0x00000001


	//----- nvinfo : EIATTR_CRS_STACK_SIZE
	.align		4
.L_1489:
        /*00c4*/ 	.byte	0x04, 0x1e
        /*00c6*/ 	.short	(.L_1491 - .L_1490)
.L_1490:
        /*00c8*/ 	.word	0x00000000


	//----- nvinfo : EIATTR_CBANK_PARAM_SIZE
	.align		4
.L_1491:
        /*00cc*/ 	.byte	0x03, 0x19
        /*00ce*/ 	.short	0x00e8


	//----- nvinfo : EIATTR_PARAM_CBANK
	.align		4
        /*00d0*/ 	.byte	0x04, 0x0a
        /*00d2*/ 	.short	(.L_1493 - .L_1492)
	.align		4
.L_1492:
        /*00d4*/ 	.word	index@(.nv.constant0._ZN7cutlass13device_kernelIN5flash19FlashAttnFwdCombineIN4cute5tupleIJNS3_1CILi16EEENS5_ILi64EEEEEELi7ELi256ELi1ELb0ELb1ENS_10bfloat16_tEfNS_4arch4Sm80EEEEEvNT_6ParamsE)
        /*00d8*/ 	.short	0x0210
        /*00da*/ 	.short	0x00e8


	//----- nvinfo : EIATTR_SW_WAR
	.align		4
.L_1493:
        /*00dc*/ 	.byte	0x04, 0x36
        /*00de*/ 	.short	(.L_1495 - .L_1494)
.L_1494:
        /*00e0*/ 	.word	0x00000008
.L_1495:


//--------------------- .nv.info._ZN7cutlass13device_kernelIN5flash19FlashAttnFwdCombineIN4cute5tupleIJNS3_1CILi16EEENS5_ILi64EEEEEELi6ELi256ELi1ELb0ELb1ENS_10bfloat16_tEfNS_4arch4Sm80EEEEEvNT_6ParamsE --------------------------
	.section	.nv.info._ZN7cutlass13device_kernelIN5flash19FlashAttnFwdCombineIN4cute5tupleIJNS3_1CILi16EEENS5_ILi64EEEEEELi6ELi256ELi1ELb0ELb1ENS_10bfloat16_tEfNS_4arch4Sm80EEEEEvNT_6ParamsE,"",@"SHT_CUDA_INFO"
	.sectionflags	@""
	.align	4


	//----- nvinfo : EIATTR_CUDA_API_VERSION
	.align		4
        /*0000*/ 	.byte	0x04, 0x37
        /*0002*/ 	.short	(.L_1497 - .L_1496)
.L_1496:
        /*0004*/ 	.word	0x00000082


	//----- nvinfo : EIATTR_KPARAM_INFO
	.align		4
.L_1497:
        /*0008*/ 	.byte	0x04, 0x17
        /*000a*/ 	.short	(.L_1499 - .L_1498)
.L_1498:
        /*000c*/ 	.word	0x00000000
        /*0010*/ 	.short	0x0000
        /*0012*/ 	.short	0x0000
        /*0014*/ 	.byte	0x00, 0xf0, 0xa1, 0x03


	//----- nvinfo : EIATTR_SPARSE_MMA_MASK
	.align		4
.L_1499:
        /*0018*/ 	.byte	0x03, 0x50
        /*001a*/ 	.short	0x0000


	//----- nvinfo : EIATTR_MAXREG_COUNT
	.align		4
        /*001c*/ 	.byte	0x03, 0x1b
        /*001e*/ 	.short	0x0080


	//----- nvinfo : EIATTR_NUM_BARRIERS
	.align		4
        /*0020*/ 	.byte	0x02, 0x4c
        /*0022*/ 	.byte	0x01
	.zero		1


	//----- nvinfo : EIATTR_EXTERNS
	.align		4
        /*0024*/ 	.byte	0x04, 0x0f
        /*0026*/ 	.short	(.L_1501 - .L_1500)


	//   ....[0]....
	.align		4
.L_1500:
        /*0028*/ 	.word	index@(__assertfail)


	//----- nvinfo : EIATTR_MERCURY_ISA_VERSION
	.align		4
.L_1501:
        /*002c*/ 	.byte	0x03, 0x5f
        /*002e*/ 	.short	0x0101


	//----- nvinfo : EIATTR_COOP_GROUP_MASK_REGIDS
	.align		4
        /*0030*/ 	.byte	0x04, 0x29
        /*0032*/ 	.short	(.L_1503 - .L_1502)


	//   ....[0]....
.L_1502:
        /*0034*/ 	.word	0xffffffff


	//   ....[1]....
        /*0038*/ 	.word	0xffffffff


	//   ....[2]....
        /*003c*/ 	.word	0xffffffff


	//   ....[3]....
        /*0040*/ 	.word	0xffffffff


	//   ....[4]....
        /*0044*/ 	.word	0xffffffff


	//   ....[5]....
        /*0048*/ 	.word	0xffffffff


	//   ....[6]....
        /*004c*/ 	.word	0xffffffff


	//   ....[7]....
        /*0050*/ 	.word	0xffffffff


	//   ....[8]....
        /*0054*/ 	.word	0xffffffff


	//   ....[9]....
        /*0058*/ 	.word	0xffffffff


	//   ....[10]....
        /*005c*/ 	.word	0xffffffff


	//   ....[11]....
        /*0060*/ 	.word	0xffffffff


	//----- nvinfo : EIATTR_COOP_GROUP_INSTR_OFFSETS
	.align		4
.L_1503:
        /*0064*/ 	.byte	0x04, 0x28
        /*0066*/ 	.short	(.L_1505 - .L_1504)


	//   ....[0]....
.L_1504:
        /*0068*/ 	.word	0x00001980


	//   ....[1]....
        /*006c*/ 	.word	0x000019a0


	//   ....[2]....
        /*0070*/ 	.word	0x000019c0


	//   ....[3]....
        /*0074*/ 	.word	0x000019e0


	//   ....[4]....
        /*0078*/ 	.word	0x00001b80


	//   ....[5]....
        /*007c*/ 	.word	0x00001ba0


	//   ....[6]....
        /*0080*/ 	.word	0x00001bb0


	//   ....[7]....
        /*0084*/ 	.word	0x00001be0


	//   ....[8]....
        /*0088*/ 	.word	0x00001bf0


	//   ....[9]....
        /*008c*/ 	.word	0x00001c30


	//   ....[10]....
        /*0090*/ 	.word	0x00001c40


	//   ....[11]....
        /*0094*/ 	.word	0x00001c70


	//----- nvinfo : EIATTR_SYSCALL_OFFSETS
	.align		4
.L_1505:
        /*0098*/ 	.byte	0x04, 0x46
        /*009a*/ 	.short	(.L_1507 - .L_1506)


	//   ....[0]....
.L_1506:
        /*009c*/ 	.word	0x00000510


	//----- nvinfo : EIATTR_EXIT_INSTR_OFFSETS
	.align		4
.L_1507:
        /*00a0*/ 	.byte	0x04, 0x1c
        /*00a2*/ 	.short	(.L_1509 - .L_1508)


	//   ....[0]....
.L_1508:
        /*00a4*/ 	.word	0x00000240


	//   ....[1]....
        /*00a8*/ 	.word	0x000003c0


	//   ....[2]....
        /*00ac*/ 	.word	0x00002d60


	//   ....[3]....
        /*00b0*/ 	.word	0x00002ec0


	//----- nvinfo : EIATTR_MAX_THREADS
	.align		4
.L_1509:
        /*00b4*/ 	.byte	0x04, 0x05
        /*00b6*/ 	.short	(.L_1511 - .L_1510)
.L_1510:
        /*00b8*/ 	.word	0x00000100
        /*00bc*/ 	.word	0x00000001
        /*00c0*/ 	.word	0x00000001


	//----- nvinfo : EIATTR_CRS_STACK_SIZE
	.align		4
.L_1511:
        /*00c4*/ 	.byte	0x04, 0x1e
        /*00c6*/ 	.short	(.L_1513 - .L_1512)
.L_1512:
        /*00c8*/ 	.word	0x00000000


	//----- nvinfo : EIATTR_CBANK_PARAM_SIZE
	.align		4
.L_1513:
        /*00cc*/ 	.byte	0x03, 0x19
        /*00ce*/ 	.short	0x00e8


	//----- nvinfo : EIATTR_PARAM_CBANK
	.align		4
        /*00d0*/ 	.byte	0x04, 0x0a
        /*00d2*/ 	.short	(.L_1515 - .L_1514)
	.align		4
.L_1514:
        /*00d4*/ 	.word	index@(.nv.constant0._ZN7cutlass13device_kernelIN5flash19FlashAttnFwdCombineIN4cute5tupleIJNS3_1CILi16EEENS5_ILi64EEEEEELi6ELi256ELi1ELb0ELb1ENS_10bfloat16_tEfNS_4arch4Sm80EEEEEvNT_6ParamsE)
        /*00d8*/ 	.short	0x0210
        /*00da*/ 	.short	0x00e8


	//----- nvinfo : EIATTR_SW_WAR
	.align		4
.L_1515:
        /*00dc*/ 	.byte	0x04, 0x36
        /*00de*/ 	.short	(.L_1517 - .L_1516)
.L_1516:
        /*00e0*/ 	.word	0x00000008
.L_1517:


//--------------------- .nv.info._ZN7cutlass13device_kernelIN5flash19FlashAttnFwdCombineIN4cute5tupleIJNS3_1CILi16EEENS5_ILi64EEEEEELi5ELi256ELi1ELb0ELb1ENS_10bfloat16_tEfNS_4arch4Sm80EEEEEvNT_6ParamsE --------------------------
	.section	.nv.info._ZN7cutlass13device_kernelIN5flash19FlashAttnFwdCombineIN4cute5tupleIJNS3_1CILi16EEENS5_ILi64EEEEEELi5ELi256ELi1ELb0ELb1ENS_10bfloat16_tEfNS_4arch4Sm80EEEEEvNT_6ParamsE,"",@"SHT_CUDA_INFO"
	.sectionflags	@""
	.align	4


	//----- nvinfo : EIATTR_CUDA_API_VERSION
	.align		4
        /*0000*/ 	.byte	0x04, 0x37
        /*0002*/ 	.short	(.L_1519 - .L_1518)
.L_1518:
        /*0004*/ 	.word	0x00000082


	//----- nvinfo : EIATTR_KPARAM_INFO
	.align		4
.L_1519:
        /*0008*/ 	.byte	0x04, 0x17
        /*000a*/ 	.short	(.L_1521 - .L_1520)
.L_1520:
        /*000c*/ 	.word	0x00000000
        /*0010*/ 	.short	0x0000
        /*0012*/ 	.short	0x0000
        /*0014*/ 	.byte	0x00, 0xf0, 0xa1, 0x03


	//----- nvinfo : EIATTR_SPARSE_MMA_MASK
	.align		4
.L_1521:
        /*0018*/ 	.byte	0x03, 0x50
        /*001a*/ 	.short	0x0000


	//----- nvinfo : EIATTR_MAXREG_COUNT
	.align		4
        /*001c*/ 	.byte	0x03, 0x1b
        /*001e*/ 	.short	0x0080


	//----- nvinfo : EIATTR_NUM_BARRIERS
	.align		4
        /*0020*/ 	.byte	0x02, 0x4c
        /*0022*/ 	.byte	0x01
	.zero		1


	//----- nvinfo : EIATTR_EXTERNS
	.align		4
        /*0024*/ 	.byte	0x04, 0x0f
        /*0026*/ 	.short	(.L_1523 - .L_1522)


	//   ....[0]....
	.align		4
.L_1522:
        /*0028*/ 	.word	index@(__assertfail)


	//----- nvinfo : EIATTR_MERCURY_ISA_VERSION
	.align		4
.L_1523:
        /*002c*/ 	.byte	0x03, 0x5f
        /*002e*/ 	.short	0x0101


	//----- nvinfo : EIATTR_COOP_GROUP_MASK_REGIDS
	.align		4
        /*0030*/ 	.byte	0x04, 0x29
        /*0032*/ 	.short	(.L_1525 - .L_1524)


	//   ....[0]....
.L_1524:
        /*0034*/ 	.word	0xffffffff


	//   ....[1]....
        /*0038*/ 	.word	0xffffffff


	//   ....[2]....
        /*003c*/ 	.word	0xffffffff


	//   ....[3]....
        /*0040*/ 	.word	0xffffffff


	//   ....[4]....
        /*0044*/ 	.word	0xffffffff


	//   ....[5]....
        /*0048*/ 	.word	0xffffffff


	//   ....[6]....
        /*004c*/ 	.word	0xffffffff


	//   ....[7]....
        /*0050*/ 	.word	0xffffffff


	//   ....[8]....
        /*0054*/ 	.word	0xffffffff


	//   ....[9]....
        /*0058*/ 	.word	0xffffffff


	//   ....[10]....
        /*005c*/ 	.word	0xffffffff


	//   ....[11]....
        /*0060*/ 	.word	0xffffffff


	//----- nvinfo : EIATTR_COOP_GROUP_INSTR_OFFSETS
	.align		4
.L_1525:
        /*0064*/ 	.byte	0x04, 0x28
        /*0066*/ 	.short	(.L_1527 - .L_1526)


	//   ....[0]....
.L_1526:
        /*0068*/ 	.word	0x00001700


	//   ....[1]....
        /*006c*/ 	.word	0x00001720


	//   ....[2]....
        /*0070*/ 	.word	0x00001740


	//   ....[3]....
        /*0074*/ 	.word	0x00001760


	//   ....[4]....
        /*0078*/ 	.word	0x00001850


	//   ....[5]....
        /*007c*/ 	.word	0x00001870


	//   ....[6]....
        /*0080*/ 	.word	0x00001880


	//   ....[7]....
        /*0084*/ 	.word	0x000018b0


	//   ....[8]....
        /*0088*/ 	.word	0x000018c0


	//   ....[9]....
        /*008c*/ 	.word	0x00001900


	//   ....[10]....
        /*0090*/ 	.word	0x00001910


	//   ....[11]....
        /*0094*/ 	.word	0x00001940


	//----- nvinfo : EIATTR_SYSCALL_OFFSETS
	.align		4
.L_1527:
        /*0098*/ 	.byte	0x04, 0x46
        /*009a*/ 	.short	(.L_1529 - .L_1528)


	//   ....[0]....
.L_1528:
        /*009c*/ 	.word	0x00000510


	//----- nvinfo : EIATTR_EXIT_INSTR_OFFSETS
	.align		4
.L_1529:
        /*00a0*/ 	.byte	0x04, 0x1c
        /*00a2*/ 	.short	(.L_1531 - .L_1530)


	//   ....[0]....
.L_1530:
        /*00a4*/ 	.word	0x00000240


	//   ....[1]....
        /*00a8*/ 	.word	0x000003c0


	//   ....[2]....
        /*00ac*/ 	.word	0x000029e0


	//   ....[3]....
        /*00b0*/ 	.word	0x00002b40


	//----- nvinfo : EIATTR_MAX_THREADS
	.align		4
.L_1531:
        /*00b4*/ 	.byte	0x04, 0x05
        /*00b6*/ 	.short	(.L_1533 - .L_1532)
.L_1532:
        /*00b8*/ 	.word	0x00000100
        /*00bc*/ 	.word	0x00000001
        /*00c0*/ 	.word	0x00000001


	//----- nvinfo : EIATTR_CRS_STACK_SIZE
	.align		4
.L_1533:
        /*00c4*/ 	.byte	0x04, 0x1e
        /*00c6*/ 	.short	(.L_1535 - .L_1534)
.L_1534:
        /*00c8*/ 	.word	0x00000000


	//----- nvinfo : EIATTR_CBANK_PARAM_SIZE
	.align		4
.L_1535:
        /*00cc*/ 	.byte	0x03, 0x19
        /*00ce*/ 	.short	0x00e8


	//----- nvinfo : EIATTR_PARAM_CBANK
	.align		4
        /*00d0*/ 	.byte	0x04, 0x0a
        /*00d2*/ 	.short	(.L_1537 - .L_1536)
	.align		4
.L_1536:
        /*00d4*/ 	.word	index@(.nv.constant0._ZN7cutlass13device_kernelIN5flash19FlashAttnFwdCombineIN4cute5tupleIJNS3_1CILi16EEENS5_ILi64EEEEEELi5ELi256ELi1ELb0ELb1ENS_10bfloat16_tEfNS_4arch4Sm80EEEEEvNT_6ParamsE)
        /*00d8*/ 	.short	0x0210
        /*00da*/ 	.short	0x00e8


	//----- nvinfo : EIATTR_SW_WAR
	.align		4
.L_1537:
        /*00dc*/ 	.byte	0x04, 0x36
        /*00de*/ 	.short	(.L_1539 - .L_1538)
.L_1538:
        /*00e0*/ 	.word	0x00000008
.L_1539:


//--------------------- .nv.info._ZN7cutlass13device_kernelIN5flash19FlashAttnFwdCombineIN4cute5tupleIJNS3_1CILi16EEENS5_ILi64EEEEEELi4ELi256ELi1ELb0ELb1ENS_10bfloat16_tEfNS_4arch4Sm80EEEEEvNT_6ParamsE --------------------------
	.section	.nv.info._ZN7cutlass13device_kernelIN5flash19FlashAttnFwdCombineIN4cute5tupleIJNS3_1CILi16EEENS5_ILi64EEEEEELi4ELi256ELi1ELb0ELb1ENS_10bfloat16_tEfNS_4arch4Sm80EEEEEvNT_6ParamsE,"",@"SHT_CUDA_INFO"
	.sectionflags	@""
	.align	4


	//----- nvinfo : EIATTR_CUDA_API_VERSION
	.align		4
        /*0000*/ 	.byte	0x04, 0x37
        /*0002*/ 	.short	(.L_1541 - .L_1540)
.L_1540:
        /*0004*/ 	.word	0x00000082


	//----- nvinfo : EIATTR_KPARAM_INFO
	.align		4
.L_1541:
        /*0008*/ 	.byte	0x04, 0x17
        /*000a*/ 	.short	(.L_1543 - .L_1542)
.L_1542:
        /*000c*/ 	.word	0x00000000
        /*0010*/ 	.short	0x0000
        /*0012*/ 	.short	0x0000
        /*0014*/ 	.byte	0x00, 0xf0, 0xa1, 0x03


	//----- nvinfo : EIATTR_SPARSE_MMA_MASK
	.align		4
.L_1543:
        /*0018*/ 	.byte	0x03, 0x50
        /*001a*/ 	.short	0x0000


	//----- nvinfo : EIATTR_MAXREG_COUNT
	.align		4
        /*001c*/ 	.byte	0x03, 0x1b
        /*001e*/ 	.short	0x0080


	//----- nvinfo : EIATTR_NUM_BARRIERS
	.align		4
        /*0020*/ 	.byte	0x02, 0x4c
        /*0022*/ 	.byte	0x01
	.zero		1


	//----- nvinfo : EIATTR_EXTERNS
	.align		4
        /*0024*/ 	.byte	0x04, 0x0f
        /*0026*/ 	.short	(.L_1545 - .L_1544)


	//   ....[0]....
	.align		4
.L_1544:
        /*0028*/ 	.word	index@(__assertfail)


	//----- nvinfo : EIATTR_MERCURY_ISA_VERSION
	.align		4
.L_1545:
        /*002c*/ 	.byte	0x03, 0x5f
        /*002e*/ 	.short	0x0101


	//----- nvinfo : EIATTR_COOP_GROUP_MASK_REGIDS
	.align		4
        /*0030*/ 	.byte	0x04, 0x29
        /*0032*/ 	.short	(.L_1547 - .L_1546)


	//   ....[0]....
.L_1546:
        /*0034*/ 	.word	0xffffffff


	//   ....[1]....
        /*0038*/ 	.word	0xffffffff


	//   ....[2]....
        /*003c*/ 	.word	0xffffffff


	//   ....[3]....
        /*0040*/ 	.word	0xffffffff


	//   ....[4]....
        /*0044*/ 	.word	0xffffffff


	//   ....[5]....
        /*0048*/ 	.word	0xffffffff


	//   ....[6]....
        /*004c*/ 	.word	0xffffffff


	//   ....[7]....
        /*0050*/ 	.word	0xffffffff


	//   ....[8]....
        /*0054*/ 	.word	0xffffffff


	//   ....[9]....
        /*0058*/ 	.word	0xffffffff


	//   ....[10]....
        /*005c*/ 	.word	0xffffffff


	//   ....[11]....
        /*0060*/ 	.word	0xffffffff


	//----- nvinfo : EIATTR_COOP_GROUP_INSTR_OFFSETS
	.align		4
.L_1547:
        /*0064*/ 	.byte	0x04, 0x28
        /*0066*/ 	.short	(.L_1549 - .L_1548)


	//   ....[0]....
.L_1548:
        /*0068*/ 	.word	0x000015b0


	//   ....[1]....
        /*006c*/ 	.word	0x000015d0


	//   ....[2]....
        /*0070*/ 	.word	0x000015f0


	//   ....[3]....
        /*0074*/ 	.word	0x00001610


	//   ....[4]....
        /*0078*/ 	.word	0x000016b0


	//   ....[5]....
        /*007c*/ 	.word	0x000016d0


	//   ....[6]....
        /*0080*/ 	.word	0x000016e0


	//   ....[7]....
        /*0084*/ 	.word	0x00001710


	//   ....[8]....
        /*0088*/ 	.word	0x00001720


	//   ....[9]....
        /*008c*/ 	.word	0x00001760


	//   ....[10]....
        /*0090*/ 	.word	0x00001770


	//   ....[11]....
        /*0094*/ 	.word	0x000017a0


	//----- nvinfo : EIATTR_SYSCALL_OFFSETS
	.align		4
.L_1549:
        /*0098*/ 	.byte	0x04, 0x46
        /*009a*/ 	.short	(.L_1551 - .L_1550)


	//   ....[0]....
.L_1550:
        /*009c*/ 	.word	0x00000510


	//----- nvinfo : EIATTR_EXIT_INSTR_OFFSETS
	.align		4
.L_1551:
        /*00a0*/ 	.byte	0x04, 0x1c
        /*00a2*/ 	.short	(.L_1553 - .L_1552)


	//   ....[0]....
.L_1552:
        /*00a4*/ 	.word	0x00000240


	//   ....[1]....
        /*00a8*/ 	.word	0x000003c0


	//   ....[2]....
        /*00ac*/ 	.word	0x00002820


	//   ....[3]....
        /*00b0*/ 	.word	0x00002980


	//----- nvinfo : EIATTR_MAX_THREADS
	.align		4
.L_1553:
        /*00b4*/ 	.byte	0x04, 0x05
        /*00b6*/ 	.short	(.L_1555 - .L_1554)
.L_1554:
        /*00b8*/ 	.word	0x00000100
        /*00bc*/ 	.word	0x00000001
        /*00c0*/ 	.word	0x00000001


	//----- nvinfo : EIATTR_CRS_STACK_SIZE
	.align		4
.L_1555:
        /*00c4*/ 	.byte	0x04, 0x1e
        /*00c6*/ 	.short	(.L_1557 - .L_1556)
.L_1556:
        /*00c8*/ 	.word	0x00000000


	//----- nvinfo : EIATTR_CBANK_PARAM_SIZE
	.align		4
.L_1557:
        /*00cc*/ 	.byte	0x03, 0x19
        /*00ce*/ 	.short	0x00e8


	//----- nvinfo : EIATTR_PARAM_CBANK
	.align		4
        /*00d0*/ 	.byte	0x04, 0x0a
        /*00d2*/ 	.short	(.L_1559 - .L_1558)
	.align		4
.L_1558:
        /*00d4*/ 	.word	index@(.nv.constant0._ZN7cutlass13device_kernelIN5flash19FlashAttnFwdCombineIN4cute5tupleIJNS3_1CILi16EEENS5_ILi64EEEEEELi4ELi256ELi1ELb0ELb1ENS_10bfloat16_tEfNS_4arch4Sm80EEEEEvNT_6ParamsE)
        /*00d8*/ 	.short	0x0210
        /*00da*/ 	.short	0x00e8


	//----- nvinfo : EIATTR_SW_WAR
	.align		4
.L_1559:
        /*00dc*/ 	.byte	0x04, 0x36
        /*00de*/ 	.short	(.L_1561 - .L_1560)
.L_1560:
        /*00e0*/ 	.word	0x00000008
.L_1561:


//--------------------- .nv.info._ZN7cutlass13device_kernelIN5flash19FlashAttnFwdCombineIN4cute5tupleIJNS3_1CILi8EEENS5_ILi128EEEEEELi8ELi256ELi1ELb0ELb0ENS_6half_tEfNS_4arch4Sm90EEEEEvNT_6ParamsE --------------------------
	.section	.nv.info._ZN7cutlass13device_kernelIN5flash19FlashAttnFwdCombineIN4cute5tupleIJNS3_1CILi8EEENS5_ILi128EEEEEELi8ELi256ELi1ELb0ELb0ENS_6half_tEfNS_4arch4Sm90EEEEEvNT_6ParamsE,"",@"SHT_CUDA_INFO"
	.sectionflags	@""
	.align	4


	//----- nvinfo : EIATTR_CUDA_API_VERSION
	.align		4
        /*0000*/ 	.byte	0x04, 0x37
        /*0002*/ 	.short	(.L_1563 - .L_1562)
.L_1562:
        /*0004*/ 	.word	0x00000082


	//----- nvinfo : EIATTR_KPARAM_INFO
	.align		4
.L_1563:
        /*0008*/ 	.byte	0x04, 0x17
        /*000a*/ 	.short	(.L_1565 - .L_1564)
.L_1564:
        /*000c*/ 	.word	0x00000000
        /*0010*/ 	.short	0x0000
        /*0012*/ 	.short	0x0000
        /*0014*/ 	.byte	0x00, 0xf0, 0xa1, 0x03


	//----- nvinfo : EIATTR_SPARSE_MMA_MASK
	.align		4
.L_1565:
        /*0018*/ 	.byte	0x03, 0x50
        /*001a*/ 	.short	0x0000


	//----- nvinfo : EIATTR_MAXREG_COUNT
	.align		4
        /*001c*/ 	.byte	0x03, 0x1b
        /*001e*/ 	.short	0x0080


	//----- nvinfo : EIATTR_NUM_BARRIERS
	.align		4
        /*0020*/ 	.byte	0x02, 0x4c
        /*0022*/ 	.byte	0x01
	.zero		1


	//----- nvinfo : EIATTR_EXTERNS
	.align		4
        /*0024*/ 	.byte	0x04, 0x0f
        /*0026*/ 	.short	(.L_1567 - .L_1566)


	//   ....[0]....
	.align		4
.L_1566:
        /*0028*/ 	.word	index@(__assertfail)


	//----- nvinfo : EIATTR_MERCURY_ISA_VERSION
	.align		4
.L_1567:
        /*002c*/ 	.byte	0x03, 0x5f
        /*002e*/ 	.short	0x0101


	//----- nvinfo : EIATTR_COOP_GROUP_MASK_REGIDS
	.align		4
        /*0030*/ 	.byte	0x04, 0x29
        /*0032*/ 	.short	(.L_1569 - .L_1568)


	//   ....[0]....
.L_1568:
        /*0034*/ 	.word	0xffffffff


	//   ....[1]....
        /*0038*/ 	.word	0xffffffff


	//   ....[2]....
        /*003c*/ 	.word	0xffffffff


	//   ....[3]....
        /*0040*/ 	.word	0xffffffff


	//   ....[4]....
        /*0044*/ 	.word	0xffffffff


	//   ....[5]....
        /*0048*/ 	.word	0xffffffff


	//   ....[6]....
        /*004c*/ 	.word	0xffffffff


	//   ....[7]....
        /*0050*/ 	.word	0xffffffff


	//   ....[8]....
        /*0054*/ 	.word	0xffffffff


	//   ....[9]....
        /*0058*/ 	.word	0xffffffff


	//   ....[10]....
        /*005c*/ 	.word	0xffffffff


	//   ....[11]....
        /*0060*/ 	.word	0xffffffff


	//   ....[12]....
        /*0064*/ 	.word	0xffffffff


	//   ....[13]....
        /*0068*/ 	.word	0xffffffff


	//   ....[14]....
        /*006c*/ 	.word	0xffffffff


	//----- nvinfo : EIATTR_COOP_GROUP_INSTR_OFFSETS
	.align		4
.L_1569:
        /*0070*/ 	.byte	0x04, 0x28
        /*0072*/ 	.short	(.L_1571 - .L_1570)


	//   ....[0]....
.L_1570:
        /*0074*/ 	.word	0x00001760


	//   ....[1]....
        /*0078*/ 	.word	0x00001780


	//   ....[2]....
        /*007c*/ 	.word	0x000017a0


	//   ....[3]....
        /*0080*/ 	.word	0x000017c0


	//   ....[4]....
        /*0084*/ 	.word	0x000017e0


	//   ....[5]....
        /*0088*/ 	.word	0x00001af0


	//   ....[6]....
        /*008c*/ 	.word	0x00001b10


	//   ....[7]....
        /*0090*/ 	.word	0x00001b30


	//   ....[8]....
        /*0094*/ 	.word	0x00001b50


	//   ....[9]....
        /*0098*/ 	.word	0x00001b70


	//   ....[10]....
        /*009c*/ 	.word	0x00001ba0


	//   ....[11]....
        /*00a0*/ 	.word	0x00001bc0


	//   ....[12]....
        /*00a4*/ 	.word	0x00001bf0


	//   ....[13]....
        /*00a8*/ 	.word	0x00001c10


	//   ....[14]....
        /*00ac*/ 	.word	0x00001c40


	//----- nvinfo : EIATTR_SYSCALL_OFFSETS
	.align		4
.L_1571:
        /*00b0*/ 	.byte	0x04, 0x46
        /*00b2*/ 	.short	(.L_1573 - .L_1572)


	//   ....[0]....
.L_1572:
        /*00b4*/ 	.word	0x00000390


	//----- nvinfo : EIATTR_EXIT_INSTR_OFFSETS
	.align		4
.L_1573:
        /*00b8*/ 	.byte	0x04, 0x1c
        /*00ba*/ 	.short	(.L_1575 - .L_1574)


	//   ....[0]....
.L_1574:
        /*00bc*/ 	.word	0x00000240


	//   ....[1]....
        /*00c0*/ 	.word	0x00002dd0


	//   ....[2]....
        /*00c4*/ 	.word	0x00002f80


	//----- nvinfo : EIATTR_MAX_THREADS
	.align		4
.L_1575:
        /*00c8*/ 	.byte	0x04, 0x05
        /*00ca*/ 	.short	(.L_1577 - .L_1576)
.L_1576:
        /*00cc*/ 	.word	0x00000100
        /*00d0*/ 	.word	0x00000001
        /*00d4*/ 	.word	0x00000001


	//----- nvinfo : EIATTR_CRS_STACK_SIZE
	.align		4
.L_1577:
        /*00d8*/ 	.byte	0x04, 0x1e
        /*00da*/ 	.short	(.L_1579 - .L_1578)
.L_1578:
        /*00dc*/ 	.word	0x00000000


	//----- nvinfo : EIATTR_CBANK_PARAM_SIZE
	.align		4
.L_1579:
        /*00e0*/ 	.byte	0x03, 0x19
        /*00e2*/ 	.short	0x00e8


	//----- nvinfo : EIATTR_PARAM_CBANK
	.align		4
        /*00e4*/ 	.byte	0x04, 0x0a
        /*00e6*/ 	.short	(.L_1581 - .L_1580)
	.align		4
.L_1580:
        /*00e8*/ 	.word	index@(.nv.constant0._ZN7cutlass13device_kernelIN5flash19FlashAttnFwdCombineIN4cute5tupleIJNS3_1CILi8EEENS5_ILi128EEEEEELi8ELi256ELi1ELb0ELb0ENS_6half_tEfNS_4arch4Sm90EEEEEvNT_6ParamsE)
        /*00ec*/ 	.short	0x0210
        /*00ee*/ 	.short	0x00e8


	//----- nvinfo : EIATTR_SW_WAR
	.align		4
.L_1581:
        /*00f0*/ 	.byte	0x04, 0x36
        /*00f2*/ 	.short	(.L_1583 - .L_1582)
.L_1582:
        /*00f4*/ 	.word	0x00000008
.L_1583:


//--------------------- .nv.info._ZN7cutlass13device_kernelIN5flash19FlashAttnFwdCombineIN4cute5tupleIJNS3_1CILi8EEENS5_ILi128EEEEEELi7ELi256ELi1ELb0ELb0ENS_6half_tEfNS_4arch4Sm90EEEEEvNT_6ParamsE --------------------------
	.section	.nv.info._ZN7cutlass13device_kernelIN5flash19FlashAttnFwdCombineIN4cute5tupleIJNS3_1CILi8EEENS5_ILi128EEEEEELi7ELi256ELi1ELb0ELb0ENS_6half_tEfNS_4arch4Sm90EEEEEvNT_6ParamsE,"",@"SHT_CUDA_INFO"
	.sectionflags	@""
	.align	4


	//----- nvinfo : EIATTR_CUDA_API_VERSION
	.align		4
        /*0000*/ 	.byte	0x04, 0x37
        /*0002*/ 	.short	(.L_1585 - .L_1584)
.L_1584:
        /*0004*/ 	.word	0x00000082


	//----- nvinfo : EIATTR_KPARAM_INFO
	.align		4
.L_1585:
        /*0008*/ 	.byte	0x04, 0x17
        /*000a*/ 	.short	(.L_1587 - .L_1586)
.L_1586:
        /*000c*/ 	.word	0x00000000
        /*0010*/ 	.short	0x0000
        /*0012*/ 	.short	0x0000
        /*0014*/ 	.byte	0x00, 0xf0, 0xa1, 0x03


	//----- nvinfo : EIATTR_SPARSE_MMA_MASK
	.align		4
.L_1587:
        /*0018*/ 	.byte	0x03, 0x50
        /*001a*/ 	.short	0x0000


	//----- nvinfo : EIATTR_MAXREG_COUNT
	.align		4
        /*001c*/ 	.byte	0x03, 0x1b
        /*001e*/ 	.short	0x0080


	//----- nvinfo : EIATTR_NUM_BARRIERS
	.align		4
        /*0020*/ 	.byte	0x02, 0x4c
        /*0022*/ 	.byte	0x01
	.zero		1


	//----- nvinfo : EIATTR_EXTERNS
	.align		4
        /*0024*/ 	.byte	0x04, 0x0f
        /*0026*/ 	.short	(.L_1589 - .L_1588)


	//   ....[0]....
	.align		4
.L_1588:
        /*0028*/ 	.word	index@(__assertfail)


	//----- nvinfo : EIATTR_MERCURY_ISA_VERSION
	.align		4
.L_1589:
        /*002c*/ 	.byte	0x03, 0x5f
        /*002e*/ 	.short	0x0101


	//----- nvinfo : EIATTR_COOP_GROUP_MASK_REGIDS
	.align		4
        /*0030*/ 	.byte	0x04, 0x29
        /*0032*/ 	.short	(.L_1591 - .L_1590)


	//   ....[0]....
.L_1590:
        /*0034*/ 	.word	0xffffffff


	//   ....[1]....
        /*0038*/ 	.word	0xffffffff


	//   ....[2]....
        /*003c*/ 	.word	0xffffffff


	//   ....[3]....
        /*0040*/ 	.word	0xffffffff


	//   ....[4]....
        /*0044*/ 	.word	0xffffffff


	//   ....[5]....
        /*0048*/ 	.word	0xffffffff


	//   ....[6]....
        /*004c*/ 	.word	0xffffffff


	//   ....[7]....
        /*0050*/ 	.word	0xffffffff


	//   ....[8]....
        /*0054*/ 	.word	0xffffffff


	//   ....[9]....
        /*0058*/ 	.word	0xffffffff


	//   ....[10]....
        /*005c*/ 	.word	0xffffffff


	//   ....[11]....
        /*0060*/ 	.word	0xffffffff


	//   ....[12]....
        /*0064*/ 	.word	0xffffffff


	//   ....[13]....
        /*0068*/ 	.word	0xffffffff


	//   ....[14]....
        /*006c*/ 	.word	0xffffffff


	//----- nvinfo : EIATTR_COOP_GROUP_INSTR_OFFSETS
	.align		4
.L_1591:
        /*0070*/ 	.byte	0x04, 0x28
        /*0072*/ 	.short	(.L_1593 - .L_1592)


	//   ....[0]....
.L_1592:
        /*0074*/ 	.word	0x000012a0


	//   ....[1]....
        /*0078*/ 	.word	0x000012c0


	//   ....[2]....
        /*007c*/ 	.word	0x000012e0


	//   ....[3]....
        /*0080*/ 	.word	0x00001300


	//   ....[4]....
        /*0084*/ 	.word	0x00001320


	//   ....[5]....
        /*0088*/ 	.word	0x000014c0


	//   ....[6]....
        /*008c*/ 	.word	0x000014e0


	//   ....[7]....
        /*0090*/ 	.word	0x000014f0


	//   ....[8]....
        /*0094*/ 	.word	0x00001520


	//   ....[9]....
        /*0098*/ 	.word	0x00001530


	//   ....[10]....
        /*009c*/ 	.word	0x00001560


	//   ....[11]....
        /*00a0*/ 	.word	0x00001570


	//   ....[12]....
        /*00a4*/ 	.word	0x000015b0


	//   ....[13]....
        /*00a8*/ 	.word	0x000015c0


	//   ....[14]....
        /*00ac*/ 	.word	0x000015f0


	//----- nvinfo : EIATTR_SYSCALL_OFFSETS
	.align		4
.L_1593:
        /*00b0*/ 	.byte	0x04, 0x46
        /*00b2*/ 	.short	(.L_1595 - .L_1594)


	//   ....[0]....
.L_1594:
        /*00b4*/ 	.word	0x00000390


	//----- nvinfo : EIATTR_EXIT_INSTR_OFFSETS
	.align		4
.L_1595:
        /*00b8*/ 	.byte	0x04, 0x1c
        /*00ba*/ 	.short	(.L_1597 - .L_1596)


	//   ....[0]....
.L_1596:
        /*00bc*/ 	.word	0x00000240


	//   ....[1]....
        /*00c0*/ 	.word	0x00002710


	//   ....[2]....
        /*00c4*/ 	.word	0x000028d0


	//----- nvinfo : EIATTR_MAX_THREADS
	.align		4
.L_1597:
        /*00c8*/ 	.byte	0x04, 0x05
        /*00ca*/ 	.short	(.L_1599 - .L_1598)
.L_1598:
        /*00cc*/ 	.word	0x00000100
        /*00d0*/ 	.word	0x00000001
        /*00d4*/ 	.word	0x00000001


	//----- nvinfo : EIATTR_CRS_STACK_SIZE
	.align		4
.L_1599:
        /*00d8*/ 	.byte	0x04, 0x1e
        /*00da*/ 	.short	(.L_1601 - .L_1600)
.L_1600:
        /*00dc*/ 	.word	0x00000000


	//----- nvinfo : EIATTR_CBANK_PARAM_SIZE
	.align		4
.L_1601:
        /*00e0*/ 	.byte	0x03, 0x19
        /*00e2*/ 	.short	0x00e8


	//----- nvinfo : EIATTR_PARAM_CBANK
	.align		4
        /*00e4*/ 	.byte	0x04, 0x0a
        /*00e6*/ 	.short	(.L_1603 - .L_1602)
	.align		4
.L_1602:
        /*00e8*/ 	.word	index@(.nv.constant0._ZN7cutlass13device_kernelIN5flash19FlashAttnFwdCombineIN4cute5tupleIJNS3_1CILi8EEENS5_ILi128EEEEEELi7ELi256ELi1ELb0ELb0ENS_6half_tEfNS_4arch4Sm90EEEEEvNT_6ParamsE)
        /*00ec*/ 	.short	0x0210
        /*00ee*/ 	.short	0x00e8


	//----- nvinfo : EIATTR_SW_WAR
	.align		4
.L_1603:
        /*00f0*/ 	.byte	0x04, 0x36
        /*00f2*/ 	.short	(.L_1605 - .L_1604)
.L_1604:
        /*00f4*/ 	.word	0x00000008
.L_1605:


//--------------------- .nv.info._ZN7cutlass13device_kernelIN5flash19FlashAttnFwdCombineIN4cute5tupleIJNS3_1CILi8EEENS5_ILi128EEEEEELi6ELi256ELi1ELb0ELb0ENS_6half_tEfNS_4arch4Sm90EEEEEvNT_6ParamsE --------------------------
	.section	.nv.info._ZN7cutlass13device_kernelIN5flash19FlashAttnFwdCombineIN4cute5tupleIJNS3_1CILi8EEENS5_ILi128EEEEEELi6ELi256ELi1ELb0ELb0ENS_6half_tEfNS_4arch4Sm90EEEEEvNT_6ParamsE,"",@"SHT_CUDA_INFO"
	.sectionflags	@""
	.align	4


	//----- nvinfo : EIATTR_CUDA_API_VERSION
	.align		4
        /*0000*/ 	.byte	0x04, 0x37
        /*0002*/ 	.short	(.L_1607 - .L_1606)
.L_1606:
        /*0004*/ 	.word	0x00000082


	//----- nvinfo : EIATTR_KPARAM_INFO
	.align		4
.L_1607:
        /*0008*/ 	.byte	0x04, 0x17
        /*000a*/ 	.short	(.L_1609 - .L_1608)
.L_1608:
        /*000c*/ 	.word	0x00000000
        /*0010*/ 	.short	0x0000
        /*0012*/ 	.short	0x0000
        /*0014*/ 	.byte	0x00, 0xf0, 0xa1, 0x03


	//----- nvinfo : EIATTR_SPARSE_MMA_MASK
	.align		4
.L_1609:
        /*0018*/ 	.byte	0x03, 0x50
        /*001a*/ 	.short	0x0000


	//----- nvinfo : EIATTR_MAXREG_COUNT
	.align		4
        /*001c*/ 	.byte	0x03, 0x1b
        /*001e*/ 	.short	0x0080


	//----- nvinfo : EIATTR_NUM_BARRIERS
	.align		4
        /*0020*/ 	.byte	0x02, 0x4c
        /*0022*/ 	.byte	0x01
	.zero		1


	//----- nvinfo : EIATTR_EXTERNS
	.align		4
        /*0024*/ 	.byte	0x04, 0x0f
        /*0026*/ 	.short	(.L_1611 - .L_1610)


	//   ....[0]....
	.align		4
.L_1610:
        /*0028*/ 	.word	index@(__assertfail)


	//----- nvinfo : EIATTR_MERCURY_ISA_VERSION
	.align		4
.L_1611:
        /*002c*/ 	.byte	0x03, 0x5f
        /*002e*/ 	.short	0x0101


	//----- nvinfo : EIATTR_COOP_GROUP_MASK_REGIDS
	.align		4
        /*0030*/ 	.byte	0x04, 0x29
        /*0032*/ 	.short	(.L_1613 - .L_1612)


	//   ....[0]....
.L_1612:
        /*0034*/ 	.word	0xffffffff


	//   ....[1]....
        /*0038*/ 	.word	0xffffffff


	//   ....[2]....
        /*003c*/ 	.word	0xffffffff


	//   ....[3]....
        /*0040*/ 	.word	0xffffffff


	//   ....[4]....
        /*0044*/ 	.word	0xffffffff


	//   ....[5]....
        /*0048*/ 	.word	0xffffffff


	//   ....[6]....
        /*004c*/ 	.word	0xffffffff


	//   ....[7]....
        /*0050*/ 	.word	0xffffffff


	//   ....[8]....
        /*0054*/ 	.word	0xffffffff


	//   ....[9]....
        /*0058*/ 	.word	0xffffffff


	//   ....[10]....
        /*005c*/ 	.word	0xffffffff


	//   ....[11]....
        /*0060*/ 	.word	0xffffffff


	//   ....[12]....
        /*0064*/ 	.word	0xffffffff


	//   ....[13]....
        /*0068*/ 	.word	0xffffffff


	//   ....[14]....
        /*006c*/ 	.word	0xffffffff


	//----- nvinfo : EIATTR_COOP_GROUP_INSTR_OFFSETS
	.align		4
.L_1613:
        /*0070*/ 	.byte	0x04, 0x28
        /*0072*/ 	.short	(.L_1615 - .L_1614)


	//   ....[0]....
.L_1614:
        /*0074*/ 	.word	0x00000ef0


	//   ....[1]....
        /*0078*/ 	.word	0x00000f10


	//   ....[2]....
        /*007c*/ 	.word	0x00000f30


	//   ....[3]....
        /*0080*/ 	.word	0x00000f50


	//   ....[4]....
        /*0084*/ 	.word	0x00000f70


	//   ....[5]....
        /*0088*/ 	.word	0x00001060


	//   ....[6]....
        /*008c*/ 	.word	0x00001080


	//   ....[7]....
        /*0090*/ 	.word	0x00001090


	//   ....[8]....
        /*0094*/ 	.word	0x000010c0


	//   ....[9]....
        /*0098*/ 	.word	0x000010d0


	//   ....[10]....
        /*009c*/ 	.word	0x00001100


	//   ....[11]....
        /*00a0*/ 	.word	0x00001110


	//   ....[12]....
        /*00a4*/ 	.word	0x00001150


	//   ....[13]....
        /*00a8*/ 	.word	0x00001160


	//   ....[14]....
        /*00ac*/ 	.word	0x000011a0


	//----- nvinfo : EIATTR_SYSCALL_OFFSETS
	.align		4
.L_1615:
        /*00b0*/ 	.byte	0x04, 0x46
        /*00b2*/ 	.short	(.L_1617 - .L_1616)


	//   ....[0]....
.L_1616:
        /*00b4*/ 	.word	0x00000390


	//----- nvinfo : EIATTR_EXIT_INSTR_OFFSETS
	.align		4
.L_1617:
        /*00b8*/ 	.byte	0x04, 0x1c
        /*00ba*/ 	.short	(.L_1619 - .L_1618)


	//   ....[0]....
.L_1618:
        /*00bc*/ 	.word	0x00000240


	//   ....[1]....
        /*00c0*/ 	.word	0x00002260


	//   ....[2]....
        /*00c4*/ 	.word	0x00002420


	//----- nvinfo : EIATTR_MAX_THREADS
	.align		4
.L_1619:
        /*00c8*/ 	.byte	0x04, 0x05
        /*00ca*/ 	.short	(.L_1621 - .L_1620)
.L_1620:
        /*00cc*/ 	.word	0x00000100
        /*00d0*/ 	.word	0x00000001
        /*00d4*/ 	.word	0x00000001


	//----- nvinfo : EIATTR_CRS_STACK_SIZE
	.align		4
.L_1621:
        /*00d8*/ 	.byte	0x04, 0x1e
        /*00da*/ 	.short	(.L_1623 - .L_1622)
.L_1622:
        /*00dc*/ 	.word	0x00000000


	//----- nvinfo : EIATTR_CBANK_PARAM_SIZE
	.align		4
.L_1623:
        /*00e0*/ 	.byte	0x03, 0x19
        /*00e2*/ 	.short	0x00e8


	//----- nvinfo : EIATTR_PARAM_CBANK
	.align		4
        /*00e4*/ 	.byte	0x04, 0x0a
        /*00e6*/ 	.short	(.L_1625 - .L_1624)
	.align		4
.L_1624:
        /*00e8*/ 	.word	index@(.nv.constant0._ZN7cutlass13device_kernelIN5flash19FlashAttnFwdCombineIN4cute5tupleIJNS3_1CILi8EEENS5_ILi128EEEEEELi6ELi256ELi1ELb0ELb0ENS_6half_tEfNS_4arch4Sm90EEEEEvNT_6ParamsE)
        /*00ec*/ 	.short	0x0210
        /*00ee*/ 	.short	0x00e8


	//----- nvinfo : EIATTR_SW_WAR
	.align		4
.L_1625:
        /*00f0*/ 	.byte	0x04, 0x36
        /*00f2*/ 	.short	(.L_1627 - .L_1626)
.L_1626:
        /*00f4*/ 	.word	0x00000008
.L_1627:


//--------------------- .nv.info._ZN7cutlass13device_kernelIN5flash19FlashAttnFwdCombineIN4cute5tupleIJNS3_1CILi8EEENS5_ILi128EEEEEELi5ELi256ELi1ELb0ELb0ENS_6half_tEfNS_4arch4Sm90EEEEEvNT_6ParamsE --------------------------
	.section	.nv.info._ZN7cutlass13device_kernelIN5flash19FlashAttnFwdCombineIN4cute5tupleIJNS3_1CILi8EEENS5_ILi128EEEEEELi5ELi256ELi1ELb0ELb0ENS_6half_tEfNS_4arch4Sm90EEEEEvNT_6ParamsE,"",@"SHT_CUDA_INFO"
	.sectionflags	@""
	.align	4


	//----- nvinfo : EIATTR_CUDA_API_VERSION
	.align		4
        /*0000*/ 	.byte	0x04, 0x37
        /*0002*/ 	.short	(.L_1629 - .L_1628)
.L_1628:
        /*0004*/ 	.word	0x00000082


	//----- nvinfo : EIATTR_KPARAM_INFO
	.align		4
.L_1629:
        /*0008*/ 	.byte	0x04, 0x17
        /*000a*/ 	.short	(.L_1631 - .L_1630)
.L_1630:
        /*000c*/ 	.word	0x00000000
        /*0010*/ 	.short	0x0000
        /*0012*/ 	.short	0x0000
        /*0014*/ 	.byte	0x00, 0xf0, 0xa1, 0x03


	//----- nvinfo : EIATTR_SPARSE_MMA_MASK
	.align		4
.L_1631:
        /*0018*/ 	.byte	0x03, 0x50
        /*001a*/ 	.short	0x0000


	//----- nvinfo : EIATTR_MAXREG_COUNT
	.align		4
        /*001c*/ 	.byte	0x03, 0x1b
        /*001e*/ 	.short	0x0080


	//----- nvinfo : EIATTR_NUM_BARRIERS
	.align		4
        /*0020*/ 	.byte	0x02, 0x4c
        /*0022*/ 	.byte	0x01
	.zero		1


	//----- nvinfo : EIATTR_EXTERNS
	.align		4
        /*0024*/ 	.byte	0x04, 0x0f
        /*0026*/ 	.short	(.L_1633 - .L_1632)


	//   ....[0]....
	.align		4
.L_1632:
        /*0028*/ 	.word	index@(__assertfail)


	//----- nvinfo : EIATTR_MERCURY_ISA_VERSION
	.align		4
.L_1633:
        /*002c*/ 	.byte	0x03, 0x5f
        /*002e*/ 	.short	0x0101


	//----- nvinfo : EIATTR_COOP_GROUP_MASK_REGIDS
	.align		4
        /*0030*/ 	.byte	0x04, 0x29
        /*0032*/ 	.short	(.L_1635 - .L_1634)


	//   ....[0]....
.L_1634:
        /*0034*/ 	.word	0xffffffff


	//   ....[1]....
        /*0038*/ 	.word	0xffffffff


	//   ....[2]....
        /*003c*/ 	.word	0xffffffff


	//   ....[3]....
        /*0040*/ 	.word	0xffffffff


	//   ....[4]....
        /*0044*/ 	.word	0xffffffff


	//   ....[5]....
        /*0048*/ 	.word	0xffffffff


	//   ....[6]....
        /*004c*/ 	.word	0xffffffff


	//   ....[7]....
        /*0050*/ 	.word	0xffffffff


	//   ....[8]....
        /*0054*/ 	.word	0xffffffff


	//   ....[9]....
        /*0058*/ 	.word	0xffffffff


	//   ....[10]....
        /*005c*/ 	.word	0xffffffff


	//   ....[11]....
        /*0060*/ 	.word	0xffffffff


	//   ....[12]....
        /*0064*/ 	.word	0xffffffff


	//   ....[13]....
        /*0068*/ 	.word	0xffffffff


	//   ....[14]....
        /*006c*/ 	.word	0xffffffff


	//----- nvinfo : EIATTR_COOP_GROUP_INSTR_OFFSETS
	.align		4
.L_1635:
        /*0070*/ 	.byte	0x04, 0x28
        /*0072*/ 	.short	(.L_1637 - .L_1636)


	//   ....[0]....
.L_1636:
        /*0074*/ 	.word	0x00000cd0


	//   ....[1]....
        /*0078*/ 	.word	0x00000cf0


	//   ....[2]....
        /*007c*/ 	.word	0x00000d10


	//   ....[3]....
        /*0080*/ 	.word	0x00000d30


	//   ....[4]....
        /*0084*/ 	.word	0x00000d50


	//   ....[5]....
        /*0088*/ 	.word	0x00000de0


	//   ....[6]....
        /*008c*/ 	.word	0x00000e10


	//   ....[7]....
        /*0090*/ 	.word	0x00000e20


	//   ....[8]....
        /*0094*/ 	.word	0x00000e50


	//   ....[9]....
        /*0098*/ 	.word	0x00000e60


	//   ....[10]....
        /*009c*/ 	.word	0x00000e90


	//   ....[11]....
        /*00a0*/ 	.word	0x00000ea0


	//   ....[12]....
        /*00a4*/ 	.word	0x00000ed0


	//   ....[13]....
        /*00a8*/ 	.word	0x00000ee0


	//   ....[14]....
        /*00ac*/ 	.word	0x00000f50


	//----- nvinfo : EIATTR_SYSCALL_OFFSETS
	.align		4
.L_1637:
        /*00b0*/ 	.byte	0x04, 0x46
        /*00b2*/ 	.short	(.L_1639 - .L_1638)


	//   ....[0]....
.L_1638:
        /*00b4*/ 	.word	0x00000390


	//----- nvinfo : EIATTR_EXIT_INSTR_OFFSETS
	.align		4
.L_1639:
        /*00b8*/ 	.byte	0x04, 0x1c
        /*00ba*/ 	.short	(.L_1641 - .L_1640)


	//   ....[0]....
.L_1640:
        /*00bc*/ 	.word	0x00000240


	//   ....[1]....
        /*00c0*/ 	.word	0x00001fd0


	//   ....[2]....
        /*00c4*/ 	.word	0x00002190


	//----- nvinfo : EIATTR_MAX_THREADS
	.align		4
.L_1641:
        /*00c8*/ 	.byte	0x04, 0x05
        /*00ca*/ 	.short	(.L_1643 - .L_1642)
.L_1642:
        /*00cc*/ 	.word	0x00000100
        /*00d0*/ 	.word	0x00000001
        /*00d4*/ 	.word	0x00000001


	//----- nvinfo : EIATTR_CRS_STACK_SIZE
	.align		4
.L_1643:
        /*00d8*/ 	.byte	0x04, 0x1e
        /*00da*/ 	.short	(.L_1645 - .L_1644)
.L_1644:
        /*00dc*/ 	.word	0x00000000


	//----- nvinfo : EIATTR_CBANK_PARAM_SIZE
	.align		4
.L_1645:
        /*00e0*/ 	.byte	0x03, 0x19
        /*00e2*/ 	.short	0x00e8


	//----- nvinfo : EIATTR_PARAM_CBANK
	.align		4
        /*00e4*/ 	.byte	0x04, 0x0a
        /*00e6*/ 	.short	(.L_1647 - .L_1646)
	.align		4
.L_1646:
        /*00e8*/ 	.word	index@(.nv.constant0._ZN7cutlass13device_kernelIN5flash19FlashAttnFwdCombineIN4cute5tupleIJNS3_1CILi8EEENS5_ILi128EEEEEELi5ELi256ELi1ELb0ELb0ENS_6half_tEfNS_4arch4Sm90EEEEEvNT_6ParamsE)
        /*00ec*/ 	.short	0x0210
        /*00ee*/ 	.short	0x00e8


	//----- nvinfo : EIATTR_SW_WAR
	.align		4
.L_1647:
        /*00f0*/ 	.byte	0x04, 0x36
        /*00f2*/ 	.short	(.L_1649 - .L_1648)
.L_1648:
        /*00f4*/ 	.word	0x00000008
.L_1649:


//--------------------- .nv.info._ZN7cutlass13device_kernelIN5flash19FlashAttnFwdCombineIN4cute5tupleIJNS3_1CILi8EEENS5_ILi128EEEEEELi8ELi256ELi1ELb0ELb1ENS_6half_tEfNS_4arch4Sm90EEEEEvNT_6ParamsE --------------------------
	.section	.nv.info._ZN7cutlass13device_kernelIN5flash19FlashAttnFwdCombineIN4cute5tupleIJNS3_1CILi8EEENS5_ILi128EEEEEELi8ELi256ELi1ELb0ELb1ENS_6half_tEfNS_4arch4Sm90EEEEEvNT_6ParamsE,"",@"SHT_CUDA_INFO"
	.sectionflags	@""
	.align	4


	//----- nvinfo : EIATTR_CUDA_API_VERSION
	.align		4
        /*0000*/ 	.byte	0x04, 0x37
        /*0002*/ 	.short	(.L_1651 - .L_1650)
.L_1650:
        /*0004*/ 	.word	0x00000082


	//----- nvinfo : EIATTR_KPARAM_INFO
	.align		4
.L_1651:
        /*0008*/ 	.byte	0x04, 0x17
        /*000a*/ 	.short	(.L_1653 - .L_1652)
.L_1652:
        /*000c*/ 	.word	0x00000000
        /*0010*/ 	.short	0x0000
        /*0012*/ 	.short	0x0000
        /*0014*/ 	.byte	0x00, 0xf0, 0xa1, 0x03


	//----- nvinfo : EIATTR_SPARSE_MMA_MASK
	.align		4
.L_1653:
        /*0018*/ 	.byte	0x03, 0x50
        /*001a*/ 	.short	0x0000


	//----- nvinfo : EIATTR_MAXREG_COUNT
	.align		4
        /*001c*/ 	.byte	0x03, 0x1b
        /*001e*/ 	.short	0x0080


	//----- nvinfo : EIATTR_NUM_BARRIERS
	.align		4
        /*0020*/ 	.byte	0x02, 0x4c
        /*0022*/ 	.byte	0x01
	.zero		1


	//----- nvinfo : EIATTR_EXTERNS
	.align		4
        /*0024*/ 	.byte	0x04, 0x0f
        /*0026*/ 	.short	(.L_1655 - .L_1654)


	//   ....[0]....
	.align		4
.L_1654:
        /*0028*/ 	.word	index@(__assertfail)


	//----- nvinfo : EIATTR_MERCURY_ISA_VERSION
	.align		4
.L_1655:
        /*002c*/ 	.byte	0x03, 0x5f
        /*002e*/ 	.short	0x0101


	//----- nvinfo : EIATTR_COOP_GROUP_MASK_REGIDS
	.align		4
        /*0030*/ 	.byte	0x04, 0x29
        /*0032*/ 	.short	(.L_1657 - .L_1656)


	//   ....[0]....
.L_1656:
        /*0034*/ 	.word	0xffffffff


	//   ....[1]....
        /*0038*/ 	.word	0xffffffff


	//   ....[2]....
        /*003c*/ 	.word	0xffffffff


	//   ....[3]....
        /*0040*/ 	.word	0xffffffff


	//   ....[4]....
        /*0044*/ 	.word	0xffffffff


	//   ....[5]....
        /*0048*/ 	.word	0xffffffff


	//   ....[6]....
        /*004c*/ 	.word	0xffffffff


	//   ....[7]....
        /*0050*/ 	.word	0xffffffff


	//   ....[8]....
        /*0054*/ 	.word	0xffffffff


	//   ....[9]....
        /*0058*/ 	.word	0xffffffff


	//   ....[10]....
        /*005c*/ 	.word	0xffffffff


	//   ....[11]....
        /*0060*/ 	.word	0xffffffff


	//   ....[12]....
        /*0064*/ 	.word	0xffffffff


	//   ....[13]....
        /*0068*/ 	.word	0xffffffff


	//   ....[14]....
        /*006c*/ 	.word	0xffffffff


	//----- nvinfo : EIATTR_COOP_GROUP_INSTR_OFFSETS
	.align		4
.L_1657:
        /*0070*/ 	.byte	0x04, 0x28
        /*0072*/ 	.short	(.L_1659 - .L_1658)


	//   ....[0]....
.L_1658:
        /*0074*/ 	.word	0x00002090


	//   ....[1]....
        /*0078*/ 	.word	0x000020b0


	//   ....[2]....
        /*007c*/ 	.word	0x000020d0


	//   ....[3]....
        /*0080*/ 	.word	0x000020f0


	//   ....[4]....
        /*0084*/ 	.word	0x00002110


	//   ....[5]....
        /*0088*/ 	.word	0x00002430


	//   ....[6]....
        /*008c*/ 	.word	0x00002450


	//   ....[7]....
        /*0090*/ 	.word	0x00002460


	//   ....[8]....
        /*0094*/ 	.word	0x00002490


	//   ....[9]....
        /*0098*/ 	.word	0x000024a0


	//   ....[10]....
        /*009c*/ 	.word	0x000024d0


	//   ....[11]....
        /*00a0*/ 	.word	0x000024e0


	//   ....[12]....
        /*00a4*/ 	.word	0x00002520


	//   ....[13]....
        /*00a8*/ 	.word	0x00002530


	//   ....[14]....
        /*00ac*/ 	.word	0x00002560


	//----- nvinfo : EIATTR_SYSCALL_OFFSETS
	.align		4
.L_1659:
        /*00b0*/ 	.byte	0x04, 0x46
        /*00b2*/ 	.short	(.L_1661 - .L_1660)


	//   ....[0]....
.L_1660:
        /*00b4*/ 	.word	0x00000510


	//----- nvinfo : EIATTR_EXIT_INSTR_OFFSETS
	.align		4
.L_1661:
        /*00b8*/ 	.byte	0x04, 0x1c
        /*00ba*/ 	.short	(.L_1663 - .L_1662)


	//   ....[0]....
.L_1662:
        /*00bc*/ 	.word	0x00000240


	//   ....[1]....
        /*00c0*/ 	.word	0x000003c0


	//   ....[2]....
        /*00c4*/ 	.word	0x000036c0


	//   ....[3]....
        /*00c8*/ 	.word	0x00003820


	//----- nvinfo : EIATTR_MAX_THREADS
	.align		4
.L_1663:
        /*00cc*/ 	.byte	0x04, 0x05
        /*00ce*/ 	.short	(.L_1665 - .L_1664)
.L_1664:
        /*00d0*/ 	.word	0x00000100
        /*00d4*/ 	.word	0x00000001
        /*00d8*/ 	.word	0x00000001


	//----- nvinfo : EIATTR_CRS_STACK_SIZE
	.align		4
.L_1665:
        /*00dc*/ 	.byte	0x04, 0x1e
        /*00de*/ 	.short	(.L_1667 - .L_1666)
.L_1666:
        /*00e0*/ 	.word	0x00000000


	//----- nvinfo : EIATTR_CBANK_PARAM_SIZE
	.align		4
.L_1667:
        /*00e4*/ 	.byte	0x03, 0x19
        /*00e6*/ 	.short	0x00e8


	//----- nvinfo : EIATTR_PARAM_CBANK
	.align		4
        /*00e8*/ 	.byte	0x04, 0x0a
        /*00ea*/ 	.short	(.L_1669 - .L_1668)
	.align		4
.L_1668:
        /*00ec*/ 	.word	index@(.nv.constant0._ZN7cutlass13device_kernelIN5flash19FlashAttnFwdCombineIN4cute5tupleIJNS3_1CILi8EEENS5_ILi128EEEEEELi8ELi256ELi1ELb0ELb1ENS_6half_tEfNS_4arch4Sm90EEEEEvNT_6ParamsE)
        /*00f0*/ 	.short	0x0210
        /*00f2*/ 	.short	0x00e8


	//----- nvinfo : EIATTR_SW_WAR
	.align		4
.L_1669:
        /*00f4*/ 	.byte	0x04, 0x36
        /*00f6*/ 	.short	(.L_1671 - .L_1670)
.L_1670:
        /*00f8*/ 	.word	0x00000008
.L_1671:


//--------------------- .nv.info._ZN7cutlass13device_kernelIN5flash19FlashAttnFwdCombineIN4cute5tupleIJNS3_1CILi8EEENS5_ILi128EEEEEELi7ELi256ELi1ELb0ELb1ENS_6half_tEfNS_4arch4Sm90EEEEEvNT_6ParamsE --------------------------
	.section	.nv.info._ZN7cutlass13device_kernelIN5flash19FlashAttnFwdCombineIN4cute5tupleIJNS3_1CILi8EEENS5_ILi128EEEEEELi7ELi256ELi1ELb0ELb1ENS_6half_tEfNS_4arch4Sm90EEEEEvNT_6ParamsE,"",@"SHT_CUDA_INFO"
	.sectionflags	@""
	.align	4


	//----- nvinfo : EIATTR_CUDA_API_VERSION
	.align		4
        /*0000*/ 	.byte	0x04, 0x37
        /*0002*/ 	.short	(.L_1673 - .L_1672)
.L_1672:
        /*0004*/ 	.word	0x00000082


	//----- nvinfo : EIATTR_KPARAM_INFO
	.align		4
.L_1673:
        /*0008*/ 	.byte	0x04, 0x17
        /*000a*/ 	.short	(.L_1675 - .L_1674)
.L_1674:
        /*000c*/ 	.word	0x00000000
        /*0010*/ 	.short	0x0000
        /*0012*/ 	.short	0x0000
        /*0014*/ 	.byte	0x00, 0xf0, 0xa1, 0x03


	//----- nvinfo : EIATTR_SPARSE_MMA_MASK
	.align		4
.L_1675:
        /*0018*/ 	.byte	0x03, 0x50
        /*001a*/ 	.short	0x0000


	//----- nvinfo : EIATTR_MAXREG_COUNT
	.align		4
        /*001c*/ 	.byte	0x03, 0x1b
        /*001e*/ 	.short	0x0080


	//----- nvinfo : EIATTR_NUM_BARRIERS
	.align		4
        /*0020*/ 	.byte	0x02, 0x4c
        /*0022*/ 	.byte	0x01
	.zero		1


	//----- nvinfo : EIATTR_EXTERNS
	.align		4
        /*0024*/ 	.byte	0x04, 0x0f
        /*0026*/ 	.short	(.L_1677 - .L_1676)


	//   ....[0]....
	.align		4
.L_1676:
        /*0028*/ 	.word	index@(__assertfail)


	//----- nvinfo : EIATTR_MERCURY_ISA_VERSION
	.align		4
.L_1677:
        /*002c*/ 	.byte	0x03, 0x5f
        /*002e*/ 	.short	0x0101


	//----- nvinfo : EIATTR_COOP_GROUP_MASK_REGIDS
	.align		4
        /*0030*/ 	.byte	0x04, 0x29
        /*0032*/ 	.short	(.L_1679 - .L_1678)


	//   ....[0]....
.L_1678:
        /*0034*/ 	.word	0xffffffff


	//   ....[1]....
        /*0038*/ 	.word	0xffffffff


	//   ....[2]....
        /*003c*/ 	.word	0xffffffff


	//   ....[3]....
        /*0040*/ 	.word	0xffffffff


	//   ....[4]....
        /*0044*/ 	.word	0xffffffff


	//   ....[5]....
        /*0048*/ 	.word	0xffffffff


	//   ....[6]....
        /*004c*/ 	.word	0xffffffff


	//   ....[7]....
        /*0050*/ 	.word	0xffffffff


	//   ....[8]....
        /*0054*/ 	.word	0xffffffff


	//   ....[9]....
        /*0058*/ 	.word	0xffffffff


	//   ....[10]....
        /*005c*/ 	.word	0xffffffff


	//   ....[11]....
        /*0060*/ 	.word	0xffffffff


	//   ....[12]....
        /*0064*/ 	.word	0xffffffff


	//   ....[13]....
        /*0068*/ 	.word	0xffffffff


	//   ....[14]....
        /*006c*/ 	.word	0xffffffff


	//----- nvinfo : EIATTR_COOP_GROUP_INSTR_OFFSETS
	.align		4
.L_1679:
        /*0070*/ 	.byte	0x04, 0x28
        /*0072*/ 	.short	(.L_1681 - .L_1680)


	//   ....[0]....
.L_1680:
        /*0074*/ 	.word	0x00001ba0


	//   ....[1]....
        /*0078*/ 	.word	0x00001bc0


	//   ....[2]....
        /*007c*/ 	.word	0x00001be0


	//   ....[3]....
        /*0080*/ 	.word	0x00001c00


	//   ....[4]....
        /*0084*/ 	.word	0x00001c20


	//   ....[5]....
        /*0088*/ 	.word	0x00001dc0


	//   ....[6]....
        /*008c*/ 	.word	0x00001de0


	//   ....[7]....
        /*0090*/ 	.word	0x00001df0


	//   ....[8]....
        /*0094*/ 	.word	0x00001e20


	//   ....[9]....
        /*0098*/ 	.word	0x00001e30


	//   ....[10]....
        /*009c*/ 	.word	0x00001e60


	//   ....[11]....
        /*00a0*/ 	.word	0x00001e70


	//   ....[12]....
        /*00a4*/ 	.word	0x00001eb0


	//   ....[13]....
        /*00a8*/ 	.word	0x00001ec0


	//   ....[14]....
        /*00ac*/ 	.word	0x00001ef0


	//----- nvinfo : EIATTR_SYSCALL_OFFSETS
	.align		4
.L_1681:
        /*00b0*/ 	.byte	0x04, 0x46
        /*00b2*/ 	.short	(.L_1683 - .L_1682)


	//   ....[0]....
.L_1682:
        /*00b4*/ 	.word	0x00000510


	//----- nvinfo : EIATTR_EXIT_INSTR_OFFSETS
	.align		4
.L_1683:
        /*00b8*/ 	.byte	0x04, 0x1c
        /*00ba*/ 	.short	(.L_1685 - .L_1684)


	//   ....[0]....
.L_1684:
        /*00bc*/ 	.word	0x00000240


	//   ....[1]....
        /*00c0*/ 	.word	0x000003c0


	//   ....[2]....
        /*00c4*/ 	.word	0x00002fe0


	//   ....[3]....
        /*00c8*/ 	.word	0x00003140


	//----- nvinfo : EIATTR_MAX_THREADS
	.align		4
.L_1685:
        /*00cc*/ 	.byte	0x04, 0x05
        /*00ce*/ 	.short	(.L_1687 - .L_1686)
.L_1686:
        /*00d0*/ 	.word	0x00000100
        /*00d4*/ 	.word	0x00000001
        /*00d8*/ 	.word	0x00000001


	//----- nvinfo : EIATTR_CRS_STACK_SIZE
	.align		4
.L_1687:
        /*00dc*/ 	.byte	0x04, 0x1e
        /*00de*/ 	.short	(.L_1689 - .L_1688)
.L_1688:
        /*00e0*/ 	.word	0x00000000


	//----- nvinfo : EIATTR_CBANK_PARAM_SIZE
	.align		4
.L_1689:
        /*00e4*/ 	.byte	0x03, 0x19
        /*00e6*/ 	.short	0x00e8


	//----- nvinfo : EIATTR_PARAM_CBANK
	.align		4
        /*00e8*/ 	.byte	0x04, 0x0a
        /*00ea*/ 	.short	(.L_1691 - .L_1690)
	.align		4
.L_1690:
        /*00ec*/ 	.word	index@(.nv.constant0._ZN7cutlass13device_kernelIN5flash19FlashAttnFwdCombineIN4cute5tupleIJNS3_1CILi8EEENS5_ILi128EEEEEELi7ELi256ELi1ELb0ELb1ENS_6half_tEfNS_4arch4Sm90EEEEEvNT_6ParamsE)
        /*00f0*/ 	.short	0x0210
        /*00f2*/ 	.short	0x00e8


	//----- nvinfo : EIATTR_SW_WAR
	.align		4
.L_1691:
        /*00f4*/ 	.byte	0x04, 0x36
        /*00f6*/ 	.short	(.L_1693 - .L_1692)
.L_1692:
        /*00f8*/ 	.word	0x00000008
.L_1693:


//--------------------- .nv.info._ZN7cutlass13device_kernelIN5flash19FlashAttnFwdCombineIN4cute5tupleIJNS3_1CILi8EEENS5_ILi128EEEEEELi6ELi256ELi1ELb0ELb1ENS_6half_tEfNS_4arch4Sm90EEEEEvNT_6ParamsE --------------------------
	.section	.nv.info._ZN7cutlass13device_kernelIN5flash19FlashAttnFwdCombineIN4cute5tupleIJNS3_1CILi8EEENS5_ILi128EEEEEELi6ELi256ELi1ELb0ELb1ENS_6half_tEfNS_4arch4Sm90EEEEEvNT_6ParamsE,"",@"SHT_CUDA_INFO"
	.sectionflags	@""
	.align	4


	//----- nvinfo : EIATTR_CUDA_API_VERSION
	.align		4
        /*0000*/ 	.byte	0x04, 0x37
        /*0002*/ 	.short	(.L_1695 - .L_1694)
.L_1694:
        /*0004*/ 	.word	0x00000082


	//----- nvinfo : EIATTR_KPARAM_INFO
	.align		4
.L_1695:
        /*0008*/ 	.byte	0x04, 0x17
        /*000a*/ 	.short	(.L_1697 - .L_1696)
.L_1696:
        /*000c*/ 	.word	0x00000000
        /*0010*/ 	.short	0x0000
        /*0012*/ 	.short	0x0000
        /*0014*/ 	.byte	0x00, 0xf0, 0xa1, 0x03


	//----- nvinfo : EIATTR_SPARSE_MMA_MASK
	.align		4
.L_1697:
        /*0018*/ 	.byte	0x03, 0x50
        /*001a*/ 	.short	0x0000


	//----- nvinfo : EIATTR_MAXREG_COUNT
	.align		4
        /*001c*/ 	.byte	0x03, 0x1b
        /*001e*/ 	.short	0x0080


	//----- nvinfo : EIATTR_NUM_BARRIERS
	.align		4
        /*0020*/ 	.byte	0x02, 0x4c
        /*0022*/ 	.byte	0x01
	.zero		1


	//----- nvinfo : EIATTR_EXTERNS
	.align		4
        /*0024*/ 	.byte	0x04, 0x0f
        /*0026*/ 	.short	(.L_1699 - .L_1698)


	//   ....[0]....
	.align		4
.L_1698:
        /*0028*/ 	.word	index@(__assertfail)


	//----- nvinfo : EIATTR_MERCURY_ISA_VERSION
	.align		4
.L_1699:
        /*002c*/ 	.byte	0x03, 0x5f
        /*002e*/ 	.short	0x0101


	//----- nvinfo : EIATTR_COOP_GROUP_MASK_REGIDS
	.align		4
        /*0030*/ 	.byte	0x04, 0x29
        /*0032*/ 	.short	(.L_1701 - .L_1700)


	//   ....[0]....
.L_1700:
        /*0034*/ 	.word	0xffffffff


	//   ....[1]....
        /*0038*/ 	.word	0xffffffff


	//   ....[2]....
        /*003c*/ 	.word	0xffffffff


	//   ....[3]....
        /*0040*/ 	.word	0xffffffff


	//   ....[4]....
        /*0044*/ 	.word	0xffffffff


	//   ....[5]....
        /*0048*/ 	.word	0xffffffff


	//   ....[6]....
        /*004c*/ 	.word	0xffffffff


	//   ....[7]....
        /*0050*/ 	.word	0xffffffff


	//   ....[8]....
        /*0054*/ 	.word	0xffffffff


	//   ....[9]....
        /*0058*/ 	.word	0xffffffff


	//   ....[10]....
        /*005c*/ 	.word	0xffffffff


	//   ....[11]....
        /*0060*/ 	.word	0xffffffff


	//   ....[12]....
        /*0064*/ 	.word	0xffffffff


	//   ....[13]....
        /*0068*/ 	.word	0xffffffff


	//   ....[14]....
        /*006c*/ 	.word	0xffffffff


	//----- nvinfo : EIATTR_COOP_GROUP_INSTR_OFFSETS
	.align		4
.L_1701:
        /*0070*/ 	.byte	0x04, 0x28
        /*0072*/ 	.short	(.L_1703 - .L_1702)


	//   ....[0]....
.L_1702:
        /*0074*/ 	.word	0x00001800


	//   ....[1]....
        /*0078*/ 	.word	0x00001820


	//   ....[2]....
        /*007c*/ 	.word	0x00001840


	//   ....[3]....
        /*0080*/ 	.word	0x00001860


	//   ....[4]....
        /*0084*/ 	.word	0x00001880


	//   ....[5]....
        /*0088*/ 	.word	0x00001970


	//   ....[6]....
        /*008c*/ 	.word	0x00001990


	//   ....[7]....
        /*0090*/ 	.word	0x000019a0


	//   ....[8]....
        /*0094*/ 	.word	0x000019d0


	//   ....[9]....
        /*0098*/ 	.word	0x000019e0


	//   ....[10]....
        /*009c*/ 	.word	0x00001a10


	//   ....[11]....
        /*00a0*/ 	.word	0x00001a20


	//   ....[12]....
        /*00a4*/ 	.word	0x00001a60


	//   ....[13]....
        /*00a8*/ 	.word	0x00001a70


	//   ....[14]....
        /*00ac*/ 	.word	0x00001aa0


	//----- nvinfo : EIATTR_SYSCALL_OFFSETS
	.align		4
.L_1703:
        /*00b0*/ 	.byte	0x04, 0x46
        /*00b2*/ 	.short	(.L_1705 - .L_1704)


	//   ....[0]....
.L_1704:
        /*00b4*/ 	.word	0x00000510


	//----- nvinfo : EIATTR_EXIT_INSTR_OFFSETS
	.align		4
.L_1705:
        /*00b8*/ 	.byte	0x04, 0x1c
        /*00ba*/ 	.short	(.L_1707 - .L_1706)


	//   ....[0]....
.L_1706:
        /*00bc*/ 	.word	0x00000240


	//   ....[1]....
        /*00c0*/ 	.word	0x000003c0


	//   ....[2]....
        /*00c4*/ 	.word	0x00002b40


	//   ....[3]....
        /*00c8*/ 	.word	0x00002ca0


	//----- nvinfo : EIATTR_MAX_THREADS
	.align		4
.L_1707:
        /*00cc*/ 	.byte	0x04, 0x05
        /*00ce*/ 	.short	(.L_1709 - .L_1708)
.L_1708:
        /*00d0*/ 	.word	0x00000100
        /*00d4*/ 	.word	0x00000001
        /*00d8*/ 	.word	0x00000001


	//----- nvinfo : EIATTR_CRS_STACK_SIZE
	.align		4
.L_1709:
        /*00dc*/ 	.byte	0x04, 0x1e
        /*00de*/ 	.short	(.L_1711 - .L_1710)
.L_1710:
        /*00e0*/ 	.word	0x00000000


	//----- nvinfo : EIATTR_CBANK_PARAM_SIZE
	.align		4
.L_1711:
        /*00e4*/ 	.byte	0x03, 0x19
        /*00e6*/ 	.short	0x00e8


	//----- nvinfo : EIATTR_PARAM_CBANK
	.align		4
        /*00e8*/ 	.byte	0x04, 0x0a
        /*00ea*/ 	.short	(.L_1713 - .L_1712)
	.align		4
.L_1712:
        /*00ec*/ 	.word	index@(.nv.constant0._ZN7cutlass13device_kernelIN5flash19FlashAttnFwdCombineIN4cute5tupleIJNS3_1CILi8EEENS5_ILi128EEEEEELi6ELi256ELi1ELb0ELb1ENS_6half_tEfNS_4arch4Sm90EEEEEvNT_6ParamsE)
        /*00f0*/ 	.short	0x0210
        /*00f2*/ 	.short	0x00e8


	//----- nvinfo : EIATTR_SW_WAR
	.align		4
.L_1713:
        /*00f4*/ 	.byte	0x04, 0x36
        /*00f6*/ 	.short	(.L_1715 - .L_1714)
.L_1714:
        /*00f8*/ 	.word	0x00000008
.L_1715:


//--------------------- .nv.info._ZN7cutlass13device_kernelIN5flash19FlashAttnFwdCombineIN4cute5tupleIJNS3_1CILi8EEENS5_ILi128EEEEEELi5ELi256ELi1ELb0ELb1ENS_6half_tEfNS_4arch4Sm90EEEEEvNT_6ParamsE --------------------------
	.section	.nv.info._ZN7cutlass13device_kernelIN5flash19FlashAttnFwdCombineIN4cute5tupleIJNS3_1CILi8EEENS5_ILi128EEEEEELi5ELi256ELi1ELb0ELb1ENS_6half_tEfNS_4arch4Sm90EEEEEvNT_6ParamsE,"",@"SHT_CUDA_INFO"
	.sectionflags	@""
	.align	4


	//----- nvinfo : EIATTR_CUDA_API_VERSION
	.align		4
        /*0000*/ 	.byte	0x04, 0x37
        /*0002*/ 	.short	(.L_1717 - .L_1716)
.L_1716:
        /*0004*/ 	.word	0x00000082


	//----- nvinfo : EIATTR_KPARAM_INFO
	.align		4
.L_1717:
        /*0008*/ 	.byte	0x04, 0x17
        /*000a*/ 	.short	(.L_1719 - .L_1718)
.L_1718:
        /*000c*/ 	.word	0x00000000
        /*0010*/ 	.short	0x0000
        /*0012*/ 	.short	0x0000
        /*0014*/ 	.byte	0x00, 0xf0, 0xa1, 0x03


	//----- nvinfo : EIATTR_SPARSE_MMA_MASK
	.align		4
.L_1719:
        /*0018*/ 	.byte	0x03, 0x50
        /*001a*/ 	.short	0x0000


	//----- nvinfo : EIATTR_MAXREG_COUNT
	.align		4
        /*001c*/ 	.byte	0x03, 0x1b
        /*001e*/ 	.short	0x0080


	//----- nvinfo : EIATTR_NUM_BARRIERS
	.align		4
        /*0020*/ 	.byte	0x02, 0x4c
        /*0022*/ 	.byte	0x01
	.zero		1


	//----- nvinfo : EIATTR_EXTERNS
	.align		4
        /*0024*/ 	.byte	0x04, 0x0f
        /*0026*/ 	.short	(.L_1721 - .L_1720)


	//   ....[0]....
	.align		4
.L_1720:
        /*0028*/ 	.word	index@(__assertfail)


	//----- nvinfo : EIATTR_MERCURY_ISA_VERSION
	.align		4
.L_1721:
        /*002c*/ 	.byte	0x03, 0x5f
        /*002e*/ 	.short	0x0101


	//----- nvinfo : EIATTR_COOP_GROUP_MASK_REGIDS
	.align		4
        /*0030*/ 	.byte	0x04, 0x29
        /*0032*/ 	.short	(.L_1723 - .L_1722)


	//   ....[0]....
.L_1722:
        /*0034*/ 	.word	0xffffffff


	//   ....[1]....
        /*0038*/ 	.word	0xffffffff


	//   ....[2]....
        /*003c*/ 	.word	0xffffffff


	//   ....[3]....
        /*0040*/ 	.word	0xffffffff


	//   ....[4]....
        /*0044*/ 	.word	0xffffffff


	//   ....[5]....
        /*0048*/ 	.word	0xffffffff


	//   ....[6]....
        /*004c*/ 	.word	0xffffffff


	//   ....[7]....
        /*0050*/ 	.word	0xffffffff


	//   ....[8]....
        /*0054*/ 	.word	0xffffffff


	//   ....[9]....
        /*0058*/ 	.word	0xffffffff


	//   ....[10]....
        /*005c*/ 	.word	0xffffffff


	//   ....[11]....
        /*0060*/ 	.word	0xffffffff


	//   ....[12]....
        /*0064*/ 	.word	0xffffffff


	//   ....[13]....
        /*0068*/ 	.word	0xffffffff


	//   ....[14]....
        /*006c*/ 	.word	0xffffffff


	//----- nvinfo : EIATTR_COOP_GROUP_INSTR_OFFSETS
	.align		4
.L_1723:
        /*0070*/ 	.byte	0x04, 0x28
        /*0072*/ 	.short	(.L_1725 - .L_1724)


	//   ....[0]....
.L_1724:
        /*0074*/ 	.word	0x000015e0


	//   ....[1]....
        /*0078*/ 	.word	0x00001600


	//   ....[2]....
        /*007c*/ 	.word	0x00001620


	//   ....[3]....
        /*0080*/ 	.word	0x00001640


	//   ....[4]....
        /*0084*/ 	.word	0x00001660


	//   ....[5]....
        /*0088*/ 	.word	0x000016f0


	//   ....[6]....
        /*008c*/ 	.word	0x00001720


	//   ....[7]....
        /*0090*/ 	.word	0x00001730


	//   ....[8]....
        /*0094*/ 	.word	0x00001760


	//   ....[9]....
        /*0098*/ 	.word	0x00001770


	//   ....[10]....
        /*009c*/ 	.word	0x000017a0


	//   ....[11]....
        /*00a0*/ 	.word	0x000017b0


	//   ....[12]....
        /*00a4*/ 	.word	0x000017e0


	//   ....[13]....
        /*00a8*/ 	.word	0x000017f0


	//   ....[14]....
        /*00ac*/ 	.word	0x00001860


	//----- nvinfo : EIATTR_SYSCALL_OFFSETS
	.align		4
.L_1725:
        /*00b0*/ 	.byte	0x04, 0x46
        /*00b2*/ 	.short	(.L_1727 - .L_1726)


	//   ....[0]....
.L_1726:
        /*00b4*/ 	.word	0x00000510


	//----- nvinfo : EIATTR_EXIT_INSTR_OFFSETS
	.align		4
.L_1727:
        /*00b8*/ 	.byte	0x04, 0x1c
        /*00ba*/ 	.short	(.L_1729 - .L_1728)


	//   ....[0]....
.L_1728:
        /*00bc*/ 	.word	0x00000240


	//   ....[1]....
        /*00c0*/ 	.word	0x000003c0


	//   ....[2]....
        /*00c4*/ 	.word	0x000028b0


	//   ....[3]....
        /*00c8*/ 	.word	0x00002a10


	//----- nvinfo : EIATTR_MAX_THREADS
	.align		4
.L_1729:
        /*00cc*/ 	.byte	0x04, 0x05
        /*00ce*/ 	.short	(.L_1731 - .L_1730)
.L_1730:
        /*00d0*/ 	.word	0x00000100
        /*00d4*/ 	.word	0x00000001
        /*00d8*/ 	.word	0x00000001


	//----- nvinfo : EIATTR_CRS_STACK_SIZE
	.align		4
.L_1731:
        /*00dc*/ 	.byte	0x04, 0x1e
        /*00de*/ 	.short	(.L_1733 - .L_1732)
.L_1732:
        /*00e0*/ 	.word	0x00000000


	//----- nvinfo : EIATTR_CBANK_PARAM_SIZE
	.align		4
.L_1733:
        /*00e4*/ 	.byte	0x03, 0x19
        /*00e6*/ 	.short	0x00e8


	//----- nvinfo : EIATTR_PARAM_CBANK
	.align		4
        /*00e8*/ 	.byte	0x04, 0x0a
        /*00ea*/ 	.short	(.L_1735 - .L_1734)
	.align		4
.L_1734:
        /*00ec*/ 	.word	index@(.nv.constant0._ZN7cutlass13device_kernelIN5flash19FlashAttnFwdCombineIN4cute5tupleIJNS3_1CILi8EEENS5_ILi128EEEEEELi5ELi256ELi1ELb0ELb1ENS_6half_tEfNS_4arch4Sm90EEEEEvNT_6ParamsE)
        /*00f0*/ 	.short	0x0210
        /*00f2*/ 	.short	0x00e8


	//----- nvinfo : EIATTR_SW_WAR
	.align		4
.L_1735:
        /*00f4*/ 	.byte	0x04, 0x36
        /*00f6*/ 	.short	(.L_1737 - .L_1736)
.L_1736:
        /*00f8*/ 	.word	0x00000008
.L_1737:


//--------------------- .nv.info._ZN7cutlass13device_kernelIN5flash19FlashAttnFwdCombineIN4cute5tupleIJNS3_1CILi8EEENS5_ILi128EEEEEELi8ELi256ELi1ELb0ELb0ENS_6half_tEfNS_4arch4Sm80EEEEEvNT_6ParamsE --------------------------
	.section	.nv.info._ZN7cutlass13device_kernelIN5flash19FlashAttnFwdCombineIN4cute5tupleIJNS3_1CILi8EEENS5_ILi128EEEEEELi8ELi256ELi1ELb0ELb0ENS_6half_tEfNS_4arch4Sm80EEEEEvNT_6ParamsE,"",@"SHT_CUDA_INFO"
	.sectionflags	@""
	.align	4


	//----- nvinfo : EIATTR_CUDA_API_VERSION
	.align		4
        /*0000*/ 	.byte	0x04, 0x37
        /*0002*/ 	.short	(.L_1739 - .L_1738)
.L_1738:
        /*0004*/ 	.word	0x00000082


	//----- nvinfo : EIATTR_KPARAM_INFO
	.align		4
.L_1739:
        /*0008*/ 	.byte	0x04, 0x17
        /*000a*/ 	.short	(.L_1741 - .L_1740)
.L_1740:
        /*000c*/ 	.word	0x00000000
        /*0010*/ 	.short	0x0000
        /*0012*/ 	.short	0x0000
        /*0014*/ 	.byte	0x00, 0xf0, 0xa1, 0x03


	//----- nvinfo : EIATTR_SPARSE_MMA_MASK
	.align		4
.L_1741:
        /*0018*/ 	.byte	0x03, 0x50
        /*001a*/ 	.short	0x0000


	//----- nvinfo : EIATTR_MAXREG_COUNT
	.align		4
        /*001c*/ 	.byte	0x03, 0x1b
        /*001e*/ 	.short	0x0080


	//----- nvinfo : EIATTR_NUM_BARRIERS
	.align		4
        /*0020*/ 	.byte	0x02, 0x4c
        /*0022*/ 	.byte	0x01
	.zero		1


	//----- nvinfo : EIATTR_EXTERNS
	.align		4
        /*0024*/ 	.byte	0x04, 0x0f
        /*0026*/ 	.short	(.L_1743 - .L_1742)


	//   ....[0]....
	.align		4
.L_1742:
        /*0028*/ 	.word	index@(__assertfail)


	//----- nvinfo : EIATTR_MERCURY_ISA_VERSION
	.align		4
.L_1743:
        /*002c*/ 	.byte	0x03, 0x5f
        /*002e*/ 	.short	0x0101


	//----- nvinfo : EIATTR_COOP_GROUP_MASK_REGIDS
	.align		4
        /*0030*/ 	.byte	0x04, 0x29
        /*0032*/ 	.short	(.L_1745 - .L_1744)


	//   ....[0]....
.L_1744:
        /*0034*/ 	.word	0xffffffff


	//   ....[1]....
        /*0038*/ 	.word	0xffffffff


	//   ....[2]....
        /*003c*/ 	.word	0xffffffff


	//   ....[3]....
        /*0040*/ 	.word	0xffffffff


	//   ....[4]....
        /*0044*/ 	.word	0xffffffff


	//   ....[5]....
        /*0048*/ 	.word	0xffffffff


	//   ....[6]....
        /*004c*/ 	.word	0xffffffff


	//   ....[7]....
        /*0050*/ 	.word	0xffffffff


	//   ....[8]....
        /*0054*/ 	.word	0xffffffff


	//   ....[9]....
        /*0058*/ 	.word	0xffffffff


	//   ....[10]....
        /*005c*/ 	.word	0xffffffff


	//   ....[11]....
        /*0060*/ 	.word	0xffffffff


	//   ....[12]....
        /*0064*/ 	.word	0xffffffff


	//   ....[13]....
        /*0068*/ 	.word	0xffffffff


	//   ....[14]....
        /*006c*/ 	.word	0xffffffff


	//----- nvinfo : EIATTR_COOP_GROUP_INSTR_OFFSETS
	.align		4
.L_1745:
        /*0070*/ 	.byte	0x04, 0x28
        /*0072*/ 	.short	(.L_1747 - .L_1746)


	//   ....[0]....
.L_1746:
        /*0074*/ 	.word	0x00001760


	//   ....[1]....
        /*0078*/ 	.word	0x00001780


	//   ....[2]....
        /*007c*/ 	.word	0x000017a0


	//   ....[3]....
        /*0080*/ 	.word	0x000017c0


	//   ....[4]....
        /*0084*/ 	.word	0x000017e0


	//   ....[5]....
        /*0088*/ 	.word	0x00001af0


	//   ....[6]....
        /*008c*/ 	.word	0x00001b10


	//   ....[7]....
        /*0090*/ 	.word	0x00001b30


	//   ....[8]....
        /*0094*/ 	.word	0x00001b50


	//   ....[9]....
        /*0098*/ 	.word	0x00001b70


	//   ....[10]....
        /*009c*/ 	.word	0x00001ba0


	//   ....[11]....
        /*00a0*/ 	.word	0x00001bc0


	//   ....[12]....
        /*00a4*/ 	.word	0x00001bf0


	//   ....[13]....
        /*00a8*/ 	.word	0x00001c10


	//   ....[14]....
        /*00ac*/ 	.word	0x00001c40


	//----- nvinfo : EIATTR_SYSCALL_OFFSETS
	.align		4
.L_1747:
        /*00b0*/ 	.byte	0x04, 0x46
        /*00b2*/ 	.short	(.L_1749 - .L_1748)


	//   ....[0]....
.L_1748:
        /*00b4*/ 	.word	0x00000390


	//----- nvinfo : EIATTR_EXIT_INSTR_OFFSETS
	.align		4
.L_1749:
        /*00b8*/ 	.byte	0x04, 0x1c
        /*00ba*/ 	.short	(.L_1751 - .L_1750)


	//   ....[0]....
.L_1750:
        /*00bc*/ 	.word	0x00000240


	//   ....[1]....
        /*00c0*/ 	.word	0x00002dd0


	//   ....[2]....
        /*00c4*/ 	.word	0x00002f80


	//----- nvinfo : EIATTR_MAX_THREADS
	.align		4
.L_1751:
        /*00c8*/ 	.byte	0x04, 0x05
        /*00ca*/ 	.short	(.L_1753 - .L_1752)
.L_1752:
        /*00cc*/ 	.word	0x00000100
        /*00d0*/ 	.word	0x00000001
        /*00d4*/ 	.word	0x00000001


	//----- nvinfo : EIATTR_CRS_STACK_SIZE
	.align		4
.L_1753:
        /*00d8*/ 	.byte	0x04, 0x1e
        /*00da*/ 	.short	(.L_1755 - .L_1754)
.L_1754:
        /*00dc*/ 	.word	0x00000000


	//----- nvinfo : EIATTR_CBANK_PARAM_SIZE
	.align		4
.L_1755:
        /*00e0*/ 	.byte	0x03, 0x19
        /*00e2*/ 	.short	0x00e8


	//----- nvinfo : EIATTR_PARAM_CBANK
	.align		4
        /*00e4*/ 	.byte	0x04, 0x0a
        /*00e6*/ 	.short	(.L_1757 - .L_1756)
	.align		4
.L_1756:
        /*00e8*/ 	.word	index@(.nv.constant0._ZN7cutlass13device_kernelIN5flash19FlashAttnFwdCombineIN4cute5tupleIJNS3_1CILi8EEENS5_ILi128EEEEEELi8ELi256ELi1ELb0ELb0ENS_6half_tEfNS_4arch4Sm80EEEEEvNT_6ParamsE)
        /*00ec*/ 	.short	0x0210
        /*00ee*/ 	.short	0x00e8


	//----- nvinfo : EIATTR_SW_WAR
	.align		4
.L_1757:
        /*00f0*/ 	.byte	0x04, 0x36
        /*00f2*/ 	.short	(.L_1759 - .L_1758)
.L_1758:
        /*00f4*/ 	.word	0x00000008
.L_1759:


//--------------------- .nv.info._ZN7cutlass13device_kernelIN5flash19FlashAttnFwdCombineIN4cute5tupleIJNS3_1CILi8EEENS5_ILi128EEEEEELi7ELi256ELi1ELb0ELb0ENS_6half_tEfNS_4arch4Sm80EEEEEvNT_6ParamsE --------------------------
	.section	.nv.info._ZN7cutlass13device_kernelIN5flash19FlashAttnFwdCombineIN4cute5tupleIJNS3_1CILi8EEENS5_ILi128EEEEEELi7ELi256ELi1ELb0ELb0ENS_6half_tEfNS_4arch4Sm80EEEEEvNT_6ParamsE,"",@"SHT_CUDA_INFO"
	.sectionflags	@""
	.align	4


	//----- nvinfo : EIATTR_CUDA_API_VERSION
	.align		4
        /*0000*/ 	.byte	0x04, 0x37
        /*0002*/ 	.short	(.L_1761 - .L_1760)
.L_1760:
        /*0004*/ 	.word	0x00000082


	//----- nvinfo : EIATTR_KPARAM_INFO
	.align		4
.L_1761:
        /*0008*/ 	.byte	0x04, 0x17
        /*000a*/ 	.short	(.L_1763 - .L_1762)
.L_1762:
        /*000c*/ 	.word	0x00000000
        /*0010*/ 	.short	0x0000
        /*0012*/ 	.short	0x0000
        /*0014*/ 	.byte	0x00, 0xf0, 0xa1, 0x03


	//----- nvinfo : EIATTR_SPARSE_MMA_MASK
	.align		4
.L_1763:
        /*0018*/ 	.byte	0x03, 0x50
        /*001a*/ 	.short	0x0000


	//----- nvinfo : EIATTR_MAXREG_COUNT
	.align		4
        /*001c*/ 	.byte	0x03, 0x1b
        /*001e*/ 	.short	0x0080


	//----- nvinfo : EIATTR_NUM_BARRIERS
	.align		4
        /*0020*/ 	.byte	0x02, 0x4c
        /*0022*/ 	.byte	0x01
	.zero		1


	//----- nvinfo : EIATTR_EXTERNS
	.align		4
        /*0024*/ 	.byte	0x04, 0x0f
        /*0026*/ 	.short	(.L_1765 - .L_1764)


	//   ....[0]....
	.align		4
.L_1764:
        /*0028*/ 	.word	index@(__assertfail)


	//----- nvinfo : EIATTR_MERCURY_ISA_VERSION
	.align		4
.L_1765:
        /*002c*/ 	.byte	0x03, 0x5f
        /*002e*/ 	.short	0x0101


	//----- nvinfo : EIATTR_COOP_GROUP_MASK_REGIDS
	.align		4
        /*0030*/ 	.byte	0x04, 0x29
        /*0032*/ 	.short	(.L_1767 - .L_1766)


	//   ....[0]....
.L_1766:
        /*0034*/ 	.word	0xffffffff


	//   ....[1]....
        /*0038*/ 	.word	0xffffffff


	//   ....[2]....
        /*003c*/ 	.word	0xffffffff


	//   ....[3]....
        /*0040*/ 	.word	0xffffffff


	//   ....[4]....
        /*0044*/ 	.word	0xffffffff


	//   ....[5]....
        /*0048*/ 	.word	0xffffffff


	//   ....[6]....
        /*004c*/ 	.word	0xffffffff


	//   ....[7]....
        /*0050*/ 	.word	0xffffffff


	//   ....[8]....
        /*0054*/ 	.word	0xffffffff


	//   ....[9]....
        /*0058*/ 	.word	0xffffffff


	//   ....[10]....
        /*005c*/ 	.word	0xffffffff


	//   ....[11]....
        /*0060*/ 	.word	0xffffffff


	//   ....[12]....
        /*0064*/ 	.word	0xffffffff


	//   ....[13]....
        /*0068*/ 	.word	0xffffffff


	//   ....[14]....
        /*006c*/ 	.word	0xffffffff


	//----- nvinfo : EIATTR_COOP_GROUP_INSTR_OFFSETS
	.align		4
.L_1767:
        /*0070*/ 	.byte	0x04, 0x28
        /*0072*/ 	.short	(.L_1769 - .L_1768)


	//   ....[0]....
.L_1768:
        /*0074*/ 	.word	0x000012a0


	//   ....[1]....
        /*0078*/ 	.word	0x000012c0


	//   ....[2]....
        /*007c*/ 	.word	0x000012e0


	//   ....[3]....
        /*0080*/ 	.word	0x00001300


	//   ....[4]....
        /*0084*/ 	.word	0x00001320


	//   ....[5]....
        /*0088*/ 	.word	0x000014c0


	//   ....[6]....
        /*008c*/ 	.word	0x000014e0


	//   ....[7]....
        /*0090*/ 	.word	0x000014f0


	//   ....[8]....
        /*0094*/ 	.word	0x00001520


	//   ....[9]....
        /*0098*/ 	.word	0x00001530


	//   ....[10]....
        /*009c*/ 	.word	0x00001560


	//   ....[11]....
        /*00a0*/ 	.word	0x00001570


	//   ....[12]....
        /*00a4*/ 	.word	0x000015b0


	//   ....[13]....
        /*00a8*/ 	.word	0x000015c0


	//   ....[14]....
        /*00ac*/ 	.word	0x000015f0


	//----- nvinfo : EIATTR_SYSCALL_OFFSETS
	.align		4
.L_1769:
        /*00b0*/ 	.byte	0x04, 0x46
        /*00b2*/ 	.short	(.L_1771 - .L_1770)


	//   ....[0]....
.L_1770:
        /*00b4*/ 	.word	0x00000390


	//----- nvinfo : EIATTR_EXIT_INSTR_OFFSETS
	.align		4
.L_1771:
        /*00b8*/ 	.byte	0x04, 0x1c
        /*00ba*/ 	.short	(.L_1773 - .L_1772)


	//   ....[0]....
.L_1772:
        /*00bc*/ 	.word	0x00000240


	//   ....[1]....
        /*00c0*/ 	.word	0x00002710


	//   ....[2]....
        /*00c4*/ 	.word	0x000028d0


	//----- nvinfo : EIATTR_MAX_THREADS
	.align		4
.L_1773:
        /*00c8*/ 	.byte	0x04, 0x05
        /*00ca*/ 	.short	(.L_1775 - .L_1774)
.L_1774:
        /*00cc*/ 	.word	0x00000100
        /*00d0*/ 	.word	0x00000001
        /*00d4*/ 	.word	0x00000001


	//----- nvinfo : EIATTR_CRS_STACK_SIZE
	.align		4
.L_1775:
        /*00d8*/ 	.byte	0x04, 0x1e
        /*00da*/ 	.short	(.L_1777 - .L_1776)
.L_1776:
        /*00dc*/ 	.word	0x00000000


	//----- nvinfo : EIATTR_CBANK_PARAM_SIZE
	.align		4
.L_1777:
        /*00e0*/ 	.byte	0x03, 0x19
        /*00e2*/ 	.short	0x00e8


	//----- nvinfo : EIATTR_PARAM_CBANK
	.align		4
        /*00e4*/ 	.byte	0x04, 0x0a
        /*00e6*/ 	.short	(.L_1779 - .L_1778)
	.align		4
.L_1778:
        /*00e8*/ 	.word	index@(.nv.constant0._ZN7cutlass13device_kernelIN5flash19FlashAttnFwdCombineIN4cute5tupleIJNS3_1CILi8EEENS5_ILi128EEEEEELi7ELi256ELi1ELb0ELb0ENS_6half_tEfNS_4arch4Sm80EEEEEvNT_6ParamsE)
        /*00ec*/ 	.short	0x0210
        /*00ee*/ 	.short	0x00e8


	//----- nvinfo : EIATTR_SW_WAR
	.align		4
.L_1779:
        /*00f0*/ 	.byte	0x04, 0x36
        /*00f2*/ 	.short	(.L_1781 - .L_1780)
.L_1780:
        /*00f4*/ 	.word	0x00000008
.L_1781:


//--------------------- .nv.info._ZN7cutlass13device_kernelIN5flash19FlashAttnFwdCombineIN4cute5tupleIJNS3_1CILi8EEENS5_ILi128EEEEEELi6ELi256ELi1ELb0ELb0ENS_6half_tEfNS_4arch4Sm80EEEEEvNT_6ParamsE --------------------------
	.section	.nv.info._ZN7cutlass13device_kernelIN5flash19FlashAttnFwdCombineIN4cute5tupleIJNS3_1CILi8EEENS5_ILi128EEEEEELi6ELi256ELi1ELb0ELb0ENS_6half_tEfNS_4arch4Sm80EEEEEvNT_6ParamsE,"",@"SHT_CUDA_INFO"
	.sectionflags	@""
	.align	4


	//----- nvinfo : EIATTR_CUDA_API_VERSION
	.align		4
        /*0000*/ 	.byte	0x04, 0x37
        /*0002*/ 	.short	(.L_1783 - .L_1782)
.L_1782:
        /*0004*/ 	.word	0x00000082


	//----- nvinfo : EIATTR_KPARAM_INFO
	.align		4
.L_1783:
        /*0008*/ 	.byte	0x04, 0x17
        /*000a*/ 	.short	(.L_1785 - .L_1784)
.L_1784:
        /*000c*/ 	.word	0x00000000
        /*0010*/ 	.short	0x0000
        /*0012*/ 	.short	0x0000
        /*0014*/ 	.byte	0x00, 0xf0, 0xa1, 0x03


	//----- nvinfo : EIATTR_SPARSE_MMA_MASK
	.align		4
.L_1785:
        /*0018*/ 	.byte	0x03, 0x50
        /*001a*/ 	.short	0x0000


	//----- nvinfo : EIATTR_MAXREG_COUNT
	.align		4
        /*001c*/ 	.byte	0x03, 0x1b
        /*001e*/ 	.short	0x0080


	//----- nvinfo : EIATTR_NUM_BARRIERS
	.align		4
        /*0020*/ 	.byte	0x02, 0x4c
        /*0022*/ 	.byte	0x01
	.zero		1


	//----- nvinfo : EIATTR_EXTERNS
	.align		4
        /*0024*/ 	.byte	0x04, 0x0f
        /*0026*/ 	.short	(.L_1787 - .L_1786)


	//   ....[0]....
	.align		4
.L_1786:
        /*0028*/ 	.word	index@(__assertfail)


	//----- nvinfo : EIATTR_MERCURY_ISA_VERSION
	.align		4
.L_1787:
        /*002c*/ 	.byte	0x03, 0x5f
        /*002e*/ 	.short	0x0101


	//----- nvinfo : EIATTR_COOP_GROUP_MASK_REGIDS
	.align		4
        /*0030*/ 	.byte	0x04, 0x29
        /*0032*/ 	.short	(.L_1789 - .L_1788)


	//   ....[0]....
.L_1788:
        /*0034*/ 	.word	0xffffffff


	//   ....[1]....
        /*0038*/ 	.word	0xffffffff


	//   ....[2]....
        /*003c*/ 	.word	0xffffffff


	//   ....[3]....
        /*0040*/ 	.word	0xffffffff


	//   ....[4]....
        /*0044*/ 	.word	0xffffffff


	//   ....[5]....
        /*0048*/ 	.word	0xffffffff


	//   ....[6]....
        /*004c*/ 	.word	0xffffffff


	//   ....[7]....
        /*0050*/ 	.word	0xffffffff


	//   ....[8]....
        /*0054*/ 	.word	0xffffffff


	//   ....[9]....
        /*0058*/ 	.word	0xffffffff


	//   ....[10]....
        /*005c*/ 	.word	0xffffffff


	//   ....[11]....
        /*0060*/ 	.word	0xffffffff


	//   ....[12]....
        /*0064*/ 	.word	0xffffffff


	//   ....[13]....
        /*0068*/ 	.word	0xffffffff


	//   ....[14]....
        /*006c*/ 	.word	0xffffffff


	//----- nvinfo : EIATTR_COOP_GROUP_INSTR_OFFSETS
	.align		4
.L_1789:
        /*0070*/ 	.byte	0x04, 0x28
        /*0072*/ 	.short	(.L_1791 - .L_1790)


	//   ....[0]....
.L_1790:
        /*0074*/ 	.word	0x00000ef0


	//   ....[1]....
        /*0078*/ 	.word	0x00000f10


	//   ....[2]....
        /*007c*/ 	.word	0x00000f30


	//   ....[3]....
        /*0080*/ 	.word	0x00000f50


	//   ....[4]....
        /*0084*/ 	.word	0x00000f70


	//   ....[5]....
        /*0088*/ 	.word	0x00001060


	//   ....[6]....
        /*008c*/ 	.word	0x00001080


	//   ....[7]....
        /*0090*/ 	.word	0x00001090


	//   ....[8]....
        /*0094*/ 	.word	0x000010c0


	//   ....[9]....
        /*0098*/ 	.word	0x000010d0


	//   ....[10]....
        /*009c*/ 	.word	0x00001100


	//   ....[11]....
        /*00a0*/ 	.word	0x00001110


	//   ....[12]....
        /*00a4*/ 	.word	0x00001150


	//   ....[13]....
        /*00a8*/ 	.word	0x00001160


	//   ....[14]....
        /*00ac*/ 	.word	0x000011a0


	//----- nvinfo : EIATTR_SYSCALL_OFFSETS
	.align		4
.L_1791:
        /*00b0*/ 	.byte	0x04, 0x46
        /*00b2*/ 	.short	(.L_1793 - .L_1792)


	//   ....[0]....
.L_1792:
        /*00b4*/ 	.word	0x00000390


	//----- nvinfo : EIATTR_EXIT_INSTR_OFFSETS
	.align		4
.L_1793:
        /*00b8*/ 	.byte	0x04, 0x1c
        /*00ba*/ 	.short	(.L_1795 - .L_1794)


	//   ....[0]....
.L_1794:
        /*00bc*/ 	.word	0x00000240


	//   ....[1]....
        /*00c0*/ 	.word	0x00002260


	//   ....[2]....
        /*00c4*/ 	.word	0x00002420


	//----- nvinfo : EIATTR_MAX_THREADS
	.align		4
.L_1795:
        /*00c8*/ 	.byte	0x04, 0x05
        /*00ca*/ 	.short	(.L_1797 - .L_1796)
.L_1796:
        /*00cc*/ 	.word	0x00000100
        /*00d0*/ 	.word	0x00000001
        /*00d4*/ 	.word	0x00000001


	//----- nvinfo : EIATTR_CRS_STACK_SIZE
	.align		4
.L_1797:
        /*00d8*/ 	.byte	0x04, 0x1e
        /*00da*/ 	.short	(.L_1799 - .L_1798)
.L_1798:
        /*00dc*/ 	.word	0x00000000


	//----- nvinfo : EIATTR_CBANK_PARAM_SIZE
	.align		4
.L_1799:
        /*00e0*/ 	.byte	0x03, 0x19
        /*00e2*/ 	.short	0x00e8


	//----- nvinfo : EIATTR_PARAM_CBANK
	.align		4
        /*00e4*/ 	.byte	0x04, 0x0a
        /*00e6*/ 	.short	(.L_1801 - .L_1800)
	.align		4
.L_1800:
        /*00e8*/ 	.word	index@(.nv.constant0._ZN7cutlass13device_kernelIN5flash19FlashAttnFwdCombineIN4cute5tupleIJNS3_1CILi8EEENS5_ILi128EEEEEELi6ELi256ELi1ELb0ELb0ENS_6half_tEfNS_4arch4Sm80EEEEEvNT_6ParamsE)
        /*00ec*/ 	.short	0x0210
        /*00ee*/ 	.short	0x00e8


	//----- nvinfo : EIATTR_SW_WAR
	.align		4
.L_1801:
        /*00f0*/ 	.byte	0x04, 0x36
        /*00f2*/ 	.short	(.L_1803 - .L_1802)
.L_1802:
        /*00f4*/ 	.word	0x00000008
.L_1803:


//--------------------- .nv.info._ZN7cutlass13device_kernelIN5flash19FlashAttnFwdCombineIN4cute5tupleIJNS3_1CILi8EEENS5_ILi128EEEEEELi5ELi256ELi1ELb0ELb0ENS_6half_tEfNS_4arch4Sm80EEEEEvNT_6ParamsE --------------------------
	.section	.nv.info._ZN7cutlass13device_kernelIN5flash19FlashAttnFwdCombineIN4cute5tupleIJNS3_1CILi8EEENS5_ILi128EEEEEELi5ELi256ELi1ELb0ELb0ENS_6half_tEfNS_4arch4Sm80EEEEEvNT_6ParamsE,"",@"SHT_CUDA_INFO"
	.sectionflags	@""
	.align	4


	//----- nvinfo : EIATTR_CUDA_API_VERSION
	.align		4
        /*0000*/ 	.byte	0x04, 0x37
        /*0002*/ 	.short	(.L_1805 - .L_1804)
.L_1804:
        /*0004*/ 	.word	0x00000082


	//----- nvinfo : EIATTR_KPARAM_INFO
	.align		4
.L_1805:
        /*0008*/ 	.byte	0x04, 0x17
        /*000a*/ 	.short	(.L_1807 - .L_1806)
.L_1806:
        /*000c*/ 	.word	0x00000000
        /*0010*/ 	.short	0x0000
        /*0012*/ 	.short	0x0000
        /*0014*/ 	.byte	0x00, 0xf0, 0xa1, 0x03


	//----- nvinfo : EIATTR_SPARSE_MMA_MASK
	.align		4
.L_1807:
        /*0018*/ 	.byte	0x03, 0x50
        /*001a*/ 	.short	0x0000


	//----- nvinfo : EIATTR_MAXREG_COUNT
	.align		4
        /*001c*/ 	.byte	0x03, 0x1b
        /*001e*/ 	.short	0x0080


	//----- nvinfo : EIATTR_NUM_BARRIERS
	.align		4
        /*0020*/ 	.byte	0x02, 0x4c
        /*0022*/ 	.byte	0x01
	.zero		1


	//----- nvinfo : EIATTR_EXTERNS
	.align		4
        /*0024*/ 	.byte	0x04, 0x0f
        /*0026*/ 	.short	(.L_1809 - .L_1808)


	//   ....[0]....
	.align		4
.L_1808:
        /*0028*/ 	.word	index@(__assertfail)


	//----- nvinfo : EIATTR_MERCURY_ISA_VERSION
	.align		4
.L_1809:
        /*002c*/ 	.byte	0x03, 0x5f
        /*002e*/ 	.short	0x0101


	//----- nvinfo : EIATTR_COOP_GROUP_MASK_REGIDS
	.align		4
        /*0030*/ 	.byte	0x04, 0x29
        /*0032*/ 	.short	(.L_1811 - .L_1810)


	//   ....[0]....
.L_1810:
        /*0034*/ 	.word	0xffffffff


	//   ....[1]....
        /*0038*/ 	.word	0xffffffff


	//   ....[2]....
        /*003c*/ 	.word	0xffffffff


	//   ....[3]....
        /*0040*/ 	.word	0xffffffff


	//   ....[4]....
        /*0044*/ 	.word	0xffffffff


	//   ....[5]....
        /*0048*/ 	.word	0xffffffff


	//   ....[6]....
        /*004c*/ 	.word	0xffffffff


	//   ....[7]....
        /*0050*/ 	.word	0xffffffff


	//   ....[8]....
        /*0054*/ 	.word	0xffffffff


	//   ....[9]....
        /*0058*/ 	.word	0xffffffff


	//   ....[10]....
        /*005c*/ 	.word	0xffffffff


	//   ....[11]....
        /*0060*/ 	.word	0xffffffff


	//   ....[12]....
        /*0064*/ 	.word	0xffffffff


	//   ....[13]....
        /*0068*/ 	.word	0xffffffff


	//   ....[14]....
        /*006c*/ 	.word	0xffffffff


	//----- nvinfo : EIATTR_COOP_GROUP_INSTR_OFFSETS
	.align		4
.L_1811:
        /*0070*/ 	.byte	0x04, 0x28
        /*0072*/ 	.short	(.L_1813 - .L_1812)


	//   ....[0]....
.L_1812:
        /*0074*/ 	.word	0x00000cd0


	//   ....[1]....
        /*0078*/ 	.word	0x00000cf0


	//   ....[2]....
        /*007c*/ 	.word	0x00000d10


	//   ....[3]....
        /*0080*/ 	.word	0x00000d30


	//   ....[4]....
        /*0084*/ 	.word	0x00000d50


	//   ....[5]....
        /*0088*/ 	.word	0x00000de0


	//   ....[6]....
        /*008c*/ 	.word	0x00000e10


	//   ....[7]....
        /*0090*/ 	.word	0x00000e20


	//   ....[8]....
        /*0094*/ 	.word	0x00000e50


	//   ....[9]....
        /*0098*/ 	.word	0x00000e60


	//   ....[10]....
        /*009c*/ 	.word	0x00000e90


	//   ....[11]....
        /*00a0*/ 	.word	0x00000ea0


	//   ....[12]....
        /*00a4*/ 	.word	0x00000ed0


	//   ....[13]....
        /*00a8*/ 	.word	0x00000ee0


	//   ....[14]....
        /*00ac*/ 	.word	0x00000f50


	//----- nvinfo : EIATTR_SYSCALL_OFFSETS
	.align		4
.L_1813:
        /*00b0*/ 	.byte	0x04, 0x46
        /*00b2*/ 	.short	(.L_1815 - .L_1814)


	//   ....[0]....
.L_1814:
        /*00b4*/ 	.word	0x00000390


	//----- nvinfo : EIATTR_EXIT_INSTR_OFFSETS
	.align		4
.L_1815:
        /*00b8*/ 	.byte	0x04, 0x1c
        /*00ba*/ 	.short	(.L_1817 - .L_1816)


	//   ....[0]....
.L_1816:
        /*00bc*/ 	.word	0x00000240


	//   ....[1]....
        /*00c0*/ 	.word	0x00001fd0


	//   ....[2]....
        /*00c4*/ 	.word	0x00002190


	//----- nvinfo : EIATTR_MAX_THREADS
	.align		4
.L_1817:
        /*00c8*/ 	.byte	0x04, 0x05
        /*00ca*/ 	.short	(.L_1819 - .L_1818)
.L_1818:
        /*00cc*/ 	.word	0x00000100
        /*00d0*/ 	.word	0x00000001
        /*00d4*/ 	.word	0x00000001


	//----- nvinfo : EIATTR_CRS_STACK_SIZE
	.align		4
.L_1819:
        /*00d8*/ 	.byte	0x04, 0x1e
        /*00da*/ 	.short	(.L_1821 - .L_1820)
.L_1820:
        /*00dc*/ 	.word	0x00000000


	//----- nvinfo : EIATTR_CBANK_PARAM_SIZE
	.align		4
.L_1821:
        /*00e0*/ 	.byte	0x03, 0x19
        /*00e2*/ 	.short	0x00e8


	//----- nvinfo : EIATTR_PARAM_CBANK
	.align		4
        /*00e4*/ 	.byte	0x04, 0x0a
        /*00e6*/ 	.short	(.L_1823 - .L_1822)
	.align		4
.L_1822:
        /*00e8*/ 	.word	index@(.nv.constant0._ZN7cutlass13device_kernelIN5flash19FlashAttnFwdCombineIN4cute5tupleIJNS3_1CILi8EEENS5_ILi128EEEEEELi5ELi256ELi1ELb0ELb0ENS_6half_tEfNS_4arch4Sm80EEEEEvNT_6ParamsE)
        /*00ec*/ 	.short	0x0210
        /*00ee*/ 	.short	0x00e8


	//----- nvinfo : EIATTR_SW_WAR
	.align		4
.L_1823:
        /*00f0*/ 	.byte	0x04, 0x36
        /*00f2*/ 	.short	(.L_1825 - .L_1824)
.L_1824:
        /*00f4*/ 	.word	0x00000008
.L_1825:


//--------------------- .nv.info._ZN7cutlass13device_kernelIN5flash19FlashAttnFwdCombineIN4cute5tupleIJNS3_1CILi8EEENS5_ILi128EEEEEELi8ELi256ELi1ELb0ELb1ENS_6half_tEfNS_4arch4Sm80EEEEEvNT_6ParamsE --------------------------
	.section	.nv.info._ZN7cutlass13device_kernelIN5flash19FlashAttnFwdCombineIN4cute5tupleIJNS3_1CILi8EEENS5_ILi128EEEEEELi8ELi256ELi1ELb0ELb1ENS_6half_tEfNS_4arch4Sm80EEEEEvNT_6ParamsE,"",@"SHT_CUDA_INFO"
	.sectionflags	@""
	.align	4


	//----- nvinfo : EIATTR_CUDA_API_VERSION
	.align		4
        /*0000*/ 	.byte	0x04, 0x37
        /*0002*/ 	.short	(.L_1827 - .L_1826)
.L_1826:
        /*0004*/ 	.word	0x00000082


	//----- nvinfo : EIATTR_KPARAM_INFO
	.align		4
.L_1827:
        /*0008*/ 	.byte	0x04, 0x17
        /*000a*/ 	.short	(.L_1829 - .L_1828)
.L_1828:
        /*000c*/ 	.word	0x00000000
        /*0010*/ 	.short	0x0000
        /*0012*/ 	.short	0x0000
        /*0014*/ 	.byte	0x00, 0xf0, 0xa1, 0x03


	//----- nvinfo : EIATTR_SPARSE_MMA_MASK
	.align		4
.L_1829:
        /*0018*/ 	.byte	0x03, 0x50
        /*001a*/ 	.short	0x0000


	//----- nvinfo : EIATTR_MAXREG_COUNT
	.align		4
        /*001c*/ 	.byte	0x03, 0x1b
        /*001e*/ 	.short	0x0080


	//----- nvinfo : EIATTR_NUM_BARRIERS
	.align		4
        /*0020*/ 	.byte	0x02, 0x4c
        /*0022*/ 	.byte	0x01
	.zero		1


	//----- nvinfo : EIATTR_EXTERNS
	.align		4
        /*0024*/ 	.byte	0x04, 0x0f
        /*0026*/ 	.short	(.L_1831 - .L_1830)


	//   ....[0]....
	.align		4
.L_1830:
        /*0028*/ 	.word	index@(__assertfail)


	//----- nvinfo : EIATTR_MERCURY_ISA_VERSION
	.align		4
.L_1831:
        /*002c*/ 	.byte	0x03, 0x5f
        /*002e*/ 	.short	0x0101


	//----- nvinfo : EIATTR_COOP_GROUP_MASK_REGIDS
	.align		4
        /*0030*/ 	.byte	0x04, 0x29
        /*0032*/ 	.short	(.L_1833 - .L_1832)


	//   ....[0]....
.L_1832:
        /*0034*/ 	.word	0xffffffff


	//   ....[1]....
        /*0038*/ 	.word	0xffffffff


	//   ....[2]....
        /*003c*/ 	.word	0xffffffff


	//   ....[3]....
        /*0040*/ 	.word	0xffffffff


	//   ....[4]....
        /*0044*/ 	.word	0xffffffff


	//   ....[5]....
        /*0048*/ 	.word	0xffffffff


	//   ....[6]....
        /*004c*/ 	.word	0xffffffff


	//   ....[7]....
        /*0050*/ 	.word	0xffffffff


	//   ....[8]....
        /*0054*/ 	.word	0xffffffff


	//   ....[9]....
        /*0058*/ 	.word	0xffffffff


	//   ....[10]....
        /*005c*/ 	.word	0xffffffff


	//   ....[11]....
        /*0060*/ 	.word	0xffffffff


	//   ....[12]....
        /*0064*/ 	.word	0xffffffff


	//   ....[13]....
        /*0068*/ 	.word	0xffffffff


	//   ....[14]....
        /*006c*/ 	.word	0xffffffff


	//----- nvinfo : EIATTR_COOP_GROUP_INSTR_OFFSETS
	.align		4
.L_1833:
        /*0070*/ 	.byte	0x04, 0x28
        /*0072*/ 	.short	(.L_1835 - .L_1834)


	//   ....[0]....
.L_1834:
        /*0074*/ 	.word	0x00002090


	//   ....[1]....
        /*0078*/ 	.word	0x000020b0


	//   ....[2]....
        /*007c*/ 	.word	0x000020d0


	//   ....[3]....
        /*0080*/ 	.word	0x000020f0


	//   ....[4]....
        /*0084*/ 	.word	0x00002110


	//   ....[5]....
        /*0088*/ 	.word	0x00002430


	//   ....[6]....
        /*008c*/ 	.word	0x00002450


	//   ....[7]....
        /*0090*/ 	.word	0x00002460


	//   ....[8]....
        /*0094*/ 	.word	0x00002490


	//   ....[9]....
        /*0098*/ 	.word	0x000024a0


	//   ....[10]....
        /*009c*/ 	.word	0x000024d0


	//   ....[11]....
        /*00a0*/ 	.word	0x000024e0


	//   ....[12]....
        /*00a4*/ 	.word	0x00002520


	//   ....[13]....
        /*00a8*/ 	.word	0x00002530


	//   ....[14]....
        /*00ac*/ 	.word	0x00002560


	//----- nvinfo : EIATTR_SYSCALL_OFFSETS
	.align		4
.L_1835:
        /*00b0*/ 	.byte	0x04, 0x46
        /*00b2*/ 	.short	(.L_1837 - .L_1836)


	//   ....[0]....
.L_1836:
        /*00b4*/ 	.word	0x00000510


	//----- nvinfo : EIATTR_EXIT_INSTR_OFFSETS
	.align		4
.L_1837:
        /*00b8*/ 	.byte	0x04, 0x1c
        /*00ba*/ 	.short	(.L_1839 - .L_1838)


	//   ....[0]....
.L_1838:
        /*00bc*/ 	.word	0x00000240


	//   ....[1]....
        /*00c0*/ 	.word	0x000003c0


	//   ....[2]....
        /*00c4*/ 	.word	0x000036c0


	//   ....[3]....
        /*00c8*/ 	.word	0x00003820


	//----- nvinfo : EIATTR_MAX_THREADS
	.align		4
.L_1839:
        /*00cc*/ 	.byte	0x04, 0x05
        /*00ce*/ 	.short	(.L_1841 - .L_1840)
.L_1840:
        /*00d0*/ 	.word	0x00000100
        /*00d4*/ 	.word	0x00000001
        /*00d8*/ 	.word	0x00000001


	//----- nvinfo : EIATTR_CRS_STACK_SIZE
	.align		4
.L_1841:
        /*00dc*/ 	.byte	0x04, 0x1e
        /*00de*/ 	.short	(.L_1843 - .L_1842)
.L_1842:
        /*00e0*/ 	.word	0x00000000


	//----- nvinfo : EIATTR_CBANK_PARAM_SIZE
	.align		4
.L_1843:
        /*00e4*/ 	.byte	0x03, 0x19
        /*00e6*/ 	.short	0x00e8


	//----- nvinfo : EIATTR_PARAM_CBANK
	.align		4
        /*00e8*/ 	.byte	0x04, 0x0a
        /*00ea*/ 	.short	(.L_1845 - .L_1844)
	.align		4
.L_1844:
        /*00ec*/ 	.word	index@(.nv.constant0._ZN7cutlass13device_kernelIN5flash19FlashAttnFwdCombineIN4cute5tupleIJNS3_1CILi8EEENS5_ILi128EEEEEELi8ELi256ELi1ELb0ELb1ENS_6half_tEfNS_4arch4Sm80EEEEEvNT_6ParamsE)
        /*00f0*/ 	.short	0x0210
        /*00f2*/ 	.short	0x00e8


	//----- nvinfo : EIATTR_SW_WAR
	.align		4
.L_1845:
        /*00f4*/ 	.byte	0x04, 0x36
        /*00f6*/ 	.short	(.L_1847 - .L_1846)
.L_1846:
        /*00f8*/ 	.word	0x00000008
.L_1847:


//--------------------- .nv.info._ZN7cutlass13device_kernelIN5flash19FlashAttnFwdCombineIN4cute5tupleIJNS3_1CILi8EEENS5_ILi128EEEEEELi7ELi256ELi1ELb0ELb1ENS_6half_tEfNS_4arch4Sm80EEEEEvNT_6ParamsE --------------------------
	.section	.nv.info._ZN7cutlass13device_kernelIN5flash19FlashAttnFwdCombineIN4cute5tupleIJNS3_1CILi8EEENS5_ILi128EEEEEELi7ELi256ELi1ELb0ELb1ENS_6half_tEfNS_4arch4Sm80EEEEEvNT_6ParamsE,"",@"SHT_CUDA_INFO"
	.sectionflags	@""
	.align	4


	//----- nvinfo : EIATTR_CUDA_API_VERSION
	.align		4
        /*0000*/ 	.byte	0x04, 0x37
        /*0002*/ 	.short	(.L_1849 - .L_1848)
.L_1848:
        /*0004*/ 	.word	0x00000082


	//----- nvinfo : EIATTR_KPARAM_INFO
	.align		4
.L_1849:
        /*0008*/ 	.byte	0x04, 0x17
        /*000a*/ 	.short	(.L_1851 - .L_1850)
.L_1850:
        /*000c*/ 	.word	0x00000000
        /*0010*/ 	.short	0x0000
        /*0012*/ 	.short	0x0000
        /*0014*/ 	.byte	0x00, 0xf0, 0xa1, 0x03


	//----- nvinfo : EIATTR_SPARSE_MMA_MASK
	.align		4
.L_1851:
        /*0018*/ 	.byte	0x03, 0x50
        /*001a*/ 	.short	0x0000


	//----- nvinfo : EIATTR_MAXREG_COUNT
	.align		4
        /*001c*/ 	.byte	0x03, 0x1b
        /*001e*/ 	.short	0x0080


	//----- nvinfo : EIATTR_NUM_BARRIERS
	.align		4
        /*0020*/ 	.byte	0x02, 0x4c
        /*0022*/ 	.byte	0x01
	.zero		1


	//----- nvinfo : EIATTR_EXTERNS
	.align		4
        /*0024*/ 	.byte	0x04, 0x0f
        /*0026*/ 	.short	(.L_1853 - .L_1852)


	//   ....[0]....
	.align		4
.L_1852:
        /*0028*/ 	.word	index@(__assertfail)


	//----- nvinfo : EIATTR_MERCURY_ISA_VERSION
	.align		4
.L_1853:
        /*002c*/ 	.byte	0x03, 0x5f
        /*002e*/ 	.short	0x0101


	//----- nvinfo : EIATTR_COOP_GROUP_MASK_REGIDS
	.align		4
        /*0030*/ 	.byte	0x04, 0x29
        /*0032*/ 	.short	(.L_1855 - .L_1854)


	//   ....[0]....
.L_1854:
        /*0034*/ 	.word	0xffffffff


	//   ....[1]....
        /*0038*/ 	.word	0xffffffff


	//   ....[2]....
        /*003c*/ 	.word	0xffffffff


	//   ....[3]....
        /*0040*/ 	.word	0xffffffff


	//   ....[4]....
        /*0044*/ 	.word	0xffffffff


	//   ....[5]....
        /*0048*/ 	.word	0xffffffff


	//   ....[6]....
        /*004c*/ 	.word	0xffffffff


	//   ....[7]....
        /*0050*/ 	.word	0xffffffff


	//   ....[8]....
        /*0054*/ 	.word	0xffffffff


	//   ....[9]....
        /*0058*/ 	.word	0xffffffff


	//   ....[10]....
        /*005c*/ 	.word	0xffffffff


	//   ....[11]....
        /*0060*/ 	.word	0xffffffff


	//   ....[12]....
        /*0064*/ 	.word	0xffffffff


	//   ....[13]....
        /*0068*/ 	.word	0xffffffff


	//   ....[14]....
        /*006c*/ 	.word	0xffffffff


	//----- nvinfo : EIATTR_COOP_GROUP_INSTR_OFFSETS
	.align		4
.L_1855:
        /*0070*/ 	.byte	0x04, 0x28
        /*0072*/ 	.short	(.L_1857 - .L_1856)


	//   ....[0]....
.L_1856:
        /*0074*/ 	.word	0x00001ba0


	//   ....[1]....
        /*0078*/ 	.word	0x00001bc0


	//   ....[2]....
        /*007c*/ 	.word	0x00001be0


	//   ....[3]....
        /*0080*/ 	.word	0x00001c00


	//   ....[4]....
        /*0084*/ 	.word	0x00001c20


	//   ....[5]....
        /*0088*/ 	.word	0x00001dc0


	//   ....[6]....
        /*008c*/ 	.word	0x00001de0


	//   ....[7]....
        /*0090*/ 	.word	0x00001df0


	//   ....[8]....
        /*0094*/ 	.word	0x00001e20


	//   ....[9]....
        /*0098*/ 	.word	0x00001e30


	//   ....[10]....
        /*009c*/ 	.word	0x00001e60


	//   ....[11]....
        /*00a0*/ 	.word	0x00001e70


	//   ....[12]....
        /*00a4*/ 	.word	0x00001eb0


	//   ....[13]....
        /*00a8*/ 	.word	0x00001ec0


	//   ....[14]....
        /*00ac*/ 	.word	0x00001ef0


	//----- nvinfo : EIATTR_SYSCALL_OFFSETS
	.align		4
.L_1857:
        /*00b0*/ 	.byte	0x04, 0x46
        /*00b2*/ 	.short	(.L_1859 - .L_1858)


	//   ....[0]....
.L_1858:
        /*00b4*/ 	.word	0x00000510


	//----- nvinfo : EIATTR_EXIT_INSTR_OFFSETS
	.align		4
.L_1859:
        /*00b8*/ 	.byte	0x04, 0x1c
        /*00ba*/ 	.short	(.L_1861 - .L_1860)


	//   ....[0]....
.L_1860:
        /*00bc*/ 	.word	0x00000240


	//   ....[1]....
        /*00c0*/ 	.word	0x000003c0


	//   ....[2]....
        /*00c4*/ 	.word	0x00002fe0


	//   ....[3]....
        /*00c8*/ 	.word	0x00003140


	//----- nvinfo : EIATTR_MAX_THREADS
	.align		4
.L_1861:
        /*00cc*/ 	.byte	0x04, 0x05
        /*00ce*/ 	.short	(.L_1863 - .L_1862)
.L_1862:
        /*00d0*/ 	.word	0x00000100
        /*00d4*/ 	.word	0x00000001
        /*00d8*/ 	.word	0x00000001


	//----- nvinfo : EIATTR_CRS_STACK_SIZE
	.align		4
.L_1863:
        /*00dc*/ 	.byte	0x04, 0x1e
        /*00de*/ 	.short	(.L_1865 - .L_1864)
.L_1864:
        /*00e0*/ 	.word	0x00000000


	//----- nvinfo : EIATTR_CBANK_PARAM_SIZE
	.align		4
.L_1865:
        /*00e4*/ 	.byte	0x03, 0x19
        /*00e6*/ 	.short	0x00e8


	//----- nvinfo : EIATTR_PARAM_CBANK
	.align		4
        /*00e8*/ 	.byte	0x04, 0x0a
        /*00ea*/ 	.short	(.L_1867 - .L_1866)
	.align		4
.L_1866:
        /*00ec*/ 	.word	index@(.nv.constant0._ZN7cutlass13device_kernelIN5flash19FlashAttnFwdCombineIN4cute5tupleIJNS3_1CILi8EEENS5_ILi128EEEEEELi7ELi256ELi1ELb0ELb1ENS_6half_tEfNS_4arch4Sm80EEEEEvNT_6ParamsE)
        /*00f0*/ 	.short	0x0210
        /*00f2*/ 	.short	0x00e8


	//----- nvinfo : EIATTR_SW_WAR
	.align		4
.L_1867:
        /*00f4*/ 	.byte	0x04, 0x36
        /*00f6*/ 	.short	(.L_1869 - .L_1868)
.L_1868:
        /*00f8*/ 	.word	0x00000008
.L_1869:


//--------------------- .nv.info._ZN7cutlass13device_kernelIN5flash19FlashAttnFwdCombineIN4cute5tupleIJNS3_1CILi8EEENS5_ILi128EEEEEELi6ELi256ELi1ELb0ELb1ENS_6half_tEfNS_4arch4Sm80EEEEEvNT_6ParamsE --------------------------
	.section	.nv.info._ZN7cutlass13device_kernelIN5flash19FlashAttnFwdCombineIN4cute5tupleIJNS3_1CILi8EEENS5_ILi128EEEEEELi6ELi256ELi1ELb0ELb1ENS_6half_tEfNS_4arch4Sm80EEEEEvNT_6ParamsE,"",@"SHT_CUDA_INFO"
	.sectionflags	@""
	.align	4


	//----- nvinfo : EIATTR_CUDA_API_VERSION
	.align		4
        /*0000*/ 	.byte	0x04, 0x37
        /*0002*/ 	.short	(.L_1871 - .L_1870)
.L_1870:
        /*0004*/ 	.word	0x00000082


	//----- nvinfo : EIATTR_KPARAM_INFO
	.align		4
.L_1871:
        /*0008*/ 	.byte	0x04, 0x17
        /*000a*/ 	.short	(.L_1873 - .L_1872)
.L_1872:
        /*000c*/ 	.word	0x00000000
        /*0010*/ 	.short	0x0000
        /*0012*/ 	.short	0x0000
        /*0014*/ 	.byte	0x00, 0xf0, 0xa1, 0x03


	//----- nvinfo : EIATTR_SPARSE_MMA_MASK
	.align		4
.L_1873:
        /*0018*/ 	.byte	0x03, 0x50
        /*001a*/ 	.short	0x0000


	//----- nvinfo : EIATTR_MAXREG_COUNT
	.align		4
        /*001c*/ 	.byte	0x03, 0x1b
        /*001e*/ 	.short	0x0080


	//----- nvinfo : EIATTR_NUM_BARRIERS
	.align		4
        /*0020*/ 	.byte	0x02, 0x4c
        /*0022*/ 	.byte	0x01
	.zero		1


	//----- nvinfo : EIATTR_EXTERNS
	.align		4
        /*0024*/ 	.byte	0x04, 0x0f
        /*0026*/ 	.short	(.L_1875 - .L_1874)


	//   ....[0]....
	.align		4
.L_1874:
        /*0028*/ 	.word	index@(__assertfail)


	//----- nvinfo : EIATTR_MERCURY_ISA_VERSION
	.align		4
.L_1875:
        /*002c*/ 	.byte	0x03, 0x5f
        /*002e*/ 	.short	0x0101


	//----- nvinfo : EIATTR_COOP_GROUP_MASK_REGIDS
	.align		4
        /*0030*/ 	.byte	0x04, 0x29
        /*0032*/ 	.short	(.L_1877 - .L_1876)


	//   ....[0]....
.L_1876:
        /*0034*/ 	.word	0xffffffff


	//   ....[1]....
        /*0038*/ 	.word	0xffffffff


	//   ....[2]....
        /*003c*/ 	.word	0xffffffff


	//   ....[3]....
        /*0040*/ 	.word	0xffffffff


	//   ....[4]....
        /*0044*/ 	.word	0xffffffff


	//   ....[5]....
        /*0048*/ 	.word	0xffffffff


	//   ....[6]....
        /*004c*/ 	.word	0xffffffff


	//   ....[7]....
        /*0050*/ 	.word	0xffffffff


	//   ....[8]....
        /*0054*/ 	.word	0xffffffff


	//   ....[9]....
        /*0058*/ 	.word	0xffffffff


	//   ....[10]....
        /*005c*/ 	.word	0xffffffff


	//   ....[11]....
        /*0060*/ 	.word	0xffffffff


	//   ....[12]....
        /*0064*/ 	.word	0xffffffff


	//   ....[13]....
        /*0068*/ 	.word	0xffffffff


	//   ....[14]....
        /*006c*/ 	.word	0xffffffff


	//----- nvinfo : EIATTR_COOP_GROUP_INSTR_OFFSETS
	.align		4
.L_1877:
        /*0070*/ 	.byte	0x04, 0x28
        /*0072*/ 	.short	(.L_1879 - .L_1878)


	//   ....[0]....
.L_1878:
        /*0074*/ 	.word	0x00001800


	//   ....[1]....
        /*0078*/ 	.word	0x00001820


	//   ....[2]....
        /*007c*/ 	.word	0x00001840


	//   ....[3]....
        /*0080*/ 	.word	0x00001860


	//   ....[4]....
        /*0084*/ 	.word	0x00001880


	//   ....[5]....
        /*0088*/ 	.word	0x00001970


	//   ....[6]....
        /*008c*/ 	.word	0x00001990


	//   ....[7]....
        /*0090*/ 	.word	0x000019a0


	//   ....[8]....
        /*0094*/ 	.word	0x000019d0


	//   ....[9]....
        /*0098*/ 	.word	0x000019e0


	//   ....[10]....
        /*009c*/ 	.word	0x00001a10


	//   ....[11]....
        /*00a0*/ 	.word	0x00001a20


	//   ....[12]....
        /*00a4*/ 	.word	0x00001a60


	//   ....[13]....
        /*00a8*/ 	.word	0x00001a70


	//   ....[14]....
        /*00ac*/ 	.word	0x00001aa0


	//----- nvinfo : EIATTR_SYSCALL_OFFSETS
	.align		4
.L_1879:
        /*00b0*/ 	.byte	0x04, 0x46
        /*00b2*/ 	.short	(.L_1881 - .L_1880)


	//   ....[0]....
.L_1880:
        /*00b4*/ 	.word	0x00000510


	//----- nvinfo : EIATTR_EXIT_INSTR_OFFSETS
	.align		4
.L_1881:
        /*00b8*/ 	.byte	0x04, 0x1c
        /*00ba*/ 	.short	(.L_1883 - .L_1882)


	//   ....[0]....
.L_1882:
        /*00bc*/ 	.word	0x00000240


	//   ....[1]....
        /*00c0*/ 	.word	0x000003c0


	//   ....[2]....
        /*00c4*/ 	.word	0x00002b40


	//   ....[3]....
        /*00c8*/ 	.word	0x00002ca0


	//----- nvinfo : EIATTR_MAX_THREADS
	.align		4
.L_1883:
        /*00cc*/ 	.byte	0x04, 0x05
        /*00ce*/ 	.short	(.L_1885 - .L_1884)
.L_1884:
        /*00d0*/ 	.word	0x00000100
        /*00d4*/ 	.word	0x00000001
        /*00d8*/ 	.word	0x00000001


	//----- nvinfo : EIATTR_CRS_STACK_SIZE
	.align		4
.L_1885:
        /*00dc*/ 	.byte	0x04, 0x1e
        /*00de*/ 	.short	(.L_1887 - .L_1886)
.L_1886:
        /*00e0*/ 	.word	0x00000000


	//----- nvinfo : EIATTR_CBANK_PARAM_SIZE
	.align		4
.L_1887:
        /*00e4*/ 	.byte	0x03, 0x19
        /*00e6*/ 	.short	0x00e8


	//----- nvinfo : EIATTR_PARAM_CBANK
	.align		4
        /*00e8*/ 	.byte	0x04, 0x0a
        /*00ea*/ 	.short	(.L_1889 - .L_1888)
	.align		4
.L_1888:
        /*00ec*/ 	.word	index@(.nv.constant0._ZN7cutlass13device_kernelIN5flash19FlashAttnFwdCombineIN4cute5tupleIJNS3_1CILi8EEENS5_ILi128EEEEEELi6ELi256ELi1ELb0ELb1ENS_6half_tEfNS_4arch4Sm80EEEEEvNT_6ParamsE)
        /*00f0*/ 	.short	0x0210
        /*00f2*/ 	.short	0x00e8


	//----- nvinfo : EIATTR_SW_WAR
	.align		4
.L_1889:
        /*00f4*/ 	.byte	0x04, 0x36
        /*00f6*/ 	.short	(.L_1891 - .L_1890)
.L_1890:
        /*00f8*/ 	.word	0x00000008
.L_1891:


//--------------------- .nv.info._ZN7cutlass13device_kernelIN5flash19FlashAttnFwdCombineIN4cute5tupleIJNS3_1CILi8EEENS5_ILi128EEEEEELi5ELi256ELi1ELb0ELb1ENS_6half_tEfNS_4arch4Sm80EEEEEvNT_6ParamsE --------------------------
	.section	.nv.info._ZN7cutlass13device_kernelIN5flash19FlashAttnFwdCombineIN4cute5tupleIJNS3_1CILi8EEENS5_ILi128EEEEEELi5ELi256ELi1ELb0ELb1ENS_6half_tEfNS_4arch4Sm80EEEEEvNT_6ParamsE,"",@"SHT_CUDA_INFO"
	.sectionflags	@""
	.align	4


	//----- nvinfo : EIATTR_CUDA_API_VERSION
	.align		4
        /*0000*/ 	.byte	0x04, 0x37
        /*0002*/ 	.short	(.L_1893 - .L_1892)
.L_1892:
        /*0004*/ 	.word	0x00000082


	//----- nvinfo : EIATTR_KPARAM_INFO
	.align		4
.L_1893:
        /*0008*/ 	.byte	0x04, 0x17
        /*000a*/ 	.short	(.L_1895 - .L_1894)
.L_1894:
        /*000c*/ 	.word	0x00000000
        /*0010*/ 	.short	0x0000
        /*0012*/ 	.short	0x0000
        /*0014*/ 	.byte	0x00, 0xf0, 0xa1, 0x03


	//----- nvinfo : EIATTR_SPARSE_MMA_MASK
	.align		4
.L_1895:
        /*0018*/ 	.byte	0x03, 0x50
        /*001a*/ 	.short	0x0000


	//----- nvinfo : EIATTR_MAXREG_COUNT
	.align		4
        /*001c*/ 	.byte	0x03, 0x1b
        /*001e*/ 	.short	0x0080


	//----- nvinfo : EIATTR_NUM_BARRIERS
	.align		4
        /*0020*/ 	.byte	0x02, 0x4c
        /*0022*/ 	.byte	0x01
	.zero		1


	//----- nvinfo : EIATTR_EXTERNS
	.align		4
        /*0024*/ 	.byte	0x04, 0x0f
        /*0026*/ 	.short	(.L_1897 - .L_1896)


	//   ....[0]....
	.align		4
.L_1896:
        /*0028*/ 	.word	index@(__assertfail)


	//----- nvinfo : EIATTR_MERCURY_ISA_VERSION
	.align		4
.L_1897:
        /*002c*/ 	.byte	0x03, 0x5f
        /*002e*/ 	.short	0x0101


	//----- nvinfo : EIATTR_COOP_GROUP_MASK_REGIDS
	.align		4
        /*0030*/ 	.byte	0x04, 0x29
        /*0032*/ 	.short	(.L_1899 - .L_1898)


	//   ....[0]....
.L_1898:
        /*0034*/ 	.word	0xffffffff


	//   ....[1]....
        /*0038*/ 	.word	0xffffffff


	//   ....[2]....
        /*003c*/ 	.word	0xffffffff


	//   ....[3]....
        /*0040*/ 	.word	0xffffffff


	//   ....[4]....
        /*0044*/ 	.word	0xffffffff


	//   ....[5]....
        /*0048*/ 	.word	0xffffffff


	//   ....[6]....
        /*004c*/ 	.word	0xffffffff


	//   ....[7]....
        /*0050*/ 	.word	0xffffffff


	//   ....[8]....
        /*0054*/ 	.word	0xffffffff


	//   ....[9]....
        /*0058*/ 	.word	0xffffffff


	//   ....[10]....
        /*005c*/ 	.word	0xffffffff


	//   ....[11]....
        /*0060*/ 	.word	0xffffffff


	//   ....[12]....
        /*0064*/ 	.word	0xffffffff


	//   ....[13]....
        /*0068*/ 	.word	0xffffffff


	//   ....[14]....
        /*006c*/ 	.word	0xffffffff


	//----- nvinfo : EIATTR_COOP_GROUP_INSTR_OFFSETS
	.align		4
.L_1899:
        /*0070*/ 	.byte	0x04, 0x28
        /*0072*/ 	.short	(.L_1901 - .L_1900)


	//   ....[0]....
.L_1900:
        /*0074*/ 	.word	0x000015e0


	//   ....[1]....
        /*0078*/ 	.word	0x00001600


	//   ....[2]....
        /*007c*/ 	.word	0x00001620


	//   ....[3]....
        /*0080*/ 	.word	0x00001640


	//   ....[4]....
        /*0084*/ 	.word	0x00001660


	//   ....[5]....
        /*0088*/ 	.word	0x000016f0


	//   ....[6]....
        /*008c*/ 	.word	0x00001720


	//   ....[7]....
        /*0090*/ 	.word	0x00001730


	//   ....[8]....
        /*0094*/ 	.word	0x00001760


	//   ....[9]....
        /*0098*/ 	.word	0x00001770


	//   ....[10]....
        /*009c*/ 	.word	0x000017a0


	//   ....[11]....
        /*00a0*/ 	.word	0x000017b0


	//   ....[12]....
        /*00a4*/ 	.word	0x000017e0


	//   ....[13]....
        /*00a8*/ 	.word	0x000017f0


	//   ....[14]....
        /*00ac*/ 	.word	0x00001860


	//----- nvinfo : EIATTR_SYSCALL_OFFSETS
	.align		4
.L_1901:
        /*00b0*/ 	.byte	0x04, 0x46
        /*00b2*/ 	.short	(.L_1903 - .L_1902)


	//   ....[0]....
.L_1902:
        /*00b4*/ 	.word	0x00000510


	//----- nvinfo : EIATTR_EXIT_INSTR_OFFSETS
	.align		4
.L_1903:
        /*00b8*/ 	.byte	0x04, 0x1c
        /*00ba*/ 	.short	(.L_1905 - .L_1904)


	//   ....[0]....
.L_1904:
        /*00bc*/ 	.word	0x00000240


	//   ....[1]....
        /*00c0*/ 	.word	0x000003c0


	//   ....[2]....
        /*00c4*/ 	.word	0x000028b0


	//   ....[3]....
        /*00c8*/ 	.word	0x00002a10


	//----- nvinfo : EIATTR_MAX_THREADS
	.align		4
.L_1905:
        /*00cc*/ 	.byte	0x04, 0x05
        /*00ce*/ 	.short	(.L_1907 - .L_1906)
.L_1906:
        /*00d0*/ 	.word	0x00000100
        /*00d4*/ 	.word	0x00000001
        /*00d8*/ 	.word	0x00000001


	//----- nvinfo : EIATTR_CRS_STACK_SIZE
	.align		4
.L_1907:
        /*00dc*/ 	.byte	0x04, 0x1e
        /*00de*/ 	.short	(.L_1909 - .L_1908)
.L_1908:
        /*00e0*/ 	.word	0x00000000


	//----- nvinfo : EIATTR_CBANK_PARAM_SIZE
	.align		4
.L_1909:
        /*00e4*/ 	.byte	0x03, 0x19
        /*00e6*/ 	.short	0x00e8


	//----- nvinfo : EIATTR_PARAM_CBANK
	.align		4
        /*00e8*/ 	.byte	0x04, 0x0a
        /*00ea*/ 	.short	(.L_1911 - .L_1910)
	.align		4
.L_1910:
        /*00ec*/ 	.word	index@(.nv.constant0._ZN7cutlass13device_kernelIN5flash19FlashAttnFwdCombineIN4cute5tupleIJNS3_1CILi8EEENS5_ILi128EEEEEELi5ELi256ELi1ELb0ELb1ENS_6half_tEfNS_4arch4Sm80EEEEEvNT_6ParamsE)
        /*00f0*/ 	.short	0x0210
        /*00f2*/ 	.short	0x00e8


	//----- nvinfo : EIATTR_SW_WAR
	.align		4
.L_1911:
        /*00f4*/ 	.byte	0x04, 0x36
        /*00f6*/ 	.short	(.L_1913 - .L_1912)
.L_1912:
        /*00f8*/ 	.word	0x00000008
.L_1913:


//--------------------- .nv.info._ZN7cutlass13device_kernelIN5flash19FlashAttnFwdCombineIN4cute5tupleIJNS3_1CILi16EEENS5_ILi64EEEEEELi8ELi256ELi1ELb0ELb0ENS_6half_tEfNS_4arch4Sm90EEEEEvNT_6ParamsE --------------------------
	.section	.nv.info._ZN7cutlass13device_kernelIN5flash19FlashAttnFwdCombineIN4cute5tupleIJNS3_1CILi16EEENS5_ILi64EEEEEELi8ELi256ELi1ELb0ELb0ENS_6half_tEfNS_4arch4Sm90EEEEEvNT_6ParamsE,"",@"SHT_CUDA_INFO"
	.sectionflags	@""
	.align	4


	//----- nvinfo : EIATTR_CUDA_API_VERSION
	.align		4
        /*0000*/ 	.byte	0x04, 0x37
        /*0002*/ 	.short	(.L_1915 - .L_1914)
.L_1914:
        /*0004*/ 	.word	0x00000082


	//----- nvinfo : EIATTR_KPARAM_INFO
	.align		4
.L_1915:
        /*0008*/ 	.byte	0x04, 0x17
        /*000a*/ 	.short	(.L_1917 - .L_1916)
.L_1916:
        /*000c*/ 	.word	0x00000000
        /*0010*/ 	.short	0x0000
        /*0012*/ 	.short	0x0000
        /*0014*/ 	.byte	0x00, 0xf0, 0xa1, 0x03


	//----- nvinfo : EIATTR_SPARSE_MMA_MASK
	.align		4
.L_1917:
        /*0018*/ 	.byte	0x03, 0x50
        /*001a*/ 	.short	0x0000


	//----- nvinfo : EIATTR_MAXREG_COUNT
	.align		4
        /*001c*/ 	.byte	0x03, 0x1b
        /*001e*/ 	.short	0x0080


	//----- nvinfo : EIATTR_NUM_BARRIERS
	.align		4
        /*0020*/ 	.byte	0x02, 0x4c
        /*0022*/ 	.byte	0x01
	.zero		1


	//----- nvinfo : EIATTR_EXTERNS
	.align		4
        /*0024*/ 	.byte	0x04, 0x0f
        /*0026*/ 	.short	(.L_1919 - .L_1918)


	//   ....[0]....
	.align		4
.L_1918:
        /*0028*/ 	.word	index@(__assertfail)


	//----- nvinfo : EIATTR_MERCURY_ISA_VERSION
	.align		4
.L_1919:
        /*002c*/ 	.byte	0x03, 0x5f
        /*002e*/ 	.short	0x0101


	//----- nvinfo : EIATTR_COOP_GROUP_MASK_REGIDS
	.align		4
        /*0030*/ 	.byte	0x04, 0x29
        /*0032*/ 	.short	(.L_1921 - .L_1920)


	//   ....[0]....
.L_1920:
        /*0034*/ 	.word	0xffffffff


	//   ....[1]....
        /*0038*/ 	.word	0xffffffff


	//   ....[2]....
        /*003c*/ 	.word	0xffffffff


	//   ....[3]....
        /*0040*/ 	.word	0xffffffff


	//   ....[4]....
        /*0044*/ 	.word	0xffffffff


	//   ....[5]....
        /*0048*/ 	.word	0xffffffff


	//   ....[6]....
        /*004c*/ 	.word	0xffffffff


	//   ....[7]....
        /*0050*/ 	.word	0xffffffff


	//   ....[8]....
        /*0054*/ 	.word	0xffffffff


	//   ....[9]....
        /*0058*/ 	.word	0xffffffff


	//   ....[10]....
        /*005c*/ 	.word	0xffffffff


	//   ....[11]....
        /*0060*/ 	.word	0xffffffff


	//----- nvinfo : EIATTR_COOP_GROUP_INSTR_OFFSETS
	.align		4
.L_1921:
        /*0064*/ 	.byte	0x04, 0x28
        /*0066*/ 	.short	(.L_1923 - .L_1922)


	//   ....[0]....
.L_1922:
        /*0068*/ 	.word	0x00001ff0


	//   ....[1]....
        /*006c*/ 	.word	0x00002010


	//   ....[2]....
        /*0070*/ 	.word	0x00002030


	//   ....[3]....
        /*0074*/ 	.word	0x00002050


	//   ....[4]....
        /*0078*/ 	.word	0x00002670


	//   ....[5]....
        /*007c*/ 	.word	0x00002690


	//   ....[6]....
        /*0080*/ 	.word	0x000026a0


	//   ....[7]....
        /*0084*/ 	.word	0x000026d0


	//   ....[8]....
        /*0088*/ 	.word	0x000026e0


	//   ....[9]....
        /*008c*/ 	.word	0x00002710


	//   ....[10]....
        /*0090*/ 	.word	0x00002720


	//   ....[11]....
        /*0094*/ 	.word	0x00002770


	//----- nvinfo : EIATTR_SYSCALL_OFFSETS
	.align		4
.L_1923:
        /*0098*/ 	.byte	0x04, 0x46
        /*009a*/ 	.short	(.L_1925 - .L_1924)


	//   ....[0]....
.L_1924:
        /*009c*/ 	.word	0x00000390


	//----- nvinfo : EIATTR_EXIT_INSTR_OFFSETS
	.align		4
.L_1925:
        /*00a0*/ 	.byte	0x04, 0x1c
        /*00a2*/ 	.short	(.L_1927 - .L_1926)


	//   ....[0]....
.L_1926:
        /*00a4*/ 	.word	0x00000240


	//   ....[1]....
        /*00a8*/ 	.word	0x000039f0


	//   ....[2]....
        /*00ac*/ 	.word	0x00003bb0


	//----- nvinfo : EIATTR_MAX_THREADS
	.align		4
.L_1927:
        /*00b0*/ 	.byte	0x04, 0x05
        /*00b2*/ 	.short	(.L_1929 - .L_1928)
.L_1928:
        /*00b4*/ 	.word	0x00000100
        /*00b8*/ 	.word	0x00000001
        /*00bc*/ 	.word	0x00000001


	//----- nvinfo : EIATTR_CRS_STACK_SIZE
	.align		4
.L_1929:
        /*00c0*/ 	.byte	0x04, 0x1e
        /*00c2*/ 	.short	(.L_1931 - .L_1930)
.L_1930:
        /*00c4*/ 	.word	0x00000000


	//----- nvinfo : EIATTR_CBANK_PARAM_SIZE
	.align		4
.L_1931:
        /*00c8*/ 	.byte	0x03, 0x19
        /*00ca*/ 	.short	0x00e8


	//----- nvinfo : EIATTR_PARAM_CBANK
	.align		4
        /*00cc*/ 	.byte	0x04, 0x0a
        /*00ce*/ 	.short	(.L_1933 - .L_1932)
	.align		4
.L_1932:
        /*00d0*/ 	.word	index@(.nv.constant0._ZN7cutlass13device_kernelIN5flash19FlashAttnFwdCombineIN4cute5tupleIJNS3_1CILi16EEENS5_ILi64EEEEEELi8ELi256ELi1ELb0ELb0ENS_6half_tEfNS_4arch4Sm90EEEEEvNT_6ParamsE)
        /*00d4*/ 	.short	0x0210
        /*00d6*/ 	.short	0x00e8


	//----- nvinfo : EIATTR_SW_WAR
	.align		4
.L_1933:
        /*00d8*/ 	.byte	0x04, 0x36
        /*00da*/ 	.short	(.L_1935 - .L_1934)
.L_1934:
        /*00dc*/ 	.word	0x00000008
.L_1935:


//--------------------- .nv.info._ZN7cutlass13device_kernelIN5flash19FlashAttnFwdCombineIN4cute5tupleIJNS3_1CILi16EEENS5_ILi64EEEEEELi7ELi256ELi1ELb0ELb0ENS_6half_tEfNS_4arch4Sm90EEEEEvNT_6ParamsE --------------------------
	.section	.nv.info._ZN7cutlass13device_kernelIN5flash19FlashAttnFwdCombineIN4cute5tupleIJNS3_1CILi16EEENS5_ILi64EEEEEELi7ELi256ELi1ELb0ELb0ENS_6half_tEfNS_4arch4Sm90EEEEEvNT_6ParamsE,"",@"SHT_CUDA_INFO"
	.sectionflags	@""
	.align	4


	//----- nvinfo : EIATTR_CUDA_API_VERSION
	.align		4
        /*0000*/ 	.byte	0x04, 0x37
        /*0002*/ 	.short	(.L_1937 - .L_1936)
.L_1936:
        /*0004*/ 	.word	0x00000082


	//----- nvinfo : EIATTR_KPARAM_INFO
	.align		4
.L_1937:
        /*0008*/ 	.byte	0x04, 0x17
        /*000a*/ 	.short	(.L_1939 - .L_1938)
.L_1938:
        /*000c*/ 	.word	0x00000000
        /*0010*/ 	.short	0x0000
        /*0012*/ 	.short	0x0000
        /*0014*/ 	.byte	0x00, 0xf0, 0xa1, 0x03


	//----- nvinfo : EIATTR_SPARSE_MMA_MASK
	.align		4
.L_1939:
        /*0018*/ 	.byte	0x03, 0x50
        /*001a*/ 	.short	0x0000


	//----- nvinfo : EIATTR_MAXREG_COUNT
	.align		4
        /*001c*/ 	.byte	0x03, 0x1b
        /*001e*/ 	.short	0x0080


	//----- nvinfo : EIATTR_NUM_BARRIERS
	.align		4
        /*0020*/ 	.byte	0x02, 0x4c
        /*0022*/ 	.byte	0x01
	.zero		1


	//----- nvinfo : EIATTR_EXTERNS
	.align		4
        /*0024*/ 	.byte	0x04, 0x0f
        /*0026*/ 	.short	(.L_1941 - .L_1940)


	//   ....[0]....
	.align		4
.L_1940:
        /*0028*/ 	.word	index@(__assertfail)


	//----- nvinfo : EIATTR_MERCURY_ISA_VERSION
	.align		4
.L_1941:
        /*002c*/ 	.byte	0x03, 0x5f
        /*002e*/ 	.short	0x0101


	//----- nvinfo : EIATTR_COOP_GROUP_MASK_REGIDS
	.align		4
        /*0030*/ 	.byte	0x04, 0x29
        /*0032*/ 	.short	(.L_1943 - .L_1942)


	//   ....[0]....
.L_1942:
        /*0034*/ 	.word	0xffffffff


	//   ....[1]....
        /*0038*/ 	.word	0xffffffff


	//   ....[2]....
        /*003c*/ 	.word	0xffffffff


	//   ....[3]....
        /*0040*/ 	.word	0xffffffff


	//   ....[4]....
        /*0044*/ 	.word	0xffffffff


	//   ....[5]....
        /*0048*/ 	.word	0xffffffff


	//   ....[6]....
        /*004c*/ 	.word	0xffffffff


	//   ....[7]....
        /*0050*/ 	.word	0xffffffff


	//   ....[8]....
        /*0054*/ 	.word	0xffffffff


	//   ....[9]....
        /*0058*/ 	.word	0xffffffff


	//   ....[10]....
        /*005c*/ 	.word	0xffffffff


	//   ....[11]....
        /*0060*/ 	.word	0xffffffff


	//----- nvinfo : EIATTR_COOP_GROUP_INSTR_OFFSETS
	.align		4
.L_1943:
        /*0064*/ 	.byte	0x04, 0x28
        /*0066*/ 	.short	(.L_1945 - .L_1944)


	//   ....[0]....
.L_1944:
        /*0068*/ 	.word	0x00001560


	//   ....[1]....
        /*006c*/ 	.word	0x00001580


	//   ....[2]....
        /*0070*/ 	.word	0x000015a0


	//   ....[3]....
        /*0074*/ 	.word	0x000015c0


	//   ....[4]....
        /*0078*/ 	.word	0x000018e0


	//   ....[5]....
        /*007c*/ 	.word	0x00001900


	//   ....[6]....
        /*0080*/ 	.word	0x00001910


	//   ....[7]....
        /*0084*/ 	.word	0x00001940


	//   ....[8]....
        /*0088*/ 	.word	0x00001950


	//   ....[9]....
        /*008c*/ 	.word	0x00001980


	//   ....[10]....
        /*0090*/ 	.word	0x00001990


	//   ....[11]....
        /*0094*/ 	.word	0x000019e0


	//----- nvinfo : EIATTR_SYSCALL_OFFSETS
	.align		4
.L_1945:
        /*0098*/ 	.byte	0x04, 0x46
        /*009a*/ 	.short	(.L_1947 - .L_1946)


	//   ....[0]....
.L_1946:
        /*009c*/ 	.word	0x00000390


	//----- nvinfo : EIATTR_EXIT_INSTR_OFFSETS
	.align		4
.L_1947:
        /*00a0*/ 	.byte	0x04, 0x1c
        /*00a2*/ 	.short	(.L_1949 - .L_1948)


	//   ....[0]....
.L_1948:
        /*00a4*/ 	.word	0x00000240


	//   ....[1]....
        /*00a8*/ 	.word	0x00002b70


	//   ....[2]....
        /*00ac*/ 	.word	0x00002d30


	//----- nvinfo : EIATTR_MAX_THREADS
	.align		4
.L_1949:
        /*00b0*/ 	.byte	0x04, 0x05
        /*00b2*/ 	.short	(.L_1951 - .L_1950)
.L_1950:
        /*00b4*/ 	.word	0x00000100
        /*00b8*/ 	.word	0x00000001
        /*00bc*/ 	.word	0x00000001


	//----- nvinfo : EIATTR_CRS_STACK_SIZE
	.align		4
.L_1951:
        /*00c0*/ 	.byte	0x04, 0x1e
        /*00c2*/ 	.short	(.L_1953 - .L_1952)
.L_1952:
        /*00c4*/ 	.word	0x00000000


	//----- nvinfo : EIATTR_CBANK_PARAM_SIZE
	.align		4
.L_1953:
        /*00c8*/ 	.byte	0x03, 0x19
        /*00ca*/ 	.short	0x00e8


	//----- nvinfo : EIATTR_PARAM_CBANK
	.align		4
        /*00cc*/ 	.byte	0x04, 0x0a
        /*00ce*/ 	.short	(.L_1955 - .L_1954)
	.align		4
.L_1954:
        /*00d0*/ 	.word	index@(.nv.constant0._ZN7cutlass13device_kernelIN5flash19FlashAttnFwdCombineIN4cute5tupleIJNS3_1CILi16EEENS5_ILi64EEEEEELi7ELi256ELi1ELb0ELb0ENS_6half_tEfNS_4arch4Sm90EEEEEvNT_6ParamsE)
        /*00d4*/ 	.short	0x0210
        /*00d6*/ 	.short	0x00e8


	//----- nvinfo : EIATTR_SW_WAR
	.align		4
.L_1955:
        /*00d8*/ 	.byte	0x04, 0x36
        /*00da*/ 	.short	(.L_1957 - .L_1956)
.L_1956:
        /*00dc*/ 	.word	0x00000008
.L_1957:


//--------------------- .nv.info._ZN7cutlass13device_kernelIN5flash19FlashAttnFwdCombineIN4cute5tupleIJNS3_1CILi16EEENS5_ILi64EEEEEELi6ELi256ELi1ELb0ELb0ENS_6half_tEfNS_4arch4Sm90EEEEEvNT_6ParamsE --------------------------
	.section	.nv.info._ZN7cutlass13device_kernelIN5flash19FlashAttnFwdCombineIN4cute5tupleIJNS3_1CILi16EEENS5_ILi64EEEEEELi6ELi256ELi1ELb0ELb0ENS_6half_tEfNS_4arch4Sm90EEEEEvNT_6ParamsE,"",@"SHT_CUDA_INFO"
	.sectionflags	@""
	.align	4


	//----- nvinfo : EIATTR_CUDA_API_VERSION
	.align		4
        /*0000*/ 	.byte	0x04, 0x37
        /*0002*/ 	.short	(.L_1959 - .L_1958)
.L_1958:
        /*0004*/ 	.word	0x00000082


	//----- nvinfo : EIATTR_KPARAM_INFO
	.align		4
.L_1959:
        /*0008*/ 	.byte	0x04, 0x17
        /*000a*/ 	.short	(.L_1961 - .L_1960)
.L_1960:
        /*000c*/ 	.word	0x00000000
        /*0010*/ 	.short	0x0000
        /*0012*/ 	.short	0x0000
        /*0014*/ 	.byte	0x00, 0xf0, 0xa1, 0x03


	//----- nvinfo : EIATTR_SPARSE_MMA_MASK
	.align		4
.L_1961:
        /*0018*/ 	.byte	0x03, 0x50
        /*001a*/ 	.short	0x0000


	//----- nvinfo : EIATTR_MAXREG_COUNT
	.align		4
        /*001c*/ 	.byte	0x03, 0x1b
        /*001e*/ 	.short	0x0080


	//----- nvinfo : EIATTR_NUM_BARRIERS
	.align		4
        /*0020*/ 	.byte	0x02, 0x4c
        /*0022*/ 	.byte	0x01
	.zero		1


	//----- nvinfo : EIATTR_EXTERNS
	.align		4
        /*0024*/ 	.byte	0x04, 0x0f
        /*0026*/ 	.short	(.L_1963 - .L_1962)


	//   ....[0]....
	.align		4
.L_1962:
        /*0028*/ 	.word	index@(__assertfail)


	//----- nvinfo : EIATTR_MERCURY_ISA_VERSION
	.align		4
.L_1963:
        /*002c*/ 	.byte	0x03, 0x5f
        /*002e*/ 	.short	0x0101


	//----- nvinfo : EIATTR_COOP_GROUP_MASK_REGIDS
	.align		4
        /*0030*/ 	.byte	0x04, 0x29
        /*0032*/ 	.short	(.L_1965 - .L_1964)


	//   ....[0]....
.L_1964:
        /*0034*/ 	.word	0xffffffff


	//   ....[1]....
        /*0038*/ 	.word	0xffffffff


	//   ....[2]....
        /*003c*/ 	.word	0xffffffff


	//   ....[3]....
        /*0040*/ 	.word	0xffffffff


	//   ....[4]....
        /*0044*/ 	.word	0xffffffff


	//   ....[5]....
        /*0048*/ 	.word	0xffffffff


	//   ....[6]....
        /*004c*/ 	.word	0xffffffff


	//   ....[7]....
        /*0050*/ 	.word	0xffffffff


	//   ....[8]....
        /*0054*/ 	.word	0xffffffff


	//   ....[9]....
        /*0058*/ 	.word	0xffffffff


	//   ....[10]....
        /*005c*/ 	.word	0xffffffff


	//   ....[11]....
        /*0060*/ 	.word	0xffffffff


	//----- nvinfo : EIATTR_COOP_GROUP_INSTR_OFFSETS
	.align		4
.L_1965:
        /*0064*/ 	.byte	0x04, 0x28
        /*0066*/ 	.short	(.L_1967 - .L_1966)


	//   ....[0]....
.L_1966:
        /*0068*/ 	.word	0x000010a0


	//   ....[1]....
        /*006c*/ 	.word	0x000010c0


	//   ....[2]....
        /*0070*/ 	.word	0x000010e0


	//   ....[3]....
        /*0074*/ 	.word	0x00001100


	//   ....[4]....
        /*0078*/ 	.word	0x000012a0


	//   ....[5]....
        /*007c*/ 	.word	0x000012c0


	//   ....[6]....
        /*0080*/ 	.word	0x000012d0


	//   ....[7]....
        /*0084*/ 	.word	0x00001300


	//   ....[8]....
        /*0088*/ 	.word	0x00001310


	//   ....[9]....
        /*008c*/ 	.word	0x00001340


	//   ....[10]....
        /*0090*/ 	.word	0x00001350


	//   ....[11]....
        /*0094*/ 	.word	0x00001390


	//----- nvinfo : EIATTR_SYSCALL_OFFSETS
	.align		4
.L_1967:
        /*0098*/ 	.byte	0x04, 0x46
        /*009a*/ 	.short	(.L_1969 - .L_1968)


	//   ....[0]....
.L_1968:
        /*009c*/ 	.word	0x00000390


	//----- nvinfo : EIATTR_EXIT_INSTR_OFFSETS
	.align		4
.L_1969:
        /*00a0*/ 	.byte	0x04, 0x1c
        /*00a2*/ 	.short	(.L_1971 - .L_1970)


	//   ....[0]....
.L_1970:
        /*00a4*/ 	.word	0x00000240


	//   ....[1]....
        /*00a8*/ 	.word	0x00002450


	//   ....[2]....
        /*00ac*/ 	.word	0x00002610


	//----- nvinfo : EIATTR_MAX_THREADS
	.align		4
.L_1971:
        /*00b0*/ 	.byte	0x04, 0x05
        /*00b2*/ 	.short	(.L_1973 - .L_1972)
.L_1972:
        /*00b4*/ 	.word	0x00000100
        /*00b8*/ 	.word	0x00000001
        /*00bc*/ 	.word	0x00000001


	//----- nvinfo : EIATTR_CRS_STACK_SIZE
	.align		4
.L_1973:
        /*00c0*/ 	.byte	0x04, 0x1e
        /*00c2*/ 	.short	(.L_1975 - .L_1974)
.L_1974:
        /*00c4*/ 	.word	0x00000000


	//----- nvinfo : EIATTR_CBANK_PARAM_SIZE
	.align		4
.L_1975:
        /*00c8*/ 	.byte	0x03, 0x19
        /*00ca*/ 	.short	0x00e8


	//----- nvinfo : EIATTR_PARAM_CBANK
	.align		4
        /*00cc*/ 	.byte	0x04, 0x0a
        /*00ce*/ 	.short	(.L_1977 - .L_1976)
	.align		4
.L_1976:
        /*00d0*/ 	.word	index@(.nv.constant0._ZN7cutlass13device_kernelIN5flash19FlashAttnFwdCombineIN4cute5tupleIJNS3_1CILi16EEENS5_ILi64EEEEEELi6ELi256ELi1ELb0ELb0ENS_6half_tEfNS_4arch4Sm90EEEEEvNT_6ParamsE)
        /*00d4*/ 	.short	0x0210
        /*00d6*/ 	.short	0x00e8


	//----- nvinfo : EIATTR_SW_WAR
	.align		4
.L_1977:
        /*00d8*/ 	.byte	0x04, 0x36
        /*00da*/ 	.short	(.L_1979 - .L_1978)
.L_1978:
        /*00dc*/ 	.word	0x00000008
.L_1979:


//--------------------- .nv.info._ZN7cutlass13device_kernelIN5flash19FlashAttnFwdCombineIN4cute5tupleIJNS3_1CILi16EEENS5_ILi64EEEEEELi5ELi256ELi1ELb0ELb0ENS_6half_tEfNS_4arch4Sm90EEEEEvNT_6ParamsE --------------------------
	.section	.nv.info._ZN7cutlass13device_kernelIN5flash19FlashAttnFwdCombineIN4cute5tupleIJNS3_1CILi16EEENS5_ILi64EEEEEELi5ELi256ELi1ELb0ELb0ENS_6half_tEfNS_4arch4Sm90EEEEEvNT_6ParamsE,"",@"SHT_CUDA_INFO"
	.sectionflags	@""
	.align	4


	//----- nvinfo : EIATTR_CUDA_API_VERSION
	.align		4
        /*0000*/ 	.byte	0x04, 0x37
        /*0002*/ 	.short	(.L_1981 - .L_1980)
.L_1980:
        /*0004*/ 	.word	0x00000082


	//----- nvinfo : EIATTR_KPARAM_INFO
	.align		4
.L_1981:
        /*0008*/ 	.byte	0x04, 0x17
        /*000a*/ 	.short	(.L_1983 - .L_1982)
.L_1982:
        /*000c*/ 	.word	0x00000000
        /*0010*/ 	.short	0x0000
        /*0012*/ 	.short	0x0000
        /*0014*/ 	.byte	0x00, 0xf0, 0xa1, 0x03


	//----- nvinfo : EIATTR_SPARSE_MMA_MASK
	.align		4
.L_1983:
        /*0018*/ 	.byte	0x03, 0x50
        /*001a*/ 	.short	0x0000


	//----- nvinfo : EIATTR_MAXREG_COUNT
	.align		4
        /*001c*/ 	.byte	0x03, 0x1b
        /*001e*/ 	.short	0x0080


	//----- nvinfo : EIATTR_NUM_BARRIERS
	.align		4
        /*0020*/ 	.byte	0x02, 0x4c
        /*0022*/ 	.byte	0x01
	.zero		1


	//----- nvinfo : EIATTR_EXTERNS
	.align		4
        /*0024*/ 	.byte	0x04, 0x0f
        /*0026*/ 	.short	(.L_1985 - .L_1984)


	//   ....[0]....
	.align		4
.L_1984:
        /*0028*/ 	.word	index@(__assertfail)


	//----- nvinfo : EIATTR_MERCURY_ISA_VERSION
	.align		4
.L_1985:
        /*002c*/ 	.byte	0x03, 0x5f
        /*002e*/ 	.short	0x0101


	//----- nvinfo : EIATTR_COOP_GROUP_MASK_REGIDS
	.align		4
        /*0030*/ 	.byte	0x04, 0x29
        /*0032*/ 	.short	(.L_1987 - .L_1986)


	//   ....[0]....
.L_1986:
        /*0034*/ 	.word	0xffffffff


	//   ....[1]....
        /*0038*/ 	.word	0xffffffff


	//   ....[2]....
        /*003c*/ 	.word	0xffffffff


	//   ....[3]....
        /*0040*/ 	.word	0xffffffff


	//   ....[4]....
        /*0044*/ 	.word	0xffffffff


	//   ....[5]....
        /*0048*/ 	.word	0xffffffff


	//   ....[6]....
        /*004c*/ 	.word	0xffffffff


	//   ....[7]....
        /*0050*/ 	.word	0xffffffff


	//   ....[8]....
        /*0054*/ 	.word	0xffffffff


	//   ....[9]....
        /*0058*/ 	.word	0xffffffff


	//   ....[10]....
        /*005c*/ 	.word	0xffffffff


	//   ....[11]....
        /*0060*/ 	.word	0xffffffff


	//----- nvinfo : EIATTR_COOP_GROUP_INSTR_OFFSETS
	.align		4
.L_1987:
        /*0064*/ 	.byte	0x04, 0x28
        /*0066*/ 	.short	(.L_1989 - .L_1988)


	//   ....[0]....
.L_1988:
        /*0068*/ 	.word	0x00000de0


	//   ....[1]....
        /*006c*/ 	.word	0x00000e00


	//   ....[2]....
        /*0070*/ 	.word	0x00000e20


	//   ....[3]....
        /*0074*/ 	.word	0x00000e40


	//   ....[4]....
        /*0078*/ 	.word	0x00000f30


	//   ....[5]....
        /*007c*/ 	.word	0x00000f50


	//   ....[6]....
        /*0080*/ 	.word	0x00000f60


	//   ....[7]....
        /*0084*/ 	.word	0x00000f90


	//   ....[8]....
        /*0088*/ 	.word	0x00000fa0


	//   ....[9]....
        /*008c*/ 	.word	0x00000fe0


	//   ....[10]....
        /*0090*/ 	.word	0x00000ff0


	//   ....[11]....
        /*0094*/ 	.word	0x00001030


	//----- nvinfo : EIATTR_SYSCALL_OFFSETS
	.align		4
.L_1989:
        /*0098*/ 	.byte	0x04, 0x46
        /*009a*/ 	.short	(.L_1991 - .L_1990)


	//   ....[0]....
.L_1990:
        /*009c*/ 	.word	0x00000390


	//----- nvinfo : EIATTR_EXIT_INSTR_OFFSETS
	.align		4
.L_1991:
        /*00a0*/ 	.byte	0x04, 0x1c
        /*00a2*/ 	.short	(.L_1993 - .L_1992)


	//   ....[0]....
.L_1992:
        /*00a4*/ 	.word	0x00000240


	//   ....[1]....
        /*00a8*/ 	.word	0x000020f0


	//   ....[2]....
        /*00ac*/ 	.word	0x000022b0


	//----- nvinfo : EIATTR_MAX_THREADS
	.align		4
.L_1993:
        /*00b0*/ 	.byte	0x04, 0x05
        /*00b2*/ 	.short	(.L_1995 - .L_1994)
.L_1994:
        /*00b4*/ 	.word	0x00000100
        /*00b8*/ 	.word	0x00000001
        /*00bc*/ 	.word	0x00000001


	//----- nvinfo : EIATTR_CRS_STACK_SIZE
	.align		4
.L_1995:
        /*00c0*/ 	.byte	0x04, 0x1e
        /*00c2*/ 	.short	(.L_1997 - .L_1996)
.L_1996:
        /*00c4*/ 	.word	0x00000000


	//----- nvinfo : EIATTR_CBANK_PARAM_SIZE
	.align		4
.L_1997:
        /*00c8*/ 	.byte	0x03, 0x19
        /*00ca*/ 	.short	0x00e8


	//----- nvinfo : EIATTR_PARAM_CBANK
	.align		4
        /*00cc*/ 	.byte	0x04, 0x0a
        /*00ce*/ 	.short	(.L_1999 - .L_1998)
	.align		4
.L_1998:
        /*00d0*/ 	.word	index@(.nv.constant0._ZN7cutlass13device_kernelIN5flash19FlashAttnFwdCombineIN4cute5tupleIJNS3_1CILi16EEENS5_ILi64EEEEEELi5ELi256ELi1ELb0ELb0ENS_6half_tEfNS_4arch4Sm90EEEEEvNT_6ParamsE)
        /*00d4*/ 	.short	0x0210
        /*00d6*/ 	.short	0x00e8


	//----- nvinfo : EIATTR_SW_WAR
	.align		4
.L_1999:
        /*00d8*/ 	.byte	0x04, 0x36
        /*00da*/ 	.short	(.L_2001 - .L_2000)
.L_2000:
        /*00dc*/ 	.word	0x00000008
.L_2001:


//--------------------- .nv.info._ZN7cutlass13device_kernelIN5flash19FlashAttnFwdCombineIN4cute5tupleIJNS3_1CILi16EEENS5_ILi64EEEEEELi4ELi256ELi1ELb0ELb0ENS_6half_tEfNS_4arch4Sm90EEEEEvNT_6ParamsE --------------------------
	.section	.nv.info._ZN7cutlass13device_kernelIN5flash19FlashAttnFwdCombineIN4cute5tupleIJNS3_1CILi16EEENS5_ILi64EEEEEELi4ELi256ELi1ELb0ELb0ENS_6half_tEfNS_4arch4Sm90EEEEEvNT_6ParamsE,"",@"SHT_CUDA_INFO"
	.sectionflags	@""
	.align	4


	//----- nvinfo : EIATTR_CUDA_API_VERSION
	.align		4
        /*0000*/ 	.byte	0x04, 0x37
        /*0002*/ 	.short	(.L_2003 - .L_2002)
.L_2002:
        /*0004*/ 	.word	0x00000082


	//----- nvinfo : EIATTR_KPARAM_INFO
	.align		4
.L_2003:
        /*0008*/ 	.byte	0x04, 0x17
        /*000a*/ 	.short	(.L_2005 - .L_2004)
.L_2004:
        /*000c*/ 	.word	0x00000000
        /*0010*/ 	.short	0x0000
        /*0012*/ 	.short	0x0000
        /*0014*/ 	.byte	0x00, 0xf0, 0xa1, 0x03


	//----- nvinfo : EIATTR_SPARSE_MMA_MASK
	.align		4
.L_2005:
        /*0018*/ 	.byte	0x03, 0x50
        /*001a*/ 	.short	0x0000


	//----- nvinfo : EIATTR_MAXREG_COUNT
	.align		4
        /*001c*/ 	.byte	0x03, 0x1b
        /*001e*/ 	.short	0x0080


	//----- nvinfo : EIATTR_NUM_BARRIERS
	.align		4
        /*0020*/ 	.byte	0x02, 0x4c
        /*0022*/ 	.byte	0x01
	.zero		1


	//----- nvinfo : EIATTR_EXTERNS
	.align		4
        /*0024*/ 	.byte	0x04, 0x0f
        /*0026*/ 	.short	(.L_2007 - .L_2006)


	//   ....[0]....
	.align		4
.L_2006:
        /*0028*/ 	.word	index@(__assertfail)


	//----- nvinfo : EIATTR_MERCURY_ISA_VERSION
	.align		4
.L_2007:
        /*002c*/ 	.byte	0x03, 0x5f
        /*002e*/ 	.short	0x0101


	//----- nvinfo : EIATTR_COOP_GROUP_MASK_REGIDS
	.align		4
        /*0030*/ 	.byte	0x04, 0x29
        /*0032*/ 	.short	(.L_2009 - .L_2008)


	//   ....[0]....
.L_2008:
        /*0034*/ 	.word	0xffffffff


	//   ....[1]....
        /*0038*/ 	.word	0xffffffff


	//   ....[2]....
        /*003c*/ 	.word	0xffffffff


	//   ....[3]....
        /*0040*/ 	.word	0xffffffff


	//   ....[4]....
        /*0044*/ 	.word	0xffffffff


	//   ....[5]....
        /*0048*/ 	.word	0xffffffff


	//   ....[6]....
        /*004c*/ 	.word	0xffffffff


	//   ....[7]....
        /*0050*/ 	.word	0xffffffff


	//   ....[8]....
        /*0054*/ 	.word	0xffffffff


	//   ....[9]....
        /*0058*/ 	.word	0xffffffff


	//   ....[10]....
        /*005c*/ 	.word	0xffffffff


	//   ....[11]....
        /*0060*/ 	.word	0xffffffff


	//----- nvinfo : EIATTR_COOP_GROUP_INSTR_OFFSETS
	.align		4
.L_2009:
        /*0064*/ 	.byte	0x04, 0x28
        /*0066*/ 	.short	(.L_2011 - .L_2010)


	//   ....[0]....
.L_2010:
        /*0068*/ 	.word	0x00000c90


	//   ....[1]....
        /*006c*/ 	.word	0x00000cb0


	//   ....[2]....
        /*0070*/ 	.word	0x00000cd0


	//   ....[3]....
        /*0074*/ 	.word	0x00000cf0


	//   ....[4]....
        /*0078*/ 	.word	0x00000d90


	//   ....[5]....
        /*007c*/ 	.word	0x00000db0


	//   ....[6]....
        /*0080*/ 	.word	0x00000dc0


	//   ....[7]....
        /*0084*/ 	.word	0x00000df0


	//   ....[8]....
        /*0088*/ 	.word	0x00000e00


	//   ....[9]....
        /*008c*/ 	.word	0x00000e40


	//   ....[10]....
        /*0090*/ 	.word	0x00000e50


	//   ....[11]....
        /*0094*/ 	.word	0x00000e90


	//----- nvinfo : EIATTR_SYSCALL_OFFSETS
	.align		4
.L_2011:
        /*0098*/ 	.byte	0x04, 0x46
        /*009a*/ 	.short	(.L_2013 - .L_2012)


	//   ....[0]....
.L_2012:
        /*009c*/ 	.word	0x00000390


	//----- nvinfo : EIATTR_EXIT_INSTR_OFFSETS
	.align		4
.L_2013:
        /*00a0*/ 	.byte	0x04, 0x1c
        /*00a2*/ 	.short	(.L_2015 - .L_2014)


	//   ....[0]....
.L_2014:
        /*00a4*/ 	.word	0x00000240


	//   ....[1]....
        /*00a8*/ 	.word	0x00001f30


	//   ....[2]....
        /*00ac*/ 	.word	0x000020f0


	//----- nvinfo : EIATTR_MAX_THREADS
	.align		4
.L_2015:
        /*00b0*/ 	.byte	0x04, 0x05
        /*00b2*/ 	.short	(.L_2017 - .L_2016)
.L_2016:
        /*00b4*/ 	.word	0x00000100
        /*00b8*/ 	.word	0x00000001
        /*00bc*/ 	.word	0x00000001


	//----- nvinfo : EIATTR_CRS_STACK_SIZE
	.align		4
.L_2017:
        /*00c0*/ 	.byte	0x04, 0x1e
        /*00c2*/ 	.short	(.L_2019 - .L_2018)
.L_2018:
        /*00c4*/ 	.word	0x00000000


	//----- nvinfo : EIATTR_CBANK_PARAM_SIZE
	.align		4
.L_2019:
        /*00c8*/ 	.byte	0x03, 0x19
        /*00ca*/ 	.short	0x00e8


	//----- nvinfo : EIATTR_PARAM_CBANK
	.align		4
        /*00cc*/ 	.byte	0x04, 0x0a
        /*00ce*/ 	.short	(.L_2021 - .L_2020)
	.align		4
.L_2020:
        /*00d0*/ 	.word	index@(.nv.constant0._ZN7cutlass13device_kernelIN5flash19FlashAttnFwdCombineIN4cute5tupleIJNS3_1CILi16EEENS5_ILi64EEEEEELi4ELi256ELi1ELb0ELb0ENS_6half_tEfNS_4arch4Sm90EEEEEvNT_6ParamsE)
        /*00d4*/ 	.short	0x0210
        /*00d6*/ 	.short	0x00e8


	//----- nvinfo : EIATTR_SW_WAR
	.align		4
.L_2021:
        /*00d8*/ 	.byte	0x04, 0x36
        /*00da*/ 	.short	(.L_2023 - .L_2022)
.L_2022:
        /*00dc*/ 	.word	0x00000008
.L_2023:


//--------------------- .nv.info._ZN7cutlass13device_kernelIN5flash19FlashAttnFwdCombineIN4cute5tupleIJNS3_1CILi16EEENS5_ILi64EEEEEELi8ELi256ELi1ELb0ELb1ENS_6half_tEfNS_4arch4Sm90EEEEEvNT_6ParamsE --------------------------
	.section	.nv.info._ZN7cutlass13device_kernelIN5flash19FlashAttnFwdCombineIN4cute5tupleIJNS3_1CILi16EEENS5_ILi64EEEEEELi8ELi256ELi1ELb0ELb1ENS_6half_tEfNS_4arch4Sm90EEEEEvNT_6ParamsE,"",@"SHT_CUDA_INFO"
	.sectionflags	@""
	.align	4


	//----- nvinfo : EIATTR_CUDA_API_VERSION
	.align		4
        /*0000*/ 	.byte	0x04, 0x37
        /*0002*/ 	.short	(.L_2025 - .L_2024)
.L_2024:
        /*0004*/ 	.word	0x00000082


	//----- nvinfo : EIATTR_KPARAM_INFO
	.align		4
.L_2025:
        /*0008*/ 	.byte	0x04, 0x17
        /*000a*/ 	.short	(.L_2027 - .L_2026)
.L_2026:
        /*000c*/ 	.word	0x00000000
        /*0010*/ 	.short	0x0000
        /*0012*/ 	.short	0x0000
        /*0014*/ 	.byte	0x00, 0xf0, 0xa1, 0x03


	//----- nvinfo : EIATTR_SPARSE_MMA_MASK
	.align		4
.L_2027:
        /*0018*/ 	.byte	0x03, 0x50
        /*001a*/ 	.short	0x0000


	//----- nvinfo : EIATTR_MAXREG_COUNT
	.align		4
        /*001c*/ 	.byte	0x03, 0x1b
        /*001e*/ 	.short	0x0080


	//----- nvinfo : EIATTR_NUM_BARRIERS
	.align		4
        /*0020*/ 	.byte	0x02, 0x4c
        /*0022*/ 	.byte	0x01
	.zero		1


	//----- nvinfo : EIATTR_EXTERNS
	.align		4
        /*0024*/ 	.byte	0x04, 0x0f
        /*0026*/ 	.short	(.L_2029 - .L_2028)


	//   ....[0]....
	.align		4
.L_2028:
        /*0028*/ 	.word	index@(__assertfail)


	//----- nvinfo : EIATTR_MERCURY_ISA_VERSION
	.align		4
.L_2029:
        /*002c*/ 	.byte	0x03, 0x5f
        /*002e*/ 	.short	0x0101


	//----- nvinfo : EIATTR_COOP_GROUP_MASK_REGIDS
	.align		4
        /*0030*/ 	.byte	0x04, 0x29
        /*0032*/ 	.short	(.L_2031 - .L_2030)


	//   ....[0]....
.L_2030:
        /*0034*/ 	.word	0xffffffff


	//   ....[1]....
        /*0038*/ 	.word	0xffffffff


	//   ....[2]....
        /*003c*/ 	.word	0xffffffff


	//   ....[3]....
        /*0040*/ 	.word	0xffffffff


	//   ....[4]....
        /*0044*/ 	.word	0xffffffff


	//   ....[5]....
        /*0048*/ 	.word	0xffffffff


	//   ....[6]....
        /*004c*/ 	.word	0xffffffff


	//   ....[7]....
        /*0050*/ 	.word	0xffffffff


	//   ....[8]....
        /*0054*/ 	.word	0xffffffff


	//   ....[9]....
        /*0058*/ 	.word	0xffffffff


	//   ....[10]....
        /*005c*/ 	.word	0xffffffff


	//   ....[11]....
        /*0060*/ 	.word	0xffffffff


	//----- nvinfo : EIATTR_COOP_GROUP_INSTR_OFFSETS
	.align		4
.L_2031:
        /*0064*/ 	.byte	0x04, 0x28
        /*0066*/ 	.short	(.L_2033 - .L_2032)


	//   ....[0]....
.L_2032:
        /*0068*/ 	.word	0x000028f0


	//   ....[1]....
        /*006c*/ 	.word	0x00002910


	//   ....[2]....
        /*0070*/ 	.word	0x00002930


	//   ....[3]....
        /*0074*/ 	.word	0x00002950


	//   ....[4]....
        /*0078*/ 	.word	0x00002ed0


	//   ....[5]....
        /*007c*/ 	.word	0x00002f50


	//   ....[6]....
        /*0080*/ 	.word	0x00002fa0


	//   ....[7]....
        /*0084*/ 	.word	0x00002fd0


	//   ....[8]....
        /*0088*/ 	.word	0x00002ff0


	//   ....[9]....
        /*008c*/ 	.word	0x00003010


	//   ....[10]....
        /*0090*/ 	.word	0x00003030


	//   ....[11]....
        /*0094*/ 	.word	0x00003070


	//----- nvinfo : EIATTR_SYSCALL_OFFSETS
	.align		4
.L_2033:
        /*0098*/ 	.byte	0x04, 0x46
        /*009a*/ 	.short	(.L_2035 - .L_2034)


	//   ....[0]....
.L_2034:
        /*009c*/ 	.word	0x00000510


	//----- nvinfo : EIATTR_EXIT_INSTR_OFFSETS
	.align		4
.L_2035:
        /*00a0*/ 	.byte	0x04, 0x1c
        /*00a2*/ 	.short	(.L_2037 - .L_2036)


	//   ....[0]....
.L_2036:
        /*00a4*/ 	.word	0x00000240


	//   ....[1]....
        /*00a8*/ 	.word	0x000003c0


	//   ....[2]....
        /*00ac*/ 	.word	0x000042c0


	//   ....[3]....
        /*00b0*/ 	.word	0x00004420


	//----- nvinfo : EIATTR_MAX_THREADS
	.align		4
.L_2037:
        /*00b4*/ 	.byte	0x04, 0x05
        /*00b6*/ 	.short	(.L_2039 - .L_2038)
.L_2038:
        /*00b8*/ 	.word	0x00000100
        /*00bc*/ 	.word	0x00000001
        /*00c0*/ 	.word	0x00000001


	//----- nvinfo : EIATTR_CRS_STACK_SIZE
	.align		4
.L_2039:
        /*00c4*/ 	.byte	0x04, 0x1e
        /*00c6*/ 	.short	(.L_2041 - .L_2040)
.L_2040:
        /*00c8*/ 	.word	0x00000000


	//----- nvinfo : EIATTR_CBANK_PARAM_SIZE
	.align		4
.L_2041:
        /*00cc*/ 	.byte	0x03, 0x19
        /*00ce*/ 	.short	0x00e8


	//----- nvinfo : EIATTR_PARAM_CBANK
	.align		4
        /*00d0*/ 	.byte	0x04, 0x0a
        /*00d2*/ 	.short	(.L_2043 - .L_2042)
	.align		4
.L_2042:
        /*00d4*/ 	.word	index@(.nv.constant0._ZN7cutlass13device_kernelIN5flash19FlashAttnFwdCombineIN4cute5tupleIJNS3_1CILi16EEENS5_ILi64EEEEEELi8ELi256ELi1ELb0ELb1ENS_6half_tEfNS_4arch4Sm90EEEEEvNT_6ParamsE)
        /*00d8*/ 	.short	0x0210
        /*00da*/ 	.short	0x00e8


	//----- nvinfo : EIATTR_SW_WAR
	.align		4
.L_2043:
        /*00dc*/ 	.byte	0x04, 0x36
        /*00de*/ 	.short	(.L_2045 - .L_2044)
.L_2044:
        /*00e0*/ 	.word	0x00000008
.L_2045:


//--------------------- .nv.info._ZN7cutlass13device_kernelIN5flash19FlashAttnFwdCombineIN4cute5tupleIJNS3_1CILi16EEENS5_ILi64EEEEEELi7ELi256ELi1ELb0ELb1ENS_6half_tEfNS_4arch4Sm90EEEEEvNT_6ParamsE --------------------------
	.section	.nv.info._ZN7cutlass13device_kernelIN5flash19FlashAttnFwdCombineIN4cute5tupleIJNS3_1CILi16EEENS5_ILi64EEEEEELi7ELi256ELi1ELb0ELb1ENS_6half_tEfNS_4arch4Sm90EEEEEvNT_6ParamsE,"",@"SHT_CUDA_INFO"
	.sectionflags	@""
	.align	4


	//----- nvinfo : EIATTR_CUDA_API_VERSION
	.align		4
        /*0000*/ 	.byte	0x04, 0x37
        /*0002*/ 	.short	(.L_2047 - .L_2046)
.L_2046:
        /*0004*/ 	.word	0x00000082


	//----- nvinfo : EIATTR_KPARAM_INFO
	.align		4
.L_2047:
        /*0008*/ 	.byte	0x04, 0x17
        /*000a*/ 	.short	(.L_2049 - .L_2048)
.L_2048:
        /*000c*/ 	.word	0x00000000
        /*0010*/ 	.short	0x0000
        /*0012*/ 	.short	0x0000
        /*0014*/ 	.byte	0x00, 0xf0, 0xa1, 0x03


	//----- nvinfo : EIATTR_SPARSE_MMA_MASK
	.align		4
.L_2049:
        /*0018*/ 	.byte	0x03, 0x50
        /*001a*/ 	.short	0x0000


	//----- nvinfo : EIATTR_MAXREG_COUNT
	.align		4
        /*001c*/ 	.byte	0x03, 0x1b
        /*001e*/ 	.short	0x0080


	//----- nvinfo : EIATTR_NUM_BARRIERS
	.align		4
        /*0020*/ 	.byte	0x02, 0x4c
        /*0022*/ 	.byte	0x01
	.zero		1


	//----- nvinfo : EIATTR_EXTERNS
	.align		4
        /*0024*/ 	.byte	0x04, 0x0f
        /*0026*/ 	.short	(.L_2051 - .L_2050)


	//   ....[0]....
	.align		4
.L_2050:
        /*0028*/ 	.word	index@(__assertfail)


	//----- nvinfo : EIATTR_MERCURY_ISA_VERSION
	.align		4
.L_2051:
        /*002c*/ 	.byte	0x03, 0x5f
        /*002e*/ 	.short	0x0101


	//----- nvinfo : EIATTR_COOP_GROUP_MASK_REGIDS
	.align		4
        /*0030*/ 	.byte	0x04, 0x29
        /*0032*/ 	.short	(.L_2053 - .L_2052)


	//   ....[0]....
.L_2052:
        /*0034*/ 	.word	0xffffffff


	//   ....[1]....
        /*0038*/ 	.word	0xffffffff


	//   ....[2]....
        /*003c*/ 	.word	0xffffffff


	//   ....[3]....
        /*0040*/ 	.word	0xffffffff


	//   ....[4]....
        /*0044*/ 	.word	0xffffffff


	//   ....[5]....
        /*0048*/ 	.word	0xffffffff


	//   ....[6]....
        /*004c*/ 	.word	0xffffffff


	//   ....[7]....
        /*0050*/ 	.word	0xffffffff


	//   ....[8]....
        /*0054*/ 	.word	0xffffffff


	//   ....[9]....
        /*0058*/ 	.word	0xffffffff


	//   ....[10]....
        /*005c*/ 	.word	0xffffffff


	//   ....[11]....
        /*0060*/ 	.word	0xffffffff


	//----- nvinfo : EIATTR_COOP_GROUP_INSTR_OFFSETS
	.align		4
.L_2053:
        /*0064*/ 	.byte	0x04, 0x28
        /*0066*/ 	.short	(.L_2055 - .L_2054)


	//   ....[0]....
.L_2054:
        /*0068*/ 	.word	0x00001ee0


	//   ....[1]....
        /*006c*/ 	.word	0x00001f00


	//   ....[2]....
        /*0070*/ 	.word	0x00001f20


	//   ....[3]....
        /*0074*/ 	.word	0x00001f40


	//   ....[4]....
        /*0078*/ 	.word	0x00002260


	//   ....[5]....
        /*007c*/ 	.word	0x00002280


	//   ....[6]....
        /*0080*/ 	.word	0x00002290


	//   ....[7]....
        /*0084*/ 	.word	0x000022c0


	//   ....[8]....
        /*0088*/ 	.word	0x000022d0


	//   ....[9]....
        /*008c*/ 	.word	0x00002300


	//   ....[10]....
        /*0090*/ 	.word	0x00002310


	//   ....[11]....
        /*0094*/ 	.word	0x00002350


	//----- nvinfo : EIATTR_SYSCALL_OFFSETS
	.align		4
.L_2055:
        /*0098*/ 	.byte	0x04, 0x46
        /*009a*/ 	.short	(.L_2057 - .L_2056)


	//   ....[0]....
.L_2056:
        /*009c*/ 	.word	0x00000510


	//----- nvinfo : EIATTR_EXIT_INSTR_OFFSETS
	.align		4
.L_2057:
        /*00a0*/ 	.byte	0x04, 0x1c
        /*00a2*/ 	.short	(.L_2059 - .L_2058)


	//   ....[0]....
.L_2058:
        /*00a4*/ 	.word	0x00000240


	//   ....[1]....
        /*00a8*/ 	.word	0x000003c0


	//   ....[2]....
        /*00ac*/ 	.word	0x00003490


	//   ....[3]....
        /*00b0*/ 	.word	0x000035f0


	//----- nvinfo : EIATTR_MAX_THREADS
	.align		4
.L_2059:
        /*00b4*/ 	.byte	0x04, 0x05
        /*00b6*/ 	.short	(.L_2061 - .L_2060)
.L_2060:
        /*00b8*/ 	.word	0x00000100
        /*00bc*/ 	.word	0x00000001
        /*00c0*/ 	.word	0x00000001


	//----- nvinfo : EIATTR_CRS_STACK_SIZE
	.align		4
.L_2061:
        /*00c4*/ 	.byte	0x04, 0x1e
        /*00c6*/ 	.short	(.L_2063 - .L_2062)
.L_2062:
        /*00c8*/ 	.word	0x00000000


	//----- nvinfo : EIATTR_CBANK_PARAM_SIZE
	.align		4
.L_2063:
        /*00cc*/ 	.byte	0x03, 0x19
        /*00ce*/ 	.short	0x00e8


	//----- nvinfo : EIATTR_PARAM_CBANK
	.align		4
        /*00d0*/ 	.byte	0x04, 0x0a
        /*00d2*/ 	.short	(.L_2065 - .L_2064)
	.align		4
.L_2064:
        /*00d4*/ 	.word	index@(.nv.constant0._ZN7cutlass13device_kernelIN5flash19FlashAttnFwdCombineIN4cute5tupleIJNS3_1CILi16EEENS5_ILi64EEEEEELi7ELi256ELi1ELb0ELb1ENS_6half_tEfNS_4arch4Sm90EEEEEvNT_6ParamsE)
        /*00d8*/ 	.short	0x0210
        /*00da*/ 	.short	0x00e8


	//----- nvinfo : EIATTR_SW_WAR
	.align		4
.L_2065:
        /*00dc*/ 	.byte	0x04, 0x36
        /*00de*/ 	.short	(.L_2067 - .L_2066)
.L_2066:
        /*00e0*/ 	.word	0x00000008
.L_2067:


//--------------------- .nv.info._ZN7cutlass13device_kernelIN5flash19FlashAttnFwdCombineIN4cute5tupleIJNS3_1CILi16EEENS5_ILi64EEEEEELi6ELi256ELi1ELb0ELb1ENS_6half_tEfNS_4arch4Sm90EEEEEvNT_6ParamsE --------------------------
	.section	.nv.info._ZN7cutlass13device_kernelIN5flash19FlashAttnFwdCombineIN4cute5tupleIJNS3_1CILi16EEENS5_ILi64EEEEEELi6ELi256ELi1ELb0ELb1ENS_6half_tEfNS_4arch4Sm90EEEEEvNT_6ParamsE,"",@"SHT_CUDA_INFO"
	.sectionflags	@""
	.align	4


	//----- nvinfo : EIATTR_CUDA_API_VERSION
	.align		4
        /*0000*/ 	.byte	0x04, 0x37
        /*0002*/ 	.short	(.L_2069 - .L_2068)
.L_2068:
        /*0004*/ 	.word	0x00000082


	//----- nvinfo : EIATTR_KPARAM_INFO
	.align		4
.L_2069:
        /*0008*/ 	.byte	0x04, 0x17
        /*000a*/ 	.short	(.L_2071 - .L_2070)
.L_2070:
        /*000c*/ 	.word	0x00000000
        /*0010*/ 	.short	0x0000
        /*0012*/ 	.short	0x0000
        /*0014*/ 	.byte	0x00, 0xf0, 0xa1, 0x03


	//----- nvinfo : EIATTR_SPARSE_MMA_MASK
	.align		4
.L_2071:
        /*0018*/ 	.byte	0x03, 0x50
        /*001a*/ 	.short	0x0000


	//----- nvinfo : EIATTR_MAXREG_COUNT
	.align		4
        /*001c*/ 	.byte	0x03, 0x1b
        /*001e*/ 	.short	0x0080


	//----- nvinfo : EIATTR_NUM_BARRIERS
	.align		4
        /*0020*/ 	.byte	0x02, 0x4c
        /*0022*/ 	.byte	0x01
	.zero		1


	//----- nvinfo : EIATTR_EXTERNS
	.align		4
        /*0024*/ 	.byte	0x04, 0x0f
        /*0026*/ 	.short	(.L_2073 - .L_2072)


	//   ....[0]....
	.align		4
.L_2072:
        /*0028*/ 	.word	index@(__assertfail)


	//----- nvinfo : EIATTR_MERCURY_ISA_VERSION
	.align		4
.L_2073:
        /*002c*/ 	.byte	0x03, 0x5f
        /*002e*/ 	.short	0x0101


	//----- nvinfo : EIATTR_COOP_GROUP_MASK_REGIDS
	.align		4
        /*0030*/ 	.byte	0x04, 0x29
        /*0032*/ 	.short	(.L_2075 - .L_2074)


	//   ....[0]....
.L_2074:
        /*0034*/ 	.word	0xffffffff


	//   ....[1]....
        /*0038*/ 	.word	0xffffffff


	//   ....[2]....
        /*003c*/ 	.word	0xffffffff


	//   ....[3]....
        /*0040*/ 	.word	0xffffffff


	//   ....[4]....
        /*0044*/ 	.word	0xffffffff


	//   ....[5]....
        /*0048*/ 	.word	0xffffffff


	//   ....[6]....
        /*004c*/ 	.word	0xffffffff


	//   ....[7]....
        /*0050*/ 	.word	0xffffffff


	//   ....[8]....
        /*0054*/ 	.word	0xffffffff


	//   ....[9]....
        /*0058*/ 	.word	0xffffffff


	//   ....[10]....
        /*005c*/ 	.word	0xffffffff


	//   ....[11]....
        /*0060*/ 	.word	0xffffffff


	//----- nvinfo : EIATTR_COOP_GROUP_INSTR_OFFSETS
	.align		4
.L_2075:
        /*0064*/ 	.byte	0x04, 0x28
        /*0066*/ 	.short	(.L_2077 - .L_2076)


	//   ....[0]....
.L_2076:
        /*0068*/ 	.word	0x00001980


	//   ....[1]....
        /*006c*/ 	.word	0x000019a0


	//   ....[2]....
        /*0070*/ 	.word	0x000019c0


	//   ....[3]....
        /*0074*/ 	.word	0x000019e0


	//   ....[4]....
        /*0078*/ 	.word	0x00001b80


	//   ....[5]....
        /*007c*/ 	.word	0x00001ba0


	//   ....[6]....
        /*0080*/ 	.word	0x00001bb0


	//   ....[7]....
        /*0084*/ 	.word	0x00001be0


	//   ....[8]....
        /*0088*/ 	.word	0x00001bf0


	//   ....[9]....
        /*008c*/ 	.word	0x00001c30


	//   ....[10]....
        /*0090*/ 	.word	0x00001c40


	//   ....[11]....
        /*0094*/ 	.word	0x00001c70


	//----- nvinfo : EIATTR_SYSCALL_OFFSETS
	.align		4
.L_2077:
        /*0098*/ 	.byte	0x04, 0x46
        /*009a*/ 	.short	(.L_2079 - .L_2078)


	//   ....[0]....
.L_2078:
        /*009c*/ 	.word	0x00000510


	//----- nvinfo : EIATTR_EXIT_INSTR_OFFSETS
	.align		4
.L_2079:
        /*00a0*/ 	.byte	0x04, 0x1c
        /*00a2*/ 	.short	(.L_2081 - .L_2080)


	//   ....[0]....
.L_2080:
        /*00a4*/ 	.word	0x00000240


	//   ....[1]....
        /*00a8*/ 	.word	0x000003c0


	//   ....[2]....
        /*00ac*/ 	.word	0x00002d60


	//   ....[3]....
        /*00b0*/ 	.word	0x00002ec0


	//----- nvinfo : EIATTR_MAX_THREADS
	.align		4
.L_2081:
        /*00b4*/ 	.byte	0x04, 0x05
        /*00b6*/ 	.short	(.L_2083 - .L_2082)
.L_2082:
        /*00b8*/ 	.word	0x00000100
        /*00bc*/ 	.word	0x00000001
        /*00c0*/ 	.word	0x00000001


	//----- nvinfo : EIATTR_CRS_STACK_SIZE
	.align		4
.L_2083:
        /*00c4*/ 	.byte	0x04, 0x1e
        /*00c6*/ 	.short	(.L_2085 - .L_2084)
.L_2084:
        /*00c8*/ 	.word	0x00000000


	//----- nvinfo : EIATTR_CBANK_PARAM_SIZE
	.align		4
.L_2085:
        /*00cc*/ 	.byte	0x03, 0x19
        /*00ce*/ 	.short	0x00e8


	//----- nvinfo : EIATTR_PARAM_CBANK
	.align		4
        /*00d0*/ 	.byte	0x04, 0x0a
        /*00d2*/ 	.short	(.L_2087 - .L_2086)
	.align		4
.L_2086:
        /*00d4*/ 	.word	index@(.nv.constant0._ZN7cutlass13device_kernelIN5flash19FlashAttnFwdCombineIN4cute5tupleIJNS3_1CILi16EEENS5_ILi64EEEEEELi6ELi256ELi1ELb0ELb1ENS_6half_tEfNS_4arch4Sm90EEEEEvNT_6ParamsE)
        /*00d8*/ 	.short	0x0210
        /*00da*/ 	.short	0x00e8


	//----- nvinfo : EIATTR_SW_WAR
	.align		4
.L_2087:
        /*00dc*/ 	.byte	0x04, 0x36
        /*00de*/ 	.short	(.L_2089 - .L_2088)
.L_2088:
        /*00e0*/ 	.word	0x00000008
.L_2089:


//--------------------- .nv.info._ZN7cutlass13device_kernelIN5flash19FlashAttnFwdCombineIN4cute5tupleIJNS3_1CILi16EEENS5_ILi64EEEEEELi5ELi256ELi1ELb0ELb1ENS_6half_tEfNS_4arch4Sm90EEEEEvNT_6ParamsE --------------------------
	.section	.nv.info._ZN7cutlass13device_kernelIN5flash19FlashAttnFwdCombineIN4cute5tupleIJNS3_1CILi16EEENS5_ILi64EEEEEELi5ELi256ELi1ELb0ELb1ENS_6half_tEfNS_4arch4Sm90EEEEEvNT_6ParamsE,"",@"SHT_CUDA_INFO"
	.sectionflags	@""
	.align	4


	//----- nvinfo : EIATTR_CUDA_API_VERSION
	.align		4
        /*0000*/ 	.byte	0x04, 0x37
        /*0002*/ 	.short	(.L_2091 - .L_2090)
.L_2090:
        /*0004*/ 	.word	0x00000082


	//----- nvinfo : EIATTR_KPARAM_INFO
	.align		4
.L_2091:
        /*0008*/ 	.byte	0x04, 0x17
        /*000a*/ 	.short	(.L_2093 - .L_2092)
.L_2092:
        /*000c*/ 	.word	0x00000000
        /*0010*/ 	.short	0x0000
        /*0012*/ 	.short	0x0000
        /*0014*/ 	.byte	0x00, 0xf0, 0xa1, 0x03


	//----- nvinfo : EIATTR_SPARSE_MMA_MASK
	.align		4
.L_2093:
        /*0018*/ 	.byte	0x03, 0x50
        /*001a*/ 	.short	0x0000


	//----- nvinfo : EIATTR_MAXREG_COUNT
	.align		4
        /*001c*/ 	.byte	0x03, 0x1b
        /*001e*/ 	.short	0x0080


	//----- nvinfo : EIATTR_NUM_BARRIERS
	.align		4
        /*0020*/ 	.byte	0x02, 0x4c
        /*0022*/ 	.byte	0x01
	.zero		1


	//----- nvinfo : EIATTR_EXTERNS
	.align		4
        /*0024*/ 	.byte	0x04, 0x0f
        /*0026*/ 	.short	(.L_2095 - .L_2094)


	//   ....[0]....
	.align		4
.L_2094:
        /*0028*/ 	.word	index@(__assertfail)


	//----- nvinfo : EIATTR_MERCURY_ISA_VERSION
	.align		4
.L_2095:
        /*002c*/ 	.byte	0x03, 0x5f
        /*002e*/ 	.short	0x0101


	//----- nvinfo : EIATTR_COOP_GROUP_MASK_REGIDS
	.align		4
        /*0030*/ 	.byte	0x04, 0x29
        /*0032*/ 	.short	(.L_2097 - .L_2096)


	//   ....[0]....
.L_2096:
        /*0034*/ 	.word	0xffffffff


	//   ....[1]....
        /*0038*/ 	.word	0xffffffff


	//   ....[2]....
        /*003c*/ 	.word	0xffffffff


	//   ....[3]....
        /*0040*/ 	.word	0xffffffff


	//   ....[4]....
        /*0044*/ 	.word	0xffffffff


	//   ....[5]....
        /*0048*/ 	.word	0xffffffff


	//   ....[6]....
        /*004c*/ 	.word	0xffffffff


	//   ....[7]....
        /*0050*/ 	.word	0xffffffff


	//   ....[8]....
        /*0054*/ 	.word	0xffffffff


	//   ....[9]....
        /*0058*/ 	.word	0xffffffff


	//   ....[10]....
        /*005c*/ 	.word	0xffffffff


	//   ....[11]....
        /*0060*/ 	.word	0xffffffff


	//----- nvinfo : EIATTR_COOP_GROUP_INSTR_OFFSETS
	.align		4
.L_2097:
        /*0064*/ 	.byte	0x04, 0x28
        /*0066*/ 	.short	(.L_2099 - .L_2098)


	//   ....[0]....
.L_2098:
        /*0068*/ 	.word	0x00001700


	//   ....[1]....
        /*006c*/ 	.word	0x00001720


	//   ....[2]....
        /*0070*/ 	.word	0x00001740


	//   ....[3]....
        /*0074*/ 	.word	0x00001760


	//   ....[4]....
        /*0078*/ 	.word	0x00001850


	//   ....[5]....
        /*007c*/ 	.word	0x00001870


	//   ....[6]....
        /*0080*/ 	.word	0x00001880


	//   ....[7]....
        /*0084*/ 	.word	0x000018b0


	//   ....[8]....
        /*0088*/ 	.word	0x000018c0


	//   ....[9]....
        /*008c*/ 	.word	0x00001900


	//   ....[10]....
        /*0090*/ 	.word	0x00001910


	//   ....[11]....
        /*0094*/ 	.word	0x00001940


	//----- nvinfo : EIATTR_SYSCALL_OFFSETS
	.align		4
.L_2099:
        /*0098*/ 	.byte	0x04, 0x46
        /*009a*/ 	.short	(.L_2101 - .L_2100)


	//   ....[0]....
.L_2100:
        /*009c*/ 	.word	0x00000510


	//----- nvinfo : EIATTR_EXIT_INSTR_OFFSETS
	.align		4
.L_2101:
        /*00a0*/ 	.byte	0x04, 0x1c
        /*00a2*/ 	.short	(.L_2103 - .L_2102)


	//   ....[0]....
.L_2102:
        /*00a4*/ 	.word	0x00000240


	//   ....[1]....
        /*00a8*/ 	.word	0x000003c0


	//   ....[2]....
        /*00ac*/ 	.word	0x000029e0


	//   ....[3]....
        /*00b0*/ 	.word	0x00002b40


	//----- nvinfo : EIATTR_MAX_THREADS
	.align		4
.L_2103:
        /*00b4*/ 	.byte	0x04, 0x05
        /*00b6*/ 	.short	(.L_2105 - .L_2104)
.L_2104:
        /*00b8*/ 	.word	0x00000100
        /*00bc*/ 	.word	0x00000001
        /*00c0*/ 	.word	0x00000001


	//----- nvinfo : EIATTR_CRS_STACK_SIZE
	.align		4
.L_2105:
        /*00c4*/ 	.byte	0x04, 0x1e
        /*00c6*/ 	.short	(.L_2107 - .L_2106)
.L_2106:
        /*00c8*/ 	.word	0x00000000


	//----- nvinfo : EIATTR_CBANK_PARAM_SIZE
	.align		4
.L_2107:
        /*00cc*/ 	.byte	0x03, 0x19
        /*00ce*/ 	.short	0x00e8


	//----- nvinfo : EIATTR_PARAM_CBANK
	.align		4
        /*00d0*/ 	.byte	0x04, 0x0a
        /*00d2*/ 	.short	(.L_2109 - .L_2108)
	.align		4
.L_2108:
        /*00d4*/ 	.word	index@(.nv.constant0._ZN7cutlass13device_kernelIN5flash19FlashAttnFwdCombineIN4cute5tupleIJNS3_1CILi16EEENS5_ILi64EEEEEELi5ELi256ELi1ELb0ELb1ENS_6half_tEfNS_4arch4Sm90EEEEEvNT_6ParamsE)
        /*00d8*/ 	.short	0x0210
        /*00da*/ 	.short	0x00e8


	//----- nvinfo : EIATTR_SW_WAR
	.align		4
.L_2109:
        /*00dc*/ 	.byte	0x04, 0x36
        /*00de*/ 	.short	(.L_2111 - .L_2110)
.L_2110:
        /*00e0*/ 	.word	0x00000008
.L_2111:


//--------------------- .nv.info._ZN7cutlass13device_kernelIN5flash19FlashAttnFwdCombineIN4cute5tupleIJNS3_1CILi16EEENS5_ILi64EEEEEELi4ELi256ELi1ELb0ELb1ENS_6half_tEfNS_4arch4Sm90EEEEEvNT_6ParamsE --------------------------
	.section	.nv.info._ZN7cutlass13device_kernelIN5flash19FlashAttnFwdCombineIN4cute5tupleIJNS3_1CILi16EEENS5_ILi64EEEEEELi4ELi256ELi1ELb0ELb1ENS_6half_tEfNS_4arch4Sm90EEEEEvNT_6ParamsE,"",@"SHT_CUDA_INFO"
	.sectionflags	@""
	.align	4


	//----- nvinfo : EIATTR_CUDA_API_VERSION
	.align		4
        /*0000*/ 	.byte	0x04, 0x37
        /*0002*/ 	.short	(.L_2113 - .L_2112)
.L_2112:
        /*0004*/ 	.word	0x00000082


	//----- nvinfo : EIATTR_KPARAM_INFO
	.align		4
.L_2113:
        /*0008*/ 	.byte	0x04, 0x17
        /*000a*/ 	.short	(.L_2115 - .L_2114)
.L_2114:
        /*000c*/ 	.word	0x00000000
        /*0010*/ 	.short	0x0000
        /*0012*/ 	.short	0x0000
        /*0014*/ 	.byte	0x00, 0xf0, 0xa1, 0x03


	//----- nvinfo : EIATTR_SPARSE_MMA_MASK
	.align		4
.L_2115:
        /*0018*/ 	.byte	0x03, 0x50
        /*001a*/ 	.short	0x0000


	//----- nvinfo : EIATTR_MAXREG_COUNT
	.align		4
        /*001c*/ 	.byte	0x03, 0x1b
        /*001e*/ 	.short	0x0080


	//----- nvinfo : EIATTR_NUM_BARRIERS
	.align		4
        /*0020*/ 	.byte	0x02, 0x4c
        /*0022*/ 	.byte	0x01
	.zero		1


	//----- nvinfo : EIATTR_EXTERNS
	.align		4
        /*0024*/ 	.byte	0x04, 0x0f
        /*0026*/ 	.short	(.L_2117 - .L_2116)


	//   ....[0]....
	.align		4
.L_2116:
        /*0028*/ 	.word	index@(__assertfail)


	//----- nvinfo : EIATTR_MERCURY_ISA_VERSION
	.align		4
.L_2117:
        /*002c*/ 	.byte	0x03, 0x5f
        /*002e*/ 	.short	0x0101


	//----- nvinfo : EIATTR_COOP_GROUP_MASK_REGIDS
	.align		4
        /*0030*/ 	.byte	0x04, 0x29
        /*0032*/ 	.short	(.L_2119 - .L_2118)


	//   ....[0]....
.L_2118:
        /*0034*/ 	.word	0xffffffff


	//   ....[1]....
        /*0038*/ 	.word	0xffffffff


	//   ....[2]....
        /*003c*/ 	.word	0xffffffff


	//   ....[3]....
        /*0040*/ 	.word	0xffffffff


	//   ....[4]....
        /*0044*/ 	.word	0xffffffff


	//   ....[5]....
        /*0048*/ 	.word	0xffffffff


	//   ....[6]....
        /*004c*/ 	.word	0xffffffff


	//   ....[7]....
        /*0050*/ 	.word	0xffffffff


	//   ....[8]....
        /*0054*/ 	.word	0xffffffff


	//   ....[9]....
        /*0058*/ 	.word	0xffffffff


	//   ....[10]....
        /*005c*/ 	.word	0xffffffff


	//   ....[11]....
        /*0060*/ 	.word	0xffffffff


	//----- nvinfo : EIATTR_COOP_GROUP_INSTR_OFFSETS
	.align		4
.L_2119:
        /*0064*/ 	.byte	0x04, 0x28
        /*0066*/ 	.short	(.L_2121 - .L_2120)


	//   ....[0]....
.L_2120:
        /*0068*/ 	.word	0x000015b0


	//   ....[1]....
        /*006c*/ 	.word	0x000015d0


	//   ....[2]....
        /*0070*/ 	.word	0x000015f0


	//   ....[3]....
        /*0074*/ 	.word	0x00001610


	//   ....[4]....
        /*0078*/ 	.word	0x000016b0


	//   ....[5]....
        /*007c*/ 	.word	0x000016d0


	//   ....[6]....
        /*0080*/ 	.word	0x000016e0


	//   ....[7]....
        /*0084*/ 	.word	0x00001710


	//   ....[8]....
        /*0088*/ 	.word	0x00001720


	//   ....[9]....
        /*008c*/ 	.word	0x00001760


	//   ....[10]....
        /*0090*/ 	.word	0x00001770


	//   ....[11]....
        /*0094*/ 	.word	0x000017a0


	//----- nvinfo : EIATTR_SYSCALL_OFFSETS
	.align		4
.L_2121:
        /*0098*/ 	.byte	0x04, 0x46
        /*009a*/ 	.short	(.L_2123 - .L_2122)


	//   ....[0]....
.L_2122:
        /*009c*/ 	.word	0x00000510


	//----- nvinfo : EIATTR_EXIT_INSTR_OFFSETS
	.align		4
.L_2123:
        /*00a0*/ 	.byte	0x04, 0x1c
        /*00a2*/ 	.short	(.L_2125 - .L_2124)


	//   ....[0]....
.L_2124:
        /*00a4*/ 	.word	0x00000240


	//   ....[1]....
        /*00a8*/ 	.word	0x000003c0


	//   ....[2]....
        /*00ac*/ 	.word	0x00002820


	//   ....[3]....
        /*00b0*/ 	.word	0x00002980


	//----- nvinfo : EIATTR_MAX_THREADS
	.align		4
.L_2125:
        /*00b4*/ 	.byte	0x04, 0x05
        /*00b6*/ 	.short	(.L_2127 - .L_2126)
.L_2126:
        /*00b8*/ 	.word	0x00000100
        /*00bc*/ 	.word	0x00000001
        /*00c0*/ 	.word	0x00000001


	//----- nvinfo : EIATTR_CRS_STACK_SIZE
	.align		4
.L_2127:
        /*00c4*/ 	.byte	0x04, 0x1e
        /*00c6*/ 	.short	(.L_2129 - .L_2128)
.L_2128:
        /*00c8*/ 	.word	0x00000000


	//----- nvinfo : EIATTR_CBANK_PARAM_SIZE
	.align		4
.L_2129:
        /*00cc*/ 	.byte	0x03, 0x19
        /*00ce*/ 	.short	0x00e8


	//----- nvinfo : EIATTR_PARAM_CBANK
	.align		4
        /*00d0*/ 	.byte	0x04, 0x0a
        /*00d2*/ 	.short	(.L_2131 - .L_2130)
	.align		4
.L_2130:
        /*00d4*/ 	.word	index@(.nv.constant0._ZN7cutlass13device_kernelIN5flash19FlashAttnFwdCombineIN4cute5tupleIJNS3_1CILi16EEENS5_ILi64EEEEEELi4ELi256ELi1ELb0ELb1ENS_6half_tEfNS_4arch4Sm90EEEEEvNT_6ParamsE)
        /*00d8*/ 	.short	0x0210
        /*00da*/ 	.short	0x00e8


	//----- nvinfo : EIATTR_SW_WAR
	.align		4
.L_2131:
        /*00dc*/ 	.byte	0x04, 0x36
        /*00de*/ 	.short	(.L_2133 - .L_2132)
.L_2132:
        /*00e0*/ 	.word	0x00000008
.L_2133:


//--------------------- .nv.info._ZN7cutlass13device_kernelIN5flash19FlashAttnFwdCombineIN4cute5tupleIJNS3_1CILi16EEENS5_ILi64EEEEEELi8ELi256ELi1ELb0ELb0ENS_6half_tEfNS_4arch4Sm80EEEEEvNT_6ParamsE --------------------------
	.section	.nv.info._ZN7cutlass13device_kernelIN5flash19FlashAttnFwdCombineIN4cute5tupleIJNS3_1CILi16EEENS5_ILi64EEEEEELi8ELi256ELi1ELb0ELb0ENS_6half_tEfNS_4arch4Sm80EEEEEvNT_6ParamsE,"",@"SHT_CUDA_INFO"
	.sectionflags	@""
	.align	4


	//----- nvinfo : EIATTR_CUDA_API_VERSION
	.align		4
        /*0000*/ 	.byte	0x04, 0x37
        /*0002*/ 	.short	(.L_2135 - .L_2134)
.L_2134:
        /*0004*/ 	.word	0x00000082


	//----- nvinfo : EIATTR_KPARAM_INFO
	.align		4
.L_2135:
        /*0008*/ 	.byte	0x04, 0x17
        /*000a*/ 	.short	(.L_2137 - .L_2136)
.L_2136:
        /*000c*/ 	.word	0x00000000
        /*0010*/ 	.short	0x0000
        /*0012*/ 	.short	0x0000
        /*0014*/ 	.byte	0x00, 0xf0, 0xa1, 0x03


	//----- nvinfo : EIATTR_SPARSE_MMA_MASK
	.align		4
.L_2137:
        /*0018*/ 	.byte	0x03, 0x50
        /*001a*/ 	.short	0x0000


	//----- nvinfo : EIATTR_MAXREG_COUNT
	.align		4
        /*001c*/ 	.byte	0x03, 0x1b
        /*001e*/ 	.short	0x0080


	//----- nvinfo : EIATTR_NUM_BARRIERS
	.align		4
        /*0020*/ 	.byte	0x02, 0x4c
        /*0022*/ 	.byte	0x01
	.zero		1


	//----- nvinfo : EIATTR_EXTERNS
	.align		4
        /*0024*/ 	.byte	0x04, 0x0f
        /*0026*/ 	.short	(.L_2139 - .L_2138)


	//   ....[0]....
	.align		4
.L_2138:
        /*0028*/ 	.word	index@(__assertfail)


	//----- nvinfo : EIATTR_MERCURY_ISA_VERSION
	.align		4
.L_2139:
        /*002c*/ 	.byte	0x03, 0x5f
        /*002e*/ 	.short	0x0101


	//----- nvinfo : EIATTR_COOP_GROUP_MASK_REGIDS
	.align		4
        /*0030*/ 	.byte	0x04, 0x29
        /*0032*/ 	.short	(.L_2141 - .L_2140)


	//   ....[0]....
.L_2140:
        /*0034*/ 	.word	0xffffffff


	//   ....[1]....
        /*0038*/ 	.word	0xffffffff


	//   ....[2]....
        /*003c*/ 	.word	0xffffffff


	//   ....[3]....
        /*0040*/ 	.word	0xffffffff


	//   ....[4]....
        /*0044*/ 	.word	0xffffffff


	//   ....[5]....
        /*0048*/ 	.word	0xffffffff


	//   ....[6]....
        /*004c*/ 	.word	0xffffffff


	//   ....[7]....
        /*0050*/ 	.word	0xffffffff


	//   ....[8]....
        /*0054*/ 	.word	0xffffffff


	//   ....[9]....
        /*0058*/ 	.word	0xffffffff


	//   ....[10]....
        /*005c*/ 	.word	0xffffffff


	//   ....[11]....
        /*0060*/ 	.word	0xffffffff


	//----- nvinfo : EIATTR_COOP_GROUP_INSTR_OFFSETS
	.align		4
.L_2141:
        /*0064*/ 	.byte	0x04, 0x28
        /*0066*/ 	.short	(.L_2143 - .L_2142)


	//   ....[0]....
.L_2142:
        /*0068*/ 	.word	0x00001ff0


	//   ....[1]....
        /*006c*/ 	.word	0x00002010


	//   ....[2]....
        /*0070*/ 	.word	0x00002030


	//   ....[3]....
        /*0074*/ 	.word	0x00002050


	//   ....[4]....
        /*0078*/ 	.word	0x00002670


	//   ....[5]....
        /*007c*/ 	.word	0x00002690


	//   ....[6]....
        /*0080*/ 	.word	0x000026a0


	//   ....[7]....
        /*0084*/ 	.word	0x000026d0


	//   ....[8]....
        /*0088*/ 	.word	0x000026e0


	//   ....[9]....
        /*008c*/ 	.word	0x00002710


	//   ....[10]....
        /*0090*/ 	.word	0x00002720


	//   ....[11]....
        /*0094*/ 	.word	0x00002770


	//----- nvinfo : EIATTR_SYSCALL_OFFSETS
	.align		4
.L_2143:
        /*0098*/ 	.byte	0x04, 0x46
        /*009a*/ 	.short	(.L_2145 - .L_2144)


	//   ....[0]....
.L_2144:
        /*009c*/ 	.word	0x00000390


	//----- nvinfo : EIATTR_EXIT_INSTR_OFFSETS
	.align		4
.L_2145:
        /*00a0*/ 	.byte	0x04, 0x1c
        /*00a2*/ 	.short	(.L_2147 - .L_2146)


	//   ....[0]....
.L_2146:
        /*00a4*/ 	.word	0x00000240


	//   ....[1]....
        /*00a8*/ 	.word	0x000039f0


	//   ....[2]....
        /*00ac*/ 	.word	0x00003bb0


	//----- nvinfo : EIATTR_MAX_THREADS
	.align		4
.L_2147:
        /*00b0*/ 	.byte	0x04, 0x05
        /*00b2*/ 	.short	(.L_2149 - .L_2148)
.L_2148:
        /*00b4*/ 	.word	0x00000100
        /*00b8*/ 	.word	0x00000001
        /*00bc*/ 	.word	0x00000001


	//----- nvinfo : EIATTR_CRS_STACK_SIZE
	.align		4
.L_2149:
        /*00c0*/ 	.byte	0x04, 0x1e
        /*00c2*/ 	.short	(.L_2151 - .L_2150)
.L_2150:
        /*00c4*/ 	.word	0x00000000


	//----- nvinfo : EIATTR_CBANK_PARAM_SIZE
	.align		4
.L_2151:
        /*00c8*/ 	.byte	0x03, 0x19
        /*00ca*/ 	.short	0x00e8


	//----- nvinfo : EIATTR_PARAM_CBANK
	.align		4
        /*00cc*/ 	.byte	0x04, 0x0a
        /*00ce*/ 	.short	(.L_2153 - .L_2152)
	.align		4
.L_2152:
        /*00d0*/ 	.word	index@(.nv.constant0._ZN7cutlass13device_kernelIN5flash19FlashAttnFwdCombineIN4cute5tupleIJNS3_1CILi16EEENS5_ILi64EEEEEELi8ELi256ELi1ELb0ELb0ENS_6half_tEfNS_4arch4Sm80EEEEEvNT_6ParamsE)
        /*00d4*/ 	.short	0x0210
        /*00d6*/ 	.short	0x00e8


	//----- nvinfo : EIATTR_SW_WAR
	.align		4
.L_2153:
        /*00d8*/ 	.byte	0x04, 0x36
        /*00da*/ 	.short	(.L_2155 - .L_2154)
.L_2154:
        /*00dc*/ 	.word	0x00000008
.L_2155:


//--------------------- .nv.info._ZN7cutlass13device_kernelIN5flash19FlashAttnFwdCombineIN4cute5tupleIJNS3_1CILi16EEENS5_ILi64EEEEEELi7ELi256ELi1ELb0ELb0ENS_6half_tEfNS_4arch4Sm80EEEEEvNT_6ParamsE --------------------------
	.section	.nv.info._ZN7cutlass13device_kernelIN5flash19FlashAttnFwdCombineIN4cute5tupleIJNS3_1CILi16EEENS5_ILi64EEEEEELi7ELi256ELi1ELb0ELb0ENS_6half_tEfNS_4arch4Sm80EEEEEvNT_6ParamsE,"",@"SHT_CUDA_INFO"
	.sectionflags	@""
	.align	4


	//----- nvinfo : EIATTR_CUDA_API_VERSION
	.align		4
        /*0000*/ 	.byte	0x04, 0x37
        /*0002*/ 	.short	(.L_2157 - .L_2156)
.L_2156:
        /*0004*/ 	.word	0x00000082


	//----- nvinfo : EIATTR_KPARAM_INFO
	.align		4
.L_2157:
        /*0008*/ 	.byte	0x04, 0x17
        /*000a*/ 	.short	(.L_2159 - .L_2158)
.L_2158:
        /*000c*/ 	.word	0x00000000
        /*0010*/ 	.short	0x0000
        /*0012*/ 	.short	0x0000
        /*0014*/ 	.byte	0x00, 0xf0, 0xa1, 0x03


	//----- nvinfo : EIATTR_SPARSE_MMA_MASK
	.align		4
.L_2159:
        /*0018*/ 	.byte	0x03, 0x50
        /*001a*/ 	.short	0x0000


	//----- nvinfo : EIATTR_MAXREG_COUNT
	.align		4
        /*001c*/ 	.byte	0x03, 0x1b
        /*001e*/ 	.short	0x0080


	//----- nvinfo : EIATTR_NUM_BARRIERS
	.align		4
        /*0020*/ 	.byte	0x02, 0x4c
        /*0022*/ 	.byte	0x01
	.zero		1


	//----- nvinfo : EIATTR_EXTERNS
	.align		4
        /*0024*/ 	.byte	0x04, 0x0f
        /*0026*/ 	.short	(.L_2161 - .L_2160)


	//   ....[0]....
	.align		4
.L_2160:
        /*0028*/ 	.word	index@(__assertfail)


	//----- nvinfo : EIATTR_MERCURY_ISA_VERSION
	.align		4
.L_2161:
        /*002c*/ 	.byte	0x03, 0x5f
        /*002e*/ 	.short	0x0101


	//----- nvinfo : EIATTR_COOP_GROUP_MASK_REGIDS
	.align		4
        /*0030*/ 	.byte	0x04, 0x29
        /*0032*/ 	.short	(.L_2163 - .L_2162)


	//   ....[0]....
.L_2162:
        /*0034*/ 	.word	0xffffffff


	//   ....[1]....
        /*0038*/ 	.word	0xffffffff


	//   ....[2]....
        /*003c*/ 	.word	0xffffffff


	//   ....[3]....
        /*0040*/ 	.word	0xffffffff


	//   ....[4]....
        /*0044*/ 	.word	0xffffffff


	//   ....[5]....
        /*0048*/ 	.word	0xffffffff


	//   ....[6]....
        /*004c*/ 	.word	0xffffffff


	//   ....[7]....
        /*0050*/ 	.word	0xffffffff


	//   ....[8]....
        /*0054*/ 	.word	0xffffffff


	//   ....[9]....
        /*0058*/ 	.word	0xffffffff


	//   ....[10]....
        /*005c*/ 	.word	0xffffffff


	//   ....[11]....
        /*0060*/ 	.word	0xffffffff


	//----- nvinfo : EIATTR_COOP_GROUP_INSTR_OFFSETS
	.align		4
.L_2163:
        /*0064*/ 	.byte	0x04, 0x28
        /*0066*/ 	.short	(.L_2165 - .L_2164)


	//   ....[0]....
.L_2164:
        /*0068*/ 	.word	0x00001560


	//   ....[1]....
        /*006c*/ 	.word	0x00001580


	//   ....[2]....
        /*0070*/ 	.word	0x000015a0


	//   ....[3]....
        /*0074*/ 	.word	0x000015c0


	//   ....[4]....
        /*0078*/ 	.word	0x000018e0


	//   ....[5]....
        /*007c*/ 	.word	0x00001900


	//   ....[6]....
        /*0080*/ 	.word	0x00001910


	//   ....[7]....
        /*0084*/ 	.word	0x00001940


	//   ....[8]....
        /*0088*/ 	.word	0x00001950


	//   ....[9]....
        /*008c*/ 	.word	0x00001980


	//   ....[10]....
        /*0090*/ 	.word	0x00001990


	//   ....[11]....
        /*0094*/ 	.word	0x000019e0


	//----- nvinfo : EIATTR_SYSCALL_OFFSETS
	.align		4
.L_2165:
        /*0098*/ 	.byte	0x04, 0x46
        /*009a*/ 	.short	(.L_2167 - .L_2166)


	//   ....[0]....
.L_2166:
        /*009c*/ 	.word	0x00000390


	//----- nvinfo : EIATTR_EXIT_INSTR_OFFSETS
	.align		4
.L_2167:
        /*00a0*/ 	.byte	0x04, 0x1c
        /*00a2*/ 	.short	(.L_2169 - .L_2168)


	//   ....[0]....
.L_2168:
        /*00a4*/ 	.word	0x00000240


	//   ....[1]....
        /*00a8*/ 	.word	0x00002b70


	//   ....[2]....
        /*00ac*/ 	.word	0x00002d30


	//----- nvinfo : EIATTR_MAX_THREADS
	.align		4
.L_2169:
        /*00b0*/ 	.byte	0x04, 0x05
        /*00b2*/ 	.short	(.L_2171 - .L_2170)
.L_2170:
        /*00b4*/ 	.word	0x00000100
        /*00b8*/ 	.word	0x00000001
        /*00bc*/ 	.word	0x00000001


	//----- nvinfo : EIATTR_CRS_STACK_SIZE
	.align		4
.L_2171:
        /*00c0*/ 	.byte	0x04, 0x1e
        /*00c2*/ 	.short	(.L_2173 - .L_2172)
.L_2172:
        /*00c4*/ 	.word	0x00000000


	//----- nvinfo : EIATTR_CBANK_PARAM_SIZE
	.align		4
.L_2173:
        /*00c8*/ 	.byte	0x03, 0x19
        /*00ca*/ 	.short	0x00e8


	//----- nvinfo : EIATTR_PARAM_CBANK
	.align		4
        /*00cc*/ 	.byte	0x04, 0x0a
        /*00ce*/ 	.short	(.L_2175 - .L_2174)
	.align		4
.L_2174:
        /*00d0*/ 	.word	index@(.nv.constant0._ZN7cutlass13device_kernelIN5flash19FlashAttnFwdCombineIN4cute5tupleIJNS3_1CILi16EEENS5_ILi64EEEEEELi7ELi256ELi1ELb0ELb0ENS_6half_tEfNS_4arch4Sm80EEEEEvNT_6ParamsE)
        /*00d4*/ 	.short	0x0210
        /*00d6*/ 	.short	0x00e8


	//----- nvinfo : EIATTR_SW_WAR
	.align		4
.L_2175:
        /*00d8*/ 	.byte	0x04, 0x36
        /*00da*/ 	.short	(.L_2177 - .L_2176)
.L_2176:
        /*00dc*/ 	.word	0x00000008
.L_2177:


//--------------------- .nv.info._ZN7cutlass13device_kernelIN5flash19FlashAttnFwdCombineIN4cute5tupleIJNS3_1CILi16EEENS5_ILi64EEEEEELi6ELi256ELi1ELb0ELb0ENS_6half_tEfNS_4arch4Sm80EEEEEvNT_6ParamsE --------------------------
	.section	.nv.info._ZN7cutlass13device_kernelIN5flash19FlashAttnFwdCombineIN4cute5tupleIJNS3_1CILi16EEENS5_ILi64EEEEEELi6ELi256ELi1ELb0ELb0ENS_6half_tEfNS_4arch4Sm80EEEEEvNT_6ParamsE,"",@"SHT_CUDA_INFO"
	.sectionflags	@""
	.align	4


	//----- nvinfo : EIATTR_CUDA_API_VERSION
	.align		4
        /*0000*/ 	.byte	0x04, 0x37
        /*0002*/ 	.short	(.L_2179 - .L_2178)
.L_2178:
        /*0004*/ 	.word	0x00000082


	//----- nvinfo : EIATTR_KPARAM_INFO
	.align		4
.L_2179:
        /*0008*/ 	.byte	0x04, 0x17
        /*000a*/ 	.short	(.L_2181 - .L_2180)
.L_2180:
        /*000c*/ 	.word	0x00000000
        /*0010*/ 	.short	0x0000
        /*0012*/ 	.short	0x0000
        /*0014*/ 	.byte	0x00, 0xf0, 0xa1, 0x03


	//----- nvinfo : EIATTR_SPARSE_MMA_MASK
	.align		4
.L_2181:
        /*0018*/ 	.byte	0x03, 0x50
        /*001a*/ 	.short	0x0000


	//----- nvinfo : EIATTR_MAXREG_COUNT
	.align		4
        /*001c*/ 	.byte	0x03, 0x1b
        /*001e*/ 	.short	0x0080


	//----- nvinfo : EIATTR_NUM_BARRIERS
	.align		4
        /*0020*/ 	.byte	0x02, 0x4c
        /*0022*/ 	.byte	0x01
	.zero		1


	//----- nvinfo : EIATTR_EXTERNS
	.align		4
        /*0024*/ 	.byte	0x04, 0x0f
        /*0026*/ 	.short	(.L_2183 - .L_2182)


	//   ....[0]....
	.align		4
.L_2182:
        /*0028*/ 	.word	index@(__assertfail)


	//----- nvinfo : EIATTR_MERCURY_ISA_VERSION
	.align		4
.L_2183:
        /*002c*/ 	.byte	0x03, 0x5f
        /*002e*/ 	.short	0x0101


	//----- nvinfo : EIATTR_COOP_GROUP_MASK_REGIDS
	.align		4
        /*0030*/ 	.byte	0x04, 0x29
        /*0032*/ 	.short	(.L_2185 - .L_2184)


	//   ....[0]....
.L_2184:
        /*0034*/ 	.word	0xffffffff


	//   ....[1]....
        /*0038*/ 	.word	0xffffffff


	//   ....[2]....
        /*003c*/ 	.word	0xffffffff


	//   ....[3]....
        /*0040*/ 	.word	0xffffffff


	//   ....[4]....
        /*0044*/ 	.word	0xffffffff


	//   ....[5]....
        /*0048*/ 	.word	0xffffffff


	//   ....[6]....
        /*004c*/ 	.word	0xffffffff


	//   ....[7]....
        /*0050*/ 	.word	0xffffffff


	//   ....[8]....
        /*0054*/ 	.word	0xffffffff


	//   ....[9]....
        /*0058*/ 	.word	0xffffffff


	//   ....[10]....
        /*005c*/ 	.word	0xffffffff


	//   ....[11]....
        /*0060*/ 	.word	0xffffffff


	//----- nvinfo : EIATTR_COOP_GROUP_INSTR_OFFSETS
	.align		4
.L_2185:
        /*0064*/ 	.byte	0x04, 0x28
        /*0066*/ 	.short	(.L_2187 - .L_2186)


	//   ....[0]....
.L_2186:
        /*0068*/ 	.word	0x000010a0


	//   ....[1]....
        /*006c*/ 	.word	0x000010c0


	//   ....[2]....
        /*0070*/ 	.word	0x000010e0


	//   ....[3]....
        /*0074*/ 	.word	0x00001100


	//   ....[4]....
        /*0078*/ 	.word	0x000012a0


	//   ....[5]....
        /*007c*/ 	.word	0x000012c0


	//   ....[6]....
        /*0080*/ 	.word	0x000012d0


	//   ....[7]....
        /*0084*/ 	.word	0x00001300


	//   ....[8]....
        /*0088*/ 	.word	0x00001310


	//   ....[9]....
        /*008c*/ 	.word	0x00001340


	//   ....[10]....
        /*0090*/ 	.word	0x00001350


	//   ....[11]....
        /*0094*/ 	.word	0x00001390


	//----- nvinfo : EIATTR_SYSCALL_OFFSETS
	.align		4
.L_2187:
        /*0098*/ 	.byte	0x04, 0x46
        /*009a*/ 	.short	(.L_2189 - .L_2188)


	//   ....[0]....
.L_2188:
        /*009c*/ 	.word	0x00000390


	//----- nvinfo : EIATTR_EXIT_INSTR_OFFSETS
	.align		4
.L_2189:
        /*00a0*/ 	.byte	0x04, 0x1c
        /*00a2*/ 	.short	(.L_2191 - .L_2190)


	//   ....[0]....
.L_2190:
        /*00a4*/ 	.word	0x00000240


	//   ....[1]....
        /*00a8*/ 	.word	0x00002450


	//   ....[2]....
        /*00ac*/ 	.word	0x00002610


	//----- nvinfo : EIATTR_MAX_THREADS
	.align		4
.L_2191:
        /*00b0*/ 	.byte	0x04, 0x05
        /*00b2*/ 	.short	(.L_2193 - .L_2192)
.L_2192:
        /*00b4*/ 	.word	0x00000100
        /*00b8*/ 	.word	0x00000001
        /*00bc*/ 	.word	0x00000001


	//----- nvinfo : EIATTR_CRS_STACK_SIZE
	.align		4
.L_2193:
        /*00c0*/ 	.byte	0x04, 0x1e
        /*00c2*/ 	.short	(.L_2195 - .L_2194)
.L_2194:
        /*00c4*/ 	.word	0x00000000


	//----- nvinfo : EIATTR_CBANK_PARAM_SIZE
	.align		4
.L_2195:
        /*00c8*/ 	.byte	0x03, 0x19
        /*00ca*/ 	.short	0x00e8


	//----- nvinfo : EIATTR_PARAM_CBANK
	.align		4
        /*00cc*/ 	.byte	0x04, 0x0a
        /*00ce*/ 	.short	(.L_2197 - .L_2196)
	.align		4
.L_2196:
        /*00d0*/ 	.word	index@(.nv.constant0._ZN7cutlass13device_kernelIN5flash19FlashAttnFwdCombineIN4cute5tupleIJNS3_1CILi16EEENS5_ILi64EEEEEELi6ELi256ELi1ELb0ELb0ENS_6half_tEfNS_4arch4Sm80EEEEEvNT_6ParamsE)
        /*00d4*/ 	.short	0x0210
        /*00d6*/ 	.short	0x00e8


	//----- nvinfo : EIATTR_SW_WAR
	.align		4
.L_2197:
        /*00d8*/ 	.byte	0x04, 0x36
        /*00da*/ 	.short	(.L_2199 - .L_2198)
.L_2198:
        /*00dc*/ 	.word	0x00000008
.L_2199:


//--------------------- .nv.info._ZN7cutlass13device_kernelIN5flash19FlashAttnFwdCombineIN4cute5tupleIJNS3_1CILi16EEENS5_ILi64EEEEEELi5ELi256ELi1ELb0ELb0ENS_6half_tEfNS_4arch4Sm80EEEEEvNT_6ParamsE --------------------------
	.section	.nv.info._ZN7cutlass13device_kernelIN5flash19FlashAttnFwdCombineIN4cute5tupleIJNS3_1CILi16EEENS5_ILi64EEEEEELi5ELi256ELi1ELb0ELb0ENS_6half_tEfNS_4arch4Sm80EEEEEvNT_6ParamsE,"",@"SHT_CUDA_INFO"
	.sectionflags	@""
	.align	4


	//----- nvinfo : EIATTR_CUDA_API_VERSION
	.align		4
        /*0000*/ 	.byte	0x04, 0x37
        /*0002*/ 	.short	(.L_2201 - .L_2200)
.L_2200:
        /*0004*/ 	.word	0x00000082


	//----- nvinfo : EIATTR_KPARAM_INFO
	.align		4
.L_2201:
        /*0008*/ 	.byte	0x04, 0x17
        /*000a*/ 	.short	(.L_2203 - .L_2202)
.L_2202:
        /*000c*/ 	.word	0x00000000
        /*0010*/ 	.short	0x0000
        /*0012*/ 	.short	0x0000
        /*0014*/ 	.byte	0x00, 0xf0, 0xa1, 0x03


	//----- nvinfo : EIATTR_SPARSE_MMA_MASK
	.align		4
.L_2203:
        /*0018*/ 	.byte	0x03, 0x50
        /*001a*/ 	.short	0x0000


	//----- nvinfo : EIATTR_MAXREG_COUNT
	.align		4
        /*001c*/ 	.byte	0x03, 0x1b
        /*001e*/ 	.short	0x0080


	//----- nvinfo : EIATTR_NUM_BARRIERS
	.align		4
        /*0020*/ 	.byte	0x02, 0x4c
        /*0022*/ 	.byte	0x01
	.zero		1


	//----- nvinfo : EIATTR_EXTERNS
	.align		4
        /*0024*/ 	.byte	0x04, 0x0f
        /*0026*/ 	.short	(.L_2205 - .L_2204)


	//   ....[0]....
	.align		4
.L_2204:
        /*0028*/ 	.word	index@(__assertfail)


	//----- nvinfo : EIATTR_MERCURY_ISA_VERSION
	.align		4
.L_2205:
        /*002c*/ 	.byte	0x03, 0x5f
        /*002e*/ 	.short	0x0101


	//----- nvinfo : EIATTR_COOP_GROUP_MASK_REGIDS
	.align		4
        /*0030*/ 	.byte	0x04, 0x29
        /*0032*/ 	.short	(.L_2207 - .L_2206)


	//   ....[0]....
.L_2206:
        /*0034*/ 	.word	0xffffffff


	//   ....[1]....
        /*0038*/ 	.word	0xffffffff


	//   ....[2]....
        /*003c*/ 	.word	0xffffffff


	//   ....[3]....
        /*0040*/ 	.word	0xffffffff


	//   ....[4]....
        /*0044*/ 	.word	0xffffffff


	//   ....[5]....
        /*0048*/ 	.word	0xffffffff


	//   ....[6]....
        /*004c*/ 	.word	0xffffffff


	//   ....[7]....
        /*0050*/ 	.word	0xffffffff


	//   ....[8]....
        /*0054*/ 	.word	0xffffffff


	//   ....[9]....
        /*0058*/ 	.word	0xffffffff


	//   ....[10]....
        /*005c*/ 	.word	0xffffffff


	//   ....[11]....
        /*0060*/ 	.word	0xffffffff


	//----- nvinfo : EIATTR_COOP_GROUP_INSTR_OFFSETS
	.align		4
.L_2207:
        /*0064*/ 	.byte	0x04, 0x28
        /*0066*/ 	.short	(.L_2209 - .L_2208)


	//   ....[0]....
.L_2208:
        /*0068*/ 	.word	0x00000de0


	//   ....[1]....
        /*006c*/ 	.word	0x00000e00


	//   ....[2]....
        /*0070*/ 	.word	0x00000e20


	//   ....[3]....
        /*0074*/ 	.word	0x00000e40


	//   ....[4]....
        /*0078*/ 	.word	0x00000f30


	//   ....[5]....
        /*007c*/ 	.word	0x00000f50


	//   ....[6]....
        /*0080*/ 	.word	0x00000f60


	//   ....[7]....
        /*0084*/ 	.word	0x00000f90


	//   ....[8]....
        /*0088*/ 	.word	0x00000fa0


	//   ....[9]....
        /*008c*/ 	.word	0x00000fe0


	//   ....[10]....
        /*0090*/ 	.word	0x00000ff0


	//   ....[11]....
        /*0094*/ 	.word	0x00001030


	//----- nvinfo : EIATTR_SYSCALL_OFFSETS
	.align		4
.L_2209:
        /*0098*/ 	.byte	0x04, 0x46
        /*009a*/ 	.short	(.L_2211 - .L_2210)


	//   ....[0]....
.L_2210:
        /*009c*/ 	.word	0x00000390


	//----- nvinfo : EIATTR_EXIT_INSTR_OFFSETS
	.align		4
.L_2211:
        /*00a0*/ 	.byte	0x04, 0x1c
        /*00a2*/ 	.short	(.L_2213 - .L_2212)


	//   ....[0]....
.L_2212:
        /*00a4*/ 	.word	0x00000240


	//   ....[1]....
        /*00a8*/ 	.word	0x000020f0


	//   ....[2]....
        /*00ac*/ 	.word	0x000022b0


	//----- nvinfo : EIATTR_MAX_THREADS
	.align		4
.L_2213:
        /*00b0*/ 	.byte	0x04, 0x05
        /*00b2*/ 	.short	(.L_2215 - .L_2214)
.L_2214:
        /*00b4*/ 	.word	0x00000100
        /*00b8*/ 	.word	0x00000001
        /*00bc*/ 	.word	0x00000001


	//----- nvinfo : EIATTR_CRS_STACK_SIZE
	.align		4
.L_2215:
        /*00c0*/ 	.byte	0x04, 0x1e
        /*00c2*/ 	.short	(.L_2217 - .L_2216)
.L_2216:
        /*00c4*/ 	.word	0x00000000


	//----- nvinfo : EIATTR_CBANK_PARAM_SIZE
	.align		4
.L_2217:
        /*00c8*/ 	.byte	0x03, 0x19
        /*00ca*/ 	.short	0x00e8


	//----- nvinfo : EIATTR_PARAM_CBANK
	.align		4
        /*00cc*/ 	.byte	0x04, 0x0a
        /*00ce*/ 	.short	(.L_2219 - .L_2218)
	.align		4
.L_2218:
        /*00d0*/ 	.word	index@(.nv.constant0._ZN7cutlass13device_kernelIN5flash19FlashAttnFwdCombineIN4cute5tupleIJNS3_1CILi16EEENS5_ILi64EEEEEELi5ELi256ELi1ELb0ELb0ENS_6half_tEfNS_4arch4Sm80EEEEEvNT_6ParamsE)
        /*00d4*/ 	.short	0x0210
        /*00d6*/ 	.short	0x00e8


	//----- nvinfo : EIATTR_SW_WAR
	.align		4
.L_2219:
        /*00d8*/ 	.byte	0x04, 0x36
        /*00da*/ 	.short	(.L_2221 - .L_2220)
.L_2220:
        /*00dc*/ 	.word	0x00000008
.L_2221:


//--------------------- .nv.info._ZN7cutlass13device_kernelIN5flash19FlashAttnFwdCombineIN4cute5tupleIJNS3_1CILi16EEENS5_ILi64EEEEEELi4ELi256ELi1ELb0ELb0ENS_6half_tEfNS_4arch4Sm80EEEEEvNT_6ParamsE --------------------------
	.section	.nv.info._ZN7cutlass13device_kernelIN5flash19FlashAttnFwdCombineIN4cute5tupleIJNS3_1CILi16EEENS5_ILi64EEEEEELi4ELi256ELi1ELb0ELb0ENS_6half_tEfNS_4arch4Sm80EEEEEvNT_6ParamsE,"",@"SHT_CUDA_INFO"
	.sectionflags	@""
	.align	4


	//----- nvinfo : EIATTR_CUDA_API_VERSION
	.align		4
        /*0000*/ 	.byte	0x04, 0x37
        /*0002*/ 	.short	(.L_2223 - .L_2222)
.L_2222:
        /*0004*/ 	.word	0x00000082


	//----- nvinfo : EIATTR_KPARAM_INFO
	.align		4
.L_2223:
        /*0008*/ 	.byte	0x04, 0x17
        /*000a*/ 	.short	(.L_2225 - .L_2224)
.L_2224:
        /*000c*/ 	.word	0x00000000
        /*0010*/ 	.short	0x0000
        /*0012*/ 	.short	0x0000
        /*0014*/ 	.byte	0x00, 0xf0, 0xa1, 0x03


	//----- nvinfo : EIATTR_SPARSE_MMA_MASK
	.align		4
.L_2225:
        /*0018*/ 	.byte	0x03, 0x50
        /*001a*/ 	.short	0x0000


	//----- nvinfo : EIATTR_MAXREG_COUNT
	.align		4
        /*001c*/ 	.byte	0x03, 0x1b
        /*001e*/ 	.short	0x0080


	//----- nvinfo : EIATTR_NUM_BARRIERS
	.align		4
        /*0020*/ 	.byte	0x02, 0x4c
        /*0022*/ 	.byte	0x01
	.zero		1


	//----- nvinfo : EIATTR_EXTERNS
	.align		4
        /*0024*/ 	.byte	0x04, 0x0f
        /*0026*/ 	.short	(.L_2227 - .L_2226)


	//   ....[0]....
	.align		4
.L_2226:
        /*0028*/ 	.word	index@(__assertfail)


	//----- nvinfo : EIATTR_MERCURY_ISA_VERSION
	.align		4
.L_2227:
        /*002c*/ 	.byte	0x03, 0x5f
        /*002e*/ 	.short	0x0101


	//----- nvinfo : EIATTR_COOP_GROUP_MASK_REGIDS
	.align		4
        /*0030*/ 	.byte	0x04, 0x29
        /*0032*/ 	.short	(.L_2229 - .L_2228)


	//   ....[0]....
.L_2228:
        /*0034*/ 	.word	0xffffffff


	//   ....[1]....
        /*0038*/ 	.word	0xffffffff


	//   ....[2]....
        /*003c*/ 	.word	0xffffffff


	//   ....[3]....
        /*0040*/ 	.word	0xffffffff


	//   ....[4]....
        /*0044*/ 	.word	0xffffffff


	//   ....[5]....
        /*0048*/ 	.word	0xffffffff


	//   ....[6]....
        /*004c*/ 	.word	0xffffffff


	//   ....[7]....
        /*0050*/ 	.word	0xffffffff


	//   ....[8]....
        /*0054*/ 	.word	0xffffffff


	//   ....[9]....
        /*0058*/ 	.word	0xffffffff


	//   ....[10]....
        /*005c*/ 	.word	0xffffffff


	//   ....[11]....
        /*0060*/ 	.word	0xffffffff


	//----- nvinfo : EIATTR_COOP_GROUP_INSTR_OFFSETS
	.align		4
.L_2229:
        /*0064*/ 	.byte	0x04, 0x28
        /*0066*/ 	.short	(.L_2231 - .L_2230)


	//   ....[0]....
.L_2230:
        /*0068*/ 	.word	0x00000c90


	//   ....[1]....
        /*006c*/ 	.word	0x00000cb0


	//   ....[2]....
        /*0070*/ 	.word	0x00000cd0


	//   ....[3]....
        /*0074*/ 	.word	0x00000cf0


	//   ....[4]....
        /*0078*/ 	.word	0x00000d90


	//   ....[5]....
        /*007c*/ 	.word	0x00000db0


	//   ....[6]....
        /*0080*/ 	.word	0x00000dc0


	//   ....[7]....
        /*0084*/ 	.word	0x00000df0


	//   ....[8]....
        /*0088*/ 	.word	0x00000e00


	//   ....[9]....
        /*008c*/ 	.word	0x00000e40


	//   ....[10]....
        /*0090*/ 	.word	0x00000e50


	//   ....[11]....
        /*0094*/ 	.word	0x00000e90


	//----- nvinfo : EIATTR_SYSCALL_OFFSETS
	.align		4
.L_2231:
        /*0098*/ 	.byte	0x04, 0x46
        /*009a*/ 	.short	(.L_2233 - .L_2232)


	//   ....[0]....
.L_2232:
        /*009c*/ 	.word	0x00000390


	//----- nvinfo : EIATTR_EXIT_INSTR_OFFSETS
	.align		4
.L_2233:
        /*00a0*/ 	.byte	0x04, 0x1c
        /*00a2*/ 	.short	(.L_2235 - .L_2234)


	//   ....[0]....
.L_2234:
        /*00a4*/ 	.word	0x00000240


	//   ....[1]....
        /*00a8*/ 	.word	0x00001f30


	//   ....[2]....
        /*00ac*/ 	.word	0x000020f0


	//----- nvinfo : EIATTR_MAX_THREADS
	.align		4
.L_2235:
        /*00b0*/ 	.byte	0x04, 0x05
        /*00b2*/ 	.short	(.L_2237 - .L_2236)
.L_2236:
        /*00b4*/ 	.word	0x00000100
        /*00b8*/ 	.word	0x00000001
        /*00bc*/ 	.word	0x00000001


	//----- nvinfo : EIATTR_CRS_STACK_SIZE
	.align		4
.L_2237:
        /*00c0*/ 	.byte	0x04, 0x1e
        /*00c2*/ 	.short	(.L_2239 - .L_2238)
.L_2238:
        /*00c4*/ 	.word	0x00000000


	//----- nvinfo : EIATTR_CBANK_PARAM_SIZE
	.align		4
.L_2239:
        /*00c8*/ 	.byte	0x03, 0x19
        /*00ca*/ 	.short	0x00e8


	//----- nvinfo : EIATTR_PARAM_CBANK
	.align		4
        /*00cc*/ 	.byte	0x04, 0x0a
        /*00ce*/ 	.short	(.L_2241 - .L_2240)
	.align		4
.L_2240:
        /*00d0*/ 	.word	index@(.nv.constant0._ZN7cutlass13device_kernelIN5flash19FlashAttnFwdCombineIN4cute5tupleIJNS3_1CILi16EEENS5_ILi64EEEEEELi4ELi256ELi1ELb0ELb0ENS_6half_tEfNS_4arch4Sm80EEEEEvNT_6ParamsE)
        /*00d4*/ 	.short	0x0210
        /*00d6*/ 	.short	0x00e8


	//----- nvinfo : EIATTR_SW_WAR
	.align		4
.L_2241:
        /*00d8*/ 	.byte	0x04, 0x36
        /*00da*/ 	.short	(.L_2243 - .L_2242)
.L_2242:
        /*00dc*/ 	.word	0x00000008
.L_2243:


//--------------------- .nv.info._ZN7cutlass13device_kernelIN5flash19FlashAttnFwdCombineIN4cute5tupleIJNS3_1CILi16EEENS5_ILi64EEEEEELi8ELi256ELi1ELb0ELb1ENS_6half_tEfNS_4arch4Sm80EEEEEvNT_6ParamsE --------------------------
	.section	.nv.info._ZN7cutlass13device_kernelIN5flash19FlashAttnFwdCombineIN4cute5tupleIJNS3_1CILi16EEENS5_ILi64EEEEEELi8ELi256ELi1ELb0ELb1ENS_6half_tEfNS_4arch4Sm80EEEEEvNT_6ParamsE,"",@"SHT_CUDA_INFO"
	.sectionflags	@""
	.align	4


	//----- nvinfo : EIATTR_CUDA_API_VERSION
	.align		4
        /*0000*/ 	.byte	0x04, 0x37
        /*0002*/ 	.short	(.L_2245 - .L_2244)
.L_2244:
        /*0004*/ 	.word	0x00000082


	//----- nvinfo : EIATTR_KPARAM_INFO
	.align		4
.L_2245:
        /*0008*/ 	.byte	0x04, 0x17
        /*000a*/ 	.short	(.L_2247 - .L_2246)
.L_2246:
        /*000c*/ 	.word	0x00000000
        /*0010*/ 	.short	0x0000
        /*0012*/ 	.short	0x0000
        /*0014*/ 	.byte	0x00, 0xf0, 0xa1, 0x03


	//----- nvinfo : EIATTR_SPARSE_MMA_MASK
	.align		4
.L_2247:
        /*0018*/ 	.byte	0x03, 0x50
        /*001a*/ 	.short	0x0000


	//----- nvinfo : EIATTR_MAXREG_COUNT
	.align		4
        /*001c*/ 	.byte	0x03, 0x1b
        /*001e*/ 	.short	0x0080


	//----- nvinfo : EIATTR_NUM_BARRIERS
	.align		4
        /*0020*/ 	.byte	0x02, 0x4c
        /*0022*/ 	.byte	0x01
	.zero		1


	//----- nvinfo : EIATTR_EXTERNS
	.align		4
        /*0024*/ 	.byte	0x04, 0x0f
        /*0026*/ 	.short	(.L_2249 - .L_2248)


	//   ....[0]....
	.align		4
.L_2248:
        /*0028*/ 	.word	index@(__assertfail)


	//----- nvinfo : EIATTR_MERCURY_ISA_VERSION
	.align		4
.L_2249:
        /*002c*/ 	.byte	0x03, 0x5f
        /*002e*/ 	.short	0x0101


	//----- nvinfo : EIATTR_COOP_GROUP_MASK_REGIDS
	.align		4
        /*0030*/ 	.byte	0x04, 0x29
        /*0032*/ 	.short	(.L_2251 - .L_2250)


	//   ....[0]....
.L_2250:
        /*0034*/ 	.word	0xffffffff


	//   ....[1]....
        /*0038*/ 	.word	0xffffffff


	//   ....[2]....
        /*003c*/ 	.word	0xffffffff


	//   ....[3]....
        /*0040*/ 	.word	0xffffffff


	//   ....[4]....
        /*0044*/ 	.word	0xffffffff


	//   ....[5]....
        /*0048*/ 	.word	0xffffffff


	//   ....[6]....
        /*004c*/ 	.word	0xffffffff


	//   ....[7]....
        /*0050*/ 	.word	0xffffffff


	//   ....[8]....
        /*0054*/ 	.word	0xffffffff


	//   ....[9]....
        /*0058*/ 	.word	0xffffffff


	//   ....[10]....
        /*005c*/ 	.word	0xffffffff


	//   ....[11]....
        /*0060*/ 	.word	0xffffffff


	//----- nvinfo : EIATTR_COOP_GROUP_INSTR_OFFSETS
	.align		4
.L_2251:
        /*0064*/ 	.byte	0x04, 0x28
        /*0066*/ 	.short	(.L_2253 - .L_2252)


	//   ....[0]....
.L_2252:
        /*0068*/ 	.word	0x000028f0


	//   ....[1]....
        /*006c*/ 	.word	0x00002910


	//   ....[2]....
        /*0070*/ 	.word	0x00002930


	//   ....[3]....
        /*0074*/ 	.word	0x00002950


	//   ....[4]....
        /*0078*/ 	.word	0x00002ed0


	//   ....[5]....
        /*007c*/ 	.word	0x00002f50


	//   ....[6]....
        /*0080*/ 	.word	0x00002fa0


	//   ....[7]....
        /*0084*/ 	.word	0x00002fd0


	//   ....[8]....
        /*0088*/ 	.word	0x00002ff0


	//   ....[9]....
        /*008c*/ 	.word	0x00003010


	//   ....[10]....
        /*0090*/ 	.word	0x00003030


	//   ....[11]....
        /*0094*/ 	.word	0x00003070


	//----- nvinfo : EIATTR_SYSCALL_OFFSETS
	.align		4
.L_2253:
        /*0098*/ 	.byte	0x04, 0x46
        /*009a*/ 	.short	(.L_2255 - .L_2254)


	//   ....[0]....
.L_2254:
        /*009c*/ 	.word	0x00000510


	//----- nvinfo : EIATTR_EXIT_INSTR_OFFSETS
	.align		4
.L_2255:
        /*00a0*/ 	.byte	0x04, 0x1c
        /*00a2*/ 	.short	(.L_2257 - .L_2256)


	//   ....[0]....
.L_2256:
        /*00a4*/ 	.word	0x00000240


	//   ....[1]....
        /*00a8*/ 	.word	0x000003c0


	//   ....[2]....
        /*00ac*/ 	.word	0x000042c0


	//   ....[3]....
        /*00b0*/ 	.word	0x00004420


	//----- nvinfo : EIATTR_MAX_THREADS
	.align		4
.L_2257:
        /*00b4*/ 	.byte	0x04, 0x05
        /*00b6*/ 	.short	(.L_2259 - .L_2258)
.L_2258:
        /*00b8*/ 	.word	0x00000100
        /*00bc*/ 	.word	0x00000001
        /*00c0*/ 	.word	0x00000001


	//----- nvinfo : EIATTR_CRS_STACK_SIZE
	.align		4
.L_2259:
        /*00c4*/ 	.byte	0x04, 0x1e
        /*00c6*/ 	.short	(.L_2261 - .L_2260)
.L_2260:
        /*00c8*/ 	.word	0x00000000


	//----- nvinfo : EIATTR_CBANK_PARAM_SIZE
	.align		4
.L_2261:
        /*00cc*/ 	.byte	0x03, 0x19
        /*00ce*/ 	.short	0x00e8


	//----- nvinfo : EIATTR_PARAM_CBANK
	.align		4
        /*00d0*/ 	.byte	0x04, 0x0a
        /*00d2*/ 	.short	(.L_2263 - .L_2262)
	.align		4
.L_2262:
        /*00d4*/ 	.word	index@(.nv.constant0._ZN7cutlass13device_kernelIN5flash19FlashAttnFwdCombineIN4cute5tupleIJNS3_1CILi16EEENS5_ILi64EEEEEELi8ELi256ELi1ELb0ELb1ENS_6half_tEfNS_4arch4Sm80EEEEEvNT_6ParamsE)
        /*00d8*/ 	.short	0x0210
        /*00da*/ 	.short	0x00e8


	//----- nvinfo : EIATTR_SW_WAR
	.align		4
.L_2263:
        /*00dc*/ 	.byte	0x04, 0x36
        /*00de*/ 	.short	(.L_2265 - .L_2264)
.L_2264:
        /*00e0*/ 	.word	0x00000008
.L_2265:


//--------------------- .nv.info._ZN7cutlass13device_kernelIN5flash19FlashAttnFwdCombineIN4cute5tupleIJNS3_1CILi16EEENS5_ILi64EEEEEELi7ELi256ELi1ELb0ELb1ENS_6half_tEfNS_4arch4Sm80EEEEEvNT_6ParamsE --------------------------
	.section	.nv.info._ZN7cutlass13device_kernelIN5flash19FlashAttnFwdCombineIN4cute5tupleIJNS3_1CILi16EEENS5_ILi64EEEEEELi7ELi256ELi1ELb0ELb1ENS_6half_tEfNS_4arch4Sm80EEEEEvNT_6ParamsE,"",@"SHT_CUDA_INFO"
	.sectionflags	@""
	.align	4


	//----- nvinfo : EIATTR_CUDA_API_VERSION
	.align		4
        /*0000*/ 	.byte	0x04, 0x37
        /*0002*/ 	.short	(.L_2267 - .L_2266)
.L_2266:
        /*0004*/ 	.word	0x00000082


	//----- nvinfo : EIATTR_KPARAM_INFO
	.align		4
.L_2267:
        /*0008*/ 	.byte	0x04, 0x17
        /*000a*/ 	.short	(.L_2269 - .L_2268)
.L_2268:
        /*000c*/ 	.word	0x00000000
        /*0010*/ 	.short	0x0000
        /*0012*/ 	.short	0x0000
        /*0014*/ 	.byte	0x00, 0xf0, 0xa1, 0x03


	//----- nvinfo : EIATTR_SPARSE_MMA_MASK
	.align		4
.L_2269:
        /*0018*/ 	.byte	0x03, 0x50
        /*001a*/ 	.short	0x0000


	//----- nvinfo : EIATTR_MAXREG_COUNT
	.align		4
        /*001c*/ 	.byte	0x03, 0x1b
        /*001e*/ 	.short	0x0080


	//----- nvinfo : EIATTR_NUM_BARRIERS
	.align		4
        /*0020*/ 	.byte	0x02, 0x4c
        /*0022*/ 	.byte	0x01
	.zero		1


	//----- nvinfo : EIATTR_EXTERNS
	.align		4
        /*0024*/ 	.byte	0x04, 0x0f
        /*0026*/ 	.short	(.L_2271 - .L_2270)


	//   ....[0]....
	.align		4
.L_2270:
        /*0028*/ 	.word	index@(__assertfail)


	//----- nvinfo : EIATTR_MERCURY_ISA_VERSION
	.align		4
.L_2271:
        /*002c*/ 	.byte	0x03, 0x5f
        /*002e*/ 	.short	0x0101


	//----- nvinfo : EIATTR_COOP_GROUP_MASK_REGIDS
	.align		4
        /*0030*/ 	.byte	0x04, 0x29
        /*0032*/ 	.short	(.L_2273 - .L_2272)


	//   ....[0]....
.L_2272:
        /*0034*/ 	.word	0xffffffff


	//   ....[1]....
        /*0038*/ 	.word	0xffffffff


	//   ....[2]....
        /*003c*/ 	.word	0xffffffff


	//   ....[3]....
        /*0040*/ 	.word	0xffffffff


	//   ....[4]....
        /*0044*/ 	.word	0xffffffff


	//   ....[5]....
        /*0048*/ 	.word	0xffffffff


	//   ....[6]....
        /*004c*/ 	.word	0xffffffff


	//   ....[7]....
        /*0050*/ 	.word	0xffffffff


	//   ....[8]....
        /*0054*/ 	.word	0xffffffff


	//   ....[9]....
        /*0058*/ 	.word	0xffffffff


	//   ....[10]....
        /*005c*/ 	.word	0xffffffff


	//   ....[11]....
        /*0060*/ 	.word	0xffffffff


	//----- nvinfo : EIATTR_COOP_GROUP_INSTR_OFFSETS
	.align		4
.L_2273:
        /*0064*/ 	.byte	0x04, 0x28
        /*0066*/ 	.short	(.L_2275 - .L_2274)


	//   ....[0]....
.L_2274:
        /*0068*/ 	.word	0x00001ee0


	//   ....[1]....
        /*006c*/ 	.word	0x00001f00


	//   ....[2]....
        /*0070*/ 	.word	0x00001f20


	//   ....[3]....
        /*0074*/ 	.word	0x00001f40


	//   ....[4]....
        /*0078*/ 	.word	0x00002260


	//   ....[5]....
        /*007c*/ 	.word	0x00002280


	//   ....[6]....
        /*0080*/ 	.word	0x00002290


	//   ....[7]....
        /*0084*/ 	.word	0x000022c0


	//   ....[8]....
        /*0088*/ 	.word	0x000022d0


	//   ....[9]....
        /*008c*/ 	.word	0x00002300


	//   ....[10]....
        /*0090*/ 	.word	0x00002310


	//   ....[11]....
        /*0094*/ 	.word	0x00002350


	//----- nvinfo : EIATTR_SYSCALL_OFFSETS
	.align		4
.L_2275:
        /*0098*/ 	.byte	0x04, 0x46
        /*009a*/ 	.short	(.L_2277 - .L_2276)


	//   ....[0]....
.L_2276:
        /*009c*/ 	.word	0x00000510


	//----- nvinfo : EIATTR_EXIT_INSTR_OFFSETS
	.align		4
.L_2277:
        /*00a0*/ 	.byte	0x04, 0x1c
        /*00a2*/ 	.short	(.L_2279 - .L_2278)


	//   ....[0]....
.L_2278:
        /*00a4*/ 	.word	0x00000240


	//   ....[1]....
        /*00a8*/ 	.word	0x000003c0


	//   ....[2]....
        /*00ac*/ 	.word	0x00003490


	//   ....[3]....
        /*00b0*/ 	.word	0x000035f0


	//----- nvinfo : EIATTR_MAX_THREADS
	.align		4
.L_2279:
        /*00b4*/ 	.byte	0x04, 0x05
        /*00b6*/ 	.short	(.L_2281 - .L_2280)
.L_2280:
        /*00b8*/ 	.word	0x00000100
        /*00bc*/ 	.word	0x00000001
        /*00c0*/ 	.word	0x00000001


	//----- nvinfo : EIATTR_CRS_STACK_SIZE
	.align		4
.L_2281:
        /*00c4*/ 	.byte	0x04, 0x1e
        /*00c6*/ 	.short	(.L_2283 - .L_2282)
.L_2282:
        /*00c8*/ 	.word	0x00000000


	//----- nvinfo : EIATTR_CBANK_PARAM_SIZE
	.align		4
.L_2283:
        /*00cc*/ 	.byte	0x03, 0x19
        /*00ce*/ 	.short	0x00e8


	//----- nvinfo : EIATTR_PARAM_CBANK
	.align		4
        /*00d0*/ 	.byte	0x04, 0x0a
        /*00d2*/ 	.short	(.L_2285 - .L_2284)
	.align		4
.L_2284:
        /*00d4*/ 	.word	index@(.nv.constant0._ZN7cutlass13device_kernelIN5flash19FlashAttnFwdCombineIN4cute5tupleIJNS3_1CILi16EEENS5_ILi64EEEEEELi7ELi256ELi1ELb0ELb1ENS_6half_tEfNS_4arch4Sm80EEEEEvNT_6ParamsE)
        /*00d8*/ 	.short	0x0210
        /*00da*/ 	.short	0x00e8


	//----- nvinfo : EIATTR_SW_WAR
	.align		4
.L_2285:
        /*00dc*/ 	.byte	0x04, 0x36
        /*00de*/ 	.short	(.L_2287 - .L_2286)
.L_2286:
        /*00e0*/ 	.word	0x00000008
.L_2287:


//--------------------- .nv.info._ZN7cutlass13device_kernelIN5flash19FlashAttnFwdCombineIN4cute5tupleIJNS3_1CILi16EEENS5_ILi64EEEEEELi6ELi256ELi1ELb0ELb1ENS_6half_tEfNS_4arch4Sm80EEEEEvNT_6ParamsE --------------------------
	.section	.nv.info._ZN7cutlass13device_kernelIN5flash19FlashAttnFwdCombineIN4cute5tupleIJNS3_1CILi16EEENS5_ILi64EEEEEELi6ELi256ELi1ELb0ELb1ENS_6half_tEfNS_4arch4Sm80EEEEEvNT_6ParamsE,"",@"SHT_CUDA_INFO"
	.sectionflags	@""
	.align	4


	//----- nvinfo : EIATTR_CUDA_API_VERSION
	.align		4
        /*0000*/ 	.byte	0x04, 0x37
        /*0002*/ 	.short	(.L_2289 - .L_2288)
.L_2288:
        /*0004*/ 	.word	0x00000082


	//----- nvinfo : EIATTR_KPARAM_INFO
	.align		4
.L_2289:
        /*0008*/ 	.byte	0x04, 0x17
        /*000a*/ 	.short	(.L_2291 - .L_2290)
.L_2290:
        /*000c*/ 	.word	0x00000000
        /*0010*/ 	.short	0x0000
        /*0012*/ 	.short	0x0000
        /*0014*/ 	.byte	0x00, 0xf0, 0xa1, 0x03


	//----- nvinfo : EIATTR_SPARSE_MMA_MASK
	.align		4
.L_2291:
        /*0018*/ 	.byte	0x03, 0x50
        /*001a*/ 	.short	0x0000


	//----- nvinfo : EIATTR_MAXREG_COUNT
	.align		4
        /*001c*/ 	.byte	0x03, 0x1b
        /*001e*/ 	.short	0x0080


	//----- nvinfo : EIATTR_NUM_BARRIERS
	.align		4
        /*0020*/ 	.byte	0x02, 0x4c
        /*0022*/ 	.byte	0x01
	.zero		1


	//----- nvinfo : EIATTR_EXTERNS
	.align		4
        /*0024*/ 	.byte	0x04, 0x0f
        /*0026*/ 	.short	(.L_2293 - .L_2292)


	//   ....[0]....
	.align		4
.L_2292:
        /*0028*/ 	.word	index@(__assertfail)


	//----- nvinfo : EIATTR_MERCURY_ISA_VERSION
	.align		4
.L_2293:
        /*002c*/ 	.byte	0x03, 0x5f
        /*002e*/ 	.short	0x0101


	//----- nvinfo : EIATTR_COOP_GROUP_MASK_REGIDS
	.align		4
        /*0030*/ 	.byte	0x04, 0x29
        /*0032*/ 	.short	(.L_2295 - .L_2294)


	//   ....[0]....
.L_2294:
        /*0034*/ 	.word	0xffffffff


	//   ....[1]....
        /*0038*/ 	.word	0xffffffff


	//   ....[2]....
        /*003c*/ 	.word	0xffffffff


	//   ....[3]....
        /*0040*/ 	.word	0xffffffff


	//   ....[4]....
        /*0044*/ 	.word	0xffffffff


	//   ....[5]....
        /*0048*/ 	.word	0xffffffff


	//   ....[6]....
        /*004c*/ 	.word	0xffffffff


	//   ....[7]....
        /*0050*/ 	.word	0xffffffff


	//   ....[8]....
        /*0054*/ 	.word	0xffffffff


	//   ....[9]....
        /*0058*/ 	.word	0xffffffff


	//   ....[10]....
        /*005c*/ 	.word	0xffffffff


	//   ....[11]....
        /*0060*/ 	.word	0xffffffff


	//----- nvinfo : EIATTR_COOP_GROUP_INSTR_OFFSETS
	.align		4
.L_2295:
        /*0064*/ 	.byte	0x04, 0x28
        /*0066*/ 	.short	(.L_2297 - .L_2296)


	//   ....[0]....
.L_2296:
        /*0068*/ 	.word	0x00001980


	//   ....[1]....
        /*006c*/ 	.word	0x000019a0


	//   ....[2]....
        /*0070*/ 	.word	0x000019c0


	//   ....[3]....
        /*0074*/ 	.word	0x000019e0


	//   ....[4]....
        /*0078*/ 	.word	0x00001b80


	//   ....[5]....
        /*007c*/ 	.word	0x00001ba0


	//   ....[6]....
        /*0080*/ 	.word	0x00001bb0


	//   ....[7]....
        /*0084*/ 	.word	0x00001be0


	//   ....[8]....
        /*0088*/ 	.word	0x00001bf0


	//   ....[9]....
        /*008c*/ 	.word	0x00001c30


	//   ....[10]....
        /*0090*/ 	.word	0x00001c40


	//   ....[11]....
        /*0094*/ 	.word	0x00001c70


	//----- nvinfo : EIATTR_SYSCALL_OFFSETS
	.align		4
.L_2297:
        /*0098*/ 	.byte	0x04, 0x46
        /*009a*/ 	.short	(.L_2299 - .L_2298)


	//   ....[0]....
.L_2298:
        /*009c*/ 	.word	0x00000510


	//----- nvinfo : EIATTR_EXIT_INSTR_OFFSETS
	.align		4
.L_2299:
        /*00a0*/ 	.byte	0x04, 0x1c
        /*00a2*/ 	.short	(.L_2301 - .L_2300)


	//   ....[0]....
.L_2300:
        /*00a4*/ 	.word	0x00000240


	//   ....[1]....
        /*00a8*/ 	.word	0x000003c0


	//   ....[2]....
        /*00ac*/ 	.word	0x00002d60


	//   ....[3]....
        /*00b0*/ 	.word	0x00002ec0


	//----- nvinfo : EIATTR_MAX_THREADS
	.align		4
.L_2301:
        /*00b4*/ 	.byte	0x04, 0x05
        /*00b6*/ 	.short	(.L_2303 - .L_2302)
.L_2302:
        /*00b8*/ 	.word	0x00000100
        /*00bc*/ 	.word	0x00000001
        /*00c0*/ 	.word	0x00000001


	//----- nvinfo : EIATTR_CRS_STACK_SIZE
	.align		4
.L_2303:
        /*00c4*/ 	.byte	0x04, 0x1e
        /*00c6*/ 	.short	(.L_2305 - .L_2304)
.L_2304:
        /*00c8*/ 	.word	0x00000000


	//----- nvinfo : EIATTR_CBANK_PARAM_SIZE
	.align		4
.L_2305:
        /*00cc*/ 	.byte	0x03, 0x19
        /*00ce*/ 	.short	0x00e8


	//----- nvinfo : EIATTR_PARAM_CBANK
	.align		4
        /*00d0*/ 	.byte	0x04, 0x0a
        /*00d2*/ 	.short	(.L_2307 - .L_2306)
	.align		4
.L_2306:
        /*00d4*/ 	.word	index@(.nv.constant0._ZN7cutlass13device_kernelIN5flash19FlashAttnFwdCombineIN4cute5tupleIJNS3_1CILi16EEENS5_ILi64EEEEEELi6ELi256ELi1ELb0ELb1ENS_6half_tEfNS_4arch4Sm80EEEEEvNT_6ParamsE)
        /*00d8*/ 	.short	0x0210
        /*00da*/ 	.short	0x00e8


	//----- nvinfo : EIATTR_SW_WAR
	.align		4
.L_2307:
        /*00dc*/ 	.byte	0x04, 0x36
        /*00de*/ 	.short	(.L_2309 - .L_2308)
.L_2308:
        /*00e0*/ 	.word	0x00000008
.L_2309:


//--------------------- .nv.info._ZN7cutlass13device_kernelIN5flash19FlashAttnFwdCombineIN4cute5tupleIJNS3_1CILi16EEENS5_ILi64EEEEEELi5ELi256ELi1ELb0ELb1ENS_6half_tEfNS_4arch4Sm80EEEEEvNT_6ParamsE --------------------------
	.section	.nv.info._ZN7cutlass13device_kernelIN5flash19FlashAttnFwdCombineIN4cute5tupleIJNS3_1CILi16EEENS5_ILi64EEEEEELi5ELi256ELi1ELb0ELb1ENS_6half_tEfNS_4arch4Sm80EEEEEvNT_6ParamsE,"",@"SHT_CUDA_INFO"
	.sectionflags	@""
	.align	4


	//----- nvinfo : EIATTR_CUDA_API_VERSION
	.align		4
        /*0000*/ 	.byte	0x04, 0x37
        /*0002*/ 	.short	(.L_2311 - .L_2310)
.L_2310:
        /*0004*/ 	.word	0x00000082


	//----- nvinfo : EIATTR_KPARAM_INFO
	.align		4
.L_2311:
        /*0008*/ 	.byte	0x04, 0x17
        /*000a*/ 	.short	(.L_2313 - .L_2312)
.L_2312:
        /*000c*/ 	.word	0x00000000
        /*0010*/ 	.short	0x0000
        /*0012*/ 	.short	0x0000
        /*0014*/ 	.byte	0x00, 0xf0, 0xa1, 0x03


	//----- nvinfo : EIATTR_SPARSE_MMA_MASK
	.align		4
.L_2313:
        /*0018*/ 	.byte	0x03, 0x50
        /*001a*/ 	.short	0x0000


	//----- nvinfo : EIATTR_MAXREG_COUNT
	.align		4
        /*001c*/ 	.byte	0x03, 0x1b
        /*001e*/ 	.short	0x0080


	//----- nvinfo : EIATTR_NUM_BARRIERS
	.align		4
        /*0020*/ 	.byte	0x02, 0x4c
        /*0022*/ 	.byte	0x01
	.zero		1


	//----- nvinfo : EIATTR_EXTERNS
	.align		4
        /*0024*/ 	.byte	0x04, 0x0f
        /*0026*/ 	.short	(.L_2315 - .L_2314)


	//   ....[0]....
	.align		4
.L_2314:
        /*0028*/ 	.word	index@(__assertfail)


	//----- nvinfo : EIATTR_MERCURY_ISA_VERSION
	.align		4
.L_2315:
        /*002c*/ 	.byte	0x03, 0x5f
        /*002e*/ 	.short	0x0101


	//----- nvinfo : EIATTR_COOP_GROUP_MASK_REGIDS
	.align		4
        /*0030*/ 	.byte	0x04, 0x29
        /*0032*/ 	.short	(.L_2317 - .L_2316)


	//   ....[0]....
.L_2316:
        /*0034*/ 	.word	0xffffffff


	//   ....[1]....
        /*0038*/ 	.word	0xffffffff


	//   ....[2]....
        /*003c*/ 	.word	0xffffffff


	//   ....[3]....
        /*0040*/ 	.word	0xffffffff


	//   ....[4]....
        /*0044*/ 	.word	0xffffffff


	//   ....[5]....
        /*0048*/ 	.word	0xffffffff


	//   ....[6]....
        /*004c*/ 	.word	0xffffffff


	//   ....[7]....
        /*0050*/ 	.word	0xffffffff


	//   ....[8]....
        /*0054*/ 	.word	0xffffffff


	//   ....[9]....
        /*0058*/ 	.word	0xffffffff


	//   ....[10]....
        /*005c*/ 	.word	0xffffffff


	//   ....[11]....
        /*0060*/ 	.word	0xffffffff


	//----- nvinfo : EIATTR_COOP_GROUP_INSTR_OFFSETS
	.align		4
.L_2317:
        /*0064*/ 	.byte	0x04, 0x28
        /*0066*/ 	.short	(.L_2319 - .L_2318)


	//   ....[0]....
.L_2318:
        /*0068*/ 	.word	0x00001700


	//   ....[1]....
        /*006c*/ 	.word	0x00001720


	//   ....[2]....
        /*0070*/ 	.word	0x00001740


	//   ....[3]....
        /*0074*/ 	.word	0x00001760


	//   ....[4]....
        /*0078*/ 	.word	0x00001850


	//   ....[5]....
        /*007c*/ 	.word	0x00001870


	//   ....[6]....
        /*0080*/ 	.word	0x00001880


	//   ....[7]....
        /*0084*/ 	.word	0x000018b0


	//   ....[8]....
        /*0088*/ 	.word	0x000018c0


	//   ....[9]....
        /*008c*/ 	.word	0x00001900


	//   ....[10]....
        /*0090*/ 	.word	0x00001910


	//   ....[11]....
        /*0094*/ 	.word	0x00001940


	//----- nvinfo : EIATTR_SYSCALL_OFFSETS
	.align		4
.L_2319:
        /*0098*/ 	.byte	0x04, 0x46
        /*009a*/ 	.short	(.L_2321 - .L_2320)


	//   ....[0]....
.L_2320:
        /*009c*/ 	.word	0x00000510


	//----- nvinfo : EIATTR_EXIT_INSTR_OFFSETS
	.align		4
.L_2321:
        /*00a0*/ 	.byte	0x04, 0x1c
        /*00a2*/ 	.short	(.L_2323 - .L_2322)


	//   ....[0]....
.L_2322:
        /*00a4*/ 	.word	0x00000240


	//   ....[1]....
        /*00a8*/ 	.word	0x000003c0


	//   ....[2]....
        /*00ac*/ 	.word	0x000029e0


	//   ....[3]....
        /*00b0*/ 	.word	0x00002b40


	//----- nvinfo : EIATTR_MAX_THREADS
	.align		4
.L_2323:
        /*00b4*/ 	.byte	0x04, 0x05
        /*00b6*/ 	.short	(.L_2325 - .L_2324)
.L_2324:
        /*00b8*/ 	.word	0x00000100
        /*00bc*/ 	.word	0x00000001
        /*00c0*/ 	.word	0x00000001


	//----- nvinfo : EIATTR_CRS_STACK_SIZE
	.align		4
.L_2325:
        /*00c4*/ 	.byte	0x04, 0x1e
        /*00c6*/ 	.short	(.L_2327 - .L_2326)
.L_2326:
        /*00c8*/ 	.word	0x00000000


	//----- nvinfo : EIATTR_CBANK_PARAM_SIZE
	.align		4
.L_2327:
        /*00cc*/ 	.byte	0x03, 0x19
        /*00ce*/ 	.short	0x00e8


	//----- nvinfo : EIATTR_PARAM_CBANK
	.align		4
        /*00d0*/ 	.byte	0x04, 0x0a
        /*00d2*/ 	.short	(.L_2329 - .L_2328)
	.align		4
.L_2328:
        /*00d4*/ 	.word	index@(.nv.constant0._ZN7cutlass13device_kernelIN5flash19FlashAttnFwdCombineIN4cute5tupleIJNS3_1CILi16EEENS5_ILi64EEEEEELi5ELi256ELi1ELb0ELb1ENS_6half_tEfNS_4arch4Sm80EEEEEvNT_6ParamsE)
        /*00d8*/ 	.short	0x0210
        /*00da*/ 	.short	0x00e8


	//----- nvinfo : EIATTR_SW_WAR
	.align		4
.L_2329:
        /*00dc*/ 	.byte	0x04, 0x36
        /*00de*/ 	.short	(.L_2331 - .L_2330)
.L_2330:
        /*00e0*/ 	.word	0x00000008
.L_2331:


//--------------------- .nv.info._ZN7cutlass13device_kernelIN5flash19FlashAttnFwdCombineIN4cute5tupleIJNS3_1CILi16EEENS5_ILi64EEEEEELi4ELi256ELi1ELb0ELb1ENS_6half_tEfNS_4arch4Sm80EEEEEvNT_6ParamsE --------------------------
	.section	.nv.info._ZN7cutlass13device_kernelIN5flash19FlashAttnFwdCombineIN4cute5tupleIJNS3_1CILi16EEENS5_ILi64EEEEEELi4ELi256ELi1ELb0ELb1ENS_6half_tEfNS_4arch4Sm80EEEEEvNT_6ParamsE,"",@"SHT_CUDA_INFO"
	.sectionflags	@""
	.align	4


	//----- nvinfo : EIATTR_CUDA_API_VERSION
	.align		4
        /*0000*/ 	.byte	0x04, 0x37
        /*0002*/ 	.short	(.L_2333 - .L_2332)
.L_2332:
        /*0004*/ 	.word	0x00000082


	//----- nvinfo : EIATTR_KPARAM_INFO
	.align		4
.L_2333:
        /*0008*/ 	.byte	0x04, 0x17
        /*000a*/ 	.short	(.L_2335 - .L_2334)
.L_2334:
        /*000c*/ 	.word	0x00000000
        /*0010*/ 	.short	0x0000
        /*0012*/ 	.short	0x0000
        /*0014*/ 	.byte	0x00, 0xf0, 0xa1, 0x03


	//----- nvinfo : EIATTR_SPARSE_MMA_MASK
	.align		4
.L_2335:
        /*0018*/ 	.byte	0x03, 0x50
        /*001a*/ 	.short	0x0000


	//----- nvinfo : EIATTR_MAXREG_COUNT
	.align		4
        /*001c*/ 	.byte	0x03, 0x1b
        /*001e*/ 	.short	0x0080


	//----- nvinfo : EIATTR_NUM_BARRIERS
	.align		4
        /*0020*/ 	.byte	0x02, 0x4c
        /*0022*/ 	.byte	0x01
	.zero		1


	//----- nvinfo : EIATTR_EXTERNS
	.align		4
        /*0024*/ 	.byte	0x04, 0x0f
        /*0026*/ 	.short	(.L_2337 - .L_2336)


	//   ....[0]....
	.align		4
.L_2336:
        /*0028*/ 	.word	index@(__assertfail)


	//----- nvinfo : EIATTR_MERCURY_ISA_VERSION
	.align		4
.L_2337:
        /*002c*/ 	.byte	0x03, 0x5f
        /*002e*/ 	.short	0x0101


	//----- nvinfo : EIATTR_COOP_GROUP_MASK_REGIDS
	.align		4
        /*0030*/ 	.byte	0x04, 0x29
        /*0032*/ 	.short	(.L_2339 - .L_2338)


	//   ....[0]....
.L_2338:
        /*0034*/ 	.word	0xffffffff


	//   ....[1]....
        /*0038*/ 	.word	0xffffffff


	//   ....[2]....
        /*003c*/ 	.word	0xffffffff


	//   ....[3]....
        /*0040*/ 	.word	0xffffffff


	//   ....[4]....
        /*0044*/ 	.word	0xffffffff


	//   ....[5]....
        /*0048*/ 	.word	0xffffffff


	//   ....[6]....
        /*004c*/ 	.word	0xffffffff


	//   ....[7]....
        /*0050*/ 	.word	0xffffffff


	//   ....[8]....
        /*0054*/ 	.word	0xffffffff


	//   ....[9]....
        /*0058*/ 	.word	0xffffffff


	//   ....[10]....
        /*005c*/ 	.word	0xffffffff


	//   ....[11]....
        /*0060*/ 	.word	0xffffffff


	//----- nvinfo : EIATTR_COOP_GROUP_INSTR_OFFSETS
	.align		4
.L_2339:
        /*0064*/ 	.byte	0x04, 0x28
        /*0066*/ 	.short	(.L_2341 - .L_2340)


	//   ....[0]....
.L_2340:
        /*0068*/ 	.word	0x000015b0


	//   ....[1]....
        /*006c*/ 	.word	0x000015d0


	//   ....[2]....
        /*0070*/ 	.word	0x000015f0


	//   ....[3]....
        /*0074*/ 	.word	0x00001610


	//   ....[4]....
        /*0078*/ 	.word	0x000016b0


	//   ....[5]....
        /*007c*/ 	.word	0x000016d0


	//   ....[6]....
        /*0080*/ 	.word	0x000016e0


	//   ....[7]....
        /*0084*/ 	.word	0x00001710


	//   ....[8]....
        /*0088*/ 	.word	0x00001720


	//   ....[9]....
        /*008c*/ 	.word	0x00001760


	//   ....[10]....
        /*0090*/ 	.word	0x00001770


	//   ....[11]....
        /*0094*/ 	.word	0x000017a0


	//----- nvinfo : EIATTR_SYSCALL_OFFSETS
	.align		4
.L_2341:
        /*0098*/ 	.byte	0x04, 0x46
        /*009a*/ 	.short	(.L_2343 - .L_2342)


	//   ....[0]....
.L_2342:
        /*009c*/ 	.word	0x00000510


	//----- nvinfo : EIATTR_EXIT_INSTR_OFFSETS
	.align		4
.L_2343:
        /*00a0*/ 	.byte	0x04, 0x1c
        /*00a2*/ 	.short	(.L_2345 - .L_2344)


	//   ....[0]....
.L_2344:
        /*00a4*/ 	.word	0x00000240


	//   ....[1]....
        /*00a8*/ 	.word	0x000003c0


	//   ....[2]....
        /*00ac*/ 	.word	0x00002820


	//   ....[3]....
        /*00b0*/ 	.word	0x00002980


	//----- nvinfo : EIATTR_MAX_THREADS
	.align		4
.L_2345:
        /*00b4*/ 	.byte	0x04, 0x05
        /*00b6*/ 	.short	(.L_2347 - .L_2346)
.L_2346:
        /*00b8*/ 	.word	0x00000100
        /*00bc*/ 	.word	0x00000001
        /*00c0*/ 	.word	0x00000001


	//----- nvinfo : EIATTR_CRS_STACK_SIZE
	.align		4
.L_2347:
        /*00c4*/ 	.byte	0x04, 0x1e
        /*00c6*/ 	.short	(.L_2349 - .L_2348)
.L_2348:
        /*00c8*/ 	.word	0x00000000


	//----- nvinfo : EIATTR_CBANK_PARAM_SIZE
	.align		4
.L_2349:
        /*00cc*/ 	.byte	0x03, 0x19
        /*00ce*/ 	.short	0x00e8


	//----- nvinfo : EIATTR_PARAM_CBANK
	.align		4
        /*00d0*/ 	.byte	0x04, 0x0a
        /*00d2*/ 	.short	(.L_2351 - .L_2350)
	.align		4
.L_2350:
        /*00d4*/ 	.word	index@(.nv.constant0._ZN7cutlass13device_kernelIN5flash19FlashAttnFwdCombineIN4cute5tupleIJNS3_1CILi16EEENS5_ILi64EEEEEELi4ELi256ELi1ELb0ELb1ENS_6half_tEfNS_4arch4Sm80EEEEEvNT_6ParamsE)
        /*00d8*/ 	.short	0x0210
        /*00da*/ 	.short	0x00e8


	//----- nvinfo : EIATTR_SW_WAR
	.align		4
.L_2351:
        /*00dc*/ 	.byte	0x04, 0x36
        /*00de*/ 	.short	(.L_2353 - .L_2352)
.L_2352:
        /*00e0*/ 	.word	0x00000008
.L_2353:


//--------------------- .nv.info._ZN7cutlass13device_kernelIN5flash19FlashAttnFwdCombineIN4cute5tupleIJNS3_1CILi8EEENS5_ILi128EEEEEELi8ELi256ELi1ELb0ELb0EffNS_4arch4Sm90EEEEEvNT_6ParamsE --------------------------
	.section	.nv.info._ZN7cutlass13device_kernelIN5flash19FlashAttnFwdCombineIN4cute5tupleIJNS3_1CILi8EEENS5_ILi128EEEEEELi8ELi256ELi1ELb0ELb0EffNS_4arch4Sm90EEEEEvNT_6ParamsE,"",@"SHT_CUDA_INFO"
	.sectionflags	@""
	.align	4


	//----- nvinfo : EIATTR_CUDA_API_VERSION
	.align		4
        /*0000*/ 	.byte	0x04, 0x37
        /*0002*/ 	.short	(.L_2355 - .L_2354)
.L_2354:
        /*0004*/ 	.word	0x00000082


	//----- nvinfo : EIATTR_KPARAM_INFO
	.align		4
.L_2355:
        /*0008*/ 	.byte	0x04, 0x17
        /*000a*/ 	.short	(.L_2357 - .L_2356)
.L_2356:
        /*000c*/ 	.word	0x00000000
        /*0010*/ 	.short	0x0000
        /*0012*/ 	.short	0x0000
        /*0014*/ 	.byte	0x00, 0xf0, 0xa1, 0x03


	//----- nvinfo : EIATTR_SPARSE_MMA_MASK
	.align		4
.L_2357:
        /*0018*/ 	.byte	0x03, 0x50
        /*001a*/ 	.short	0x0000


	//----- nvinfo : EIATTR_MAXREG_COUNT
	.align		4
        /*001c*/ 	.byte	0x03, 0x1b
        /*001e*/ 	.short	0x0080


	//----- nvinfo : EIATTR_NUM_BARRIERS
	.align		4
        /*0020*/ 	.byte	0x02, 0x4c
        /*0022*/ 	.byte	0x01
	.zero		1


	//----- nvinfo : EIATTR_EXTERNS
	.align		4
        /*0024*/ 	.byte	0x04, 0x0f
        /*0026*/ 	.short	(.L_2359 - .L_2358)


	//   ....[0]....
	.align		4
.L_2358:
        /*0028*/ 	.word	index@(__assertfail)


	//----- nvinfo : EIATTR_MERCURY_ISA_VERSION
	.align		4
.L_2359:
        /*002c*/ 	.byte	0x03, 0x5f
        /*002e*/ 	.short	0x0101


	//----- nvinfo : EIATTR_COOP_GROUP_MASK_REGIDS
	.align		4
        /*0030*/ 	.byte	0x04, 0x29
        /*0032*/ 	.short	(.L_2361 - .L_2360)


	//   ....[0]....
.L_2360:
        /*0034*/ 	.word	0xffffffff


	//   ....[1]....
        /*0038*/ 	.word	0xffffffff


	//   ....[2]....
        /*003c*/ 	.word	0xffffffff


	//   ....[3]....
        /*0040*/ 	.word	0xffffffff


	//   ....[4]....
        /*0044*/ 	.word	0xffffffff


	//   ....[5]....
        /*0048*/ 	.word	0xffffffff


	//   ....[6]....
        /*004c*/ 	.word	0xffffffff


	//   ....[7]....
        /*0050*/ 	.word	0xffffffff


	//   ....[8]....
        /*0054*/ 	.word	0xffffffff


	//   ....[9]....
        /*0058*/ 	.word	0xffffffff


	//   ....[10]....
        /*005c*/ 	.word	0xffffffff


	//   ....[11]....
        /*0060*/ 	.word	0xffffffff


	//   ....[12]....
        /*0064*/ 	.word	0xffffffff


	//   ....[13]....
        /*0068*/ 	.word	0xffffffff


	//   ....[14]....
        /*006c*/ 	.word	0xffffffff


	//----- nvinfo : EIATTR_COOP_GROUP_INSTR_OFFSETS
	.align		4
.L_2361:
        /*0070*/ 	.byte	0x04, 0x28
        /*0072*/ 	.short	(.L_2363 - .L_2362)


	//   ....[0]....
.L_2362:
        /*0074*/ 	.word	0x00001740


	//   ....[1]....
        /*0078*/ 	.word	0x00001760


	//   ....[2]....
        /*007c*/ 	.word	0x00001780


	//   ....[3]....
        /*0080*/ 	.word	0x000017a0


	//   ....[4]....
        /*0084*/ 	.word	0x000017c0


	//   ....[5]....
        /*0088*/ 	.word	0x00001a60


	//   ....[6]....
        /*008c*/ 	.word	0x00001af0


	//   ....[7]....
        /*0090*/ 	.word	0x00001b10


	//   ....[8]....
        /*0094*/ 	.word	0x00001b30


	//   ....[9]....
        /*0098*/ 	.word	0x00001b60


	//   ....[10]....
        /*009c*/ 	.word	0x00001ba0


	//   ....[11]....
        /*00a0*/ 	.word	0x00001bc0


	//   ....[12]....
        /*00a4*/ 	.word	0x00001bf0


	//   ....[13]....
        /*00a8*/ 	.word	0x00001c00


	//   ....[14]....
        /*00ac*/ 	.word	0x00001c30


	//----- nvinfo : EIATTR_SYSCALL_OFFSETS
	.align		4
.L_2363:
        /*00b0*/ 	.byte	0x04, 0x46
        /*00b2*/ 	.short	(.L_2365 - .L_2364)


	//   ....[0]....
.L_2364:
        /*00b4*/ 	.word	0x00000390


	//----- nvinfo : EIATTR_EXIT_INSTR_OFFSETS
	.align		4
.L_2365:
        /*00b8*/ 	.byte	0x04, 0x1c
        /*00ba*/ 	.short	(.L_2367 - .L_2366)


	//   ....[0]....
.L_2366:
        /*00bc*/ 	.word	0x00000240


	//   ....[1]....
        /*00c0*/ 	.word	0x00002da0


	//   ....[2]....
        /*00c4*/ 	.word	0x00002f30


	//----- nvinfo : EIATTR_MAX_THREADS
	.align		4
.L_2367:
        /*00c8*/ 	.byte	0x04, 0x05
        /*00ca*/ 	.short	(.L_2369 - .L_2368)
.L_2368:
        /*00cc*/ 	.word	0x00000100
        /*00d0*/ 	.word	0x00000001
        /*00d4*/ 	.word	0x00000001


	//----- nvinfo : EIATTR_CRS_STACK_SIZE
	.align		4
.L_2369:
        /*00d8*/ 	.byte	0x04, 0x1e
        /*00da*/ 	.short	(.L_2371 - .L_2370)
.L_2370:
        /*00dc*/ 	.word	0x00000000


	//----- nvinfo : EIATTR_CBANK_PARAM_SIZE
	.align		4
.L_2371:
        /*00e0*/ 	.byte	0x03, 0x19
        /*00e2*/ 	.short	0x00e8


	//----- nvinfo : EIATTR_PARAM_CBANK
	.align		4
        /*00e4*/ 	.byte	0x04, 0x0a
        /*00e6*/ 	.short	(.L_2373 - .L_2372)
	.align		4
.L_2372:
        /*00e8*/ 	.word	index@(.nv.constant0._ZN7cutlass13device_kernelIN5flash19FlashAttnFwdCombineIN4cute5tupleIJNS3_1CILi8EEENS5_ILi128EEEEEELi8ELi256ELi1ELb0ELb0EffNS_4arch4Sm90EEEEEvNT_6ParamsE)
        /*00ec*/ 	.short	0x0210
        /*00ee*/ 	.short	0x00e8


	//----- nvinfo : EIATTR_SW_WAR
	.align		4
.L_2373:
        /*00f0*/ 	.byte	0x04, 0x36
        /*00f2*/ 	.short	(.L_2375 - .L_2374)
.L_2374:
        /*00f4*/ 	.word	0x00000008
.L_2375:


//--------------------- .nv.info._ZN7cutlass13device_kernelIN5flash19FlashAttnFwdCombineIN4cute5tupleIJNS3_1CILi8EEENS5_ILi128EEEEEELi7ELi256ELi1ELb0ELb0EffNS_4arch4Sm90EEEEEvNT_6ParamsE --------------------------
	.section	.nv.info._ZN7cutlass13device_kernelIN5flash19FlashAttnFwdCombineIN4cute5tupleIJNS3_1CILi8EEENS5_ILi128EEEEEELi7ELi256ELi1ELb0ELb0EffNS_4arch4Sm90EEEEEvNT_6ParamsE,"",@"SHT_CUDA_INFO"
	.sectionflags	@""
	.align	4


	//----- nvinfo : EIATTR_CUDA_API_VERSION
	.align		4
        /*0000*/ 	.byte	0x04, 0x37
        /*0002*/ 	.short	(.L_2377 - .L_2376)
.L_2376:
        /*0004*/ 	.word	0x00000082


	//----- nvinfo : EIATTR_KPARAM_INFO
	.align		4
.L_2377:
        /*0008*/ 	.byte	0x04, 0x17
        /*000a*/ 	.short	(.L_2379 - .L_2378)
.L_2378:
        /*000c*/ 	.word	0x00000000
        /*0010*/ 	.short	0x0000
        /*0012*/ 	.short	0x0000
        /*0014*/ 	.byte	0x00, 0xf0, 0xa1, 0x03


	//----- nvinfo : EIATTR_SPARSE_MMA_MASK
	.align		4
.L_2379:
        /*0018*/ 	.byte	0x03, 0x50
        /*001a*/ 	.short	0x0000


	//----- nvinfo : EIATTR_MAXREG_COUNT
	.align		4
        /*001c*/ 	.byte	0x03, 0x1b
        /*001e*/ 	.short	0x0080


	//----- nvinfo : EIATTR_NUM_BARRIERS
	.align		4
        /*0020*/ 	.byte	0x02, 0x4c
        /*0022*/ 	.byte	0x01
	.zero		1


	//----- nvinfo : EIATTR_EXTERNS
	.align		4
        /*0024*/ 	.byte	0x04, 0x0f
        /*0026*/ 	.short	(.L_2381 - .L_2380)


	//   ....[0]....
	.align		4
.L_2380:
        /*0028*/ 	.word	index@(__assertfail)


	//----- nvinfo : EIATTR_MERCURY_ISA_VERSION
	.align		4
.L_2381:
        /*002c*/ 	.byte	0x03, 0x5f
        /*002e*/ 	.short	0x0101


	//----- nvinfo : EIATTR_COOP_GROUP_MASK_REGIDS
	.align		4
        /*0030*/ 	.byte	0x04, 0x29
        /*0032*/ 	.short	(.L_2383 - .L_2382)


	//   ....[0]....
.L_2382:
        /*0034*/ 	.word	0xffffffff


	//   ....[1]....
        /*0038*/ 	.word	0xffffffff


	//   ....[2]....
        /*003c*/ 	.word	0xffffffff


	//   ....[3]....
        /*0040*/ 	.word	0xffffffff


	//   ....[4]....
        /*0044*/ 	.word	0xffffffff


	//   ....[5]....
        /*0048*/ 	.word	0xffffffff


	//   ....[6]....
        /*004c*/ 	.word	0xffffffff


	//   ....[7]....
        /*0050*/ 	.word	0xffffffff


	//   ....[8]....
        /*0054*/ 	.word	0xffffffff


	//   ....[9]....
        /*0058*/ 	.word	0xffffffff


	//   ....[10]....
        /*005c*/ 	.word	0xffffffff


	//   ....[11]....
        /*0060*/ 	.word	0xffffffff


	//   ....[12]....
        /*0064*/ 	.word	0xffffffff


	//   ....[13]....
        /*0068*/ 	.word	0xffffffff


	//   ....[14]....
        /*006c*/ 	.word	0xffffffff


	//----- nvinfo : EIATTR_COOP_GROUP_INSTR_OFFSETS
	.align		4
.L_2383:
        /*0070*/ 	.byte	0x04, 0x28
        /*0072*/ 	.short	(.L_2385 - .L_2384)


	//   ....[0]....
.L_2384:
        /*0074*/ 	.word	0x000012a0


	//   ....[1]....
        /*0078*/ 	.word	0x000012c0


	//   ....[2]....
        /*007c*/ 	.word	0x000012e0


	//   ....[3]....
        /*0080*/ 	.word	0x00001300


	//   ....[4]....
        /*0084*/ 	.word	0x00001320


	//   ....[5]....
        /*0088*/ 	.word	0x000014c0


	//   ....[6]....
        /*008c*/ 	.word	0x000014e0


	//   ....[7]....
        /*0090*/ 	.word	0x000014f0


	//   ....[8]....
        /*0094*/ 	.word	0x00001520


	//   ....[9]....
        /*0098*/ 	.word	0x00001530


	//   ....[10]....
        /*009c*/ 	.word	0x00001560


	//   ....[11]....
        /*00a0*/ 	.word	0x00001570


	//   ....[12]....
        /*00a4*/ 	.word	0x000015b0


	//   ....[13]....
        /*00a8*/ 	.word	0x000015c0


	//   ....[14]....
        /*00ac*/ 	.word	0x000015f0


	//----- nvinfo : EIATTR_SYSCALL_OFFSETS
	.align		4
.L_2385:
        /*00b0*/ 	.byte	0x04, 0x46
        /*00b2*/ 	.short	(.L_2387 - .L_2386)


	//   ....[0]....
.L_2386:
        /*00b4*/ 	.word	0x00000390


	//----- nvinfo : EIATTR_EXIT_INSTR_OFFSETS
	.align		4
.L_2387:
        /*00b8*/ 	.byte	0x04, 0x1c
        /*00ba*/ 	.short	(.L_2389 - .L_2388)


	//   ....[0]....
.L_2388:
        /*00bc*/ 	.word	0x00000240


	//   ....[1]....
        /*00c0*/ 	.word	0x000026f0


	//   ....[2]....
        /*00c4*/ 	.word	0x00002880


	//----- nvinfo : EIATTR_MAX_THREADS
	.align		4
.L_2389:
        /*00c8*/ 	.byte	0x04, 0x05
        /*00ca*/ 	.short	(.L_2391 - .L_2390)
.L_2390:
        /*00cc*/ 	.word	0x00000100
        /*00d0*/ 	.word	0x00000001
        /*00d4*/ 	.word	0x00000001


	//----- nvinfo : EIATTR_CRS_STACK_SIZE
	.align		4
.L_2391:
        /*00d8*/ 	.byte	0x04, 0x1e
        /*00da*/ 	.short	(.L_2393 - .L_2392)
.L_2392:
        /*00dc*/ 	.word	0x00000000


	//----- nvinfo : EIATTR_CBANK_PARAM_SIZE
	.align		4
.L_2393:
        /*00e0*/ 	.byte	0x03, 0x19
        /*00e2*/ 	.short	0x00e8


	//----- nvinfo : EIATTR_PARAM_CBANK
	.align		4
        /*00e4*/ 	.byte	0x04, 0x0a
        /*00e6*/ 	.short	(.L_2395 - .L_2394)
	.align		4
.L_2394:
        /*00e8*/ 	.word	index@(.nv.constant0._ZN7cutlass13device_kernelIN5flash19FlashAttnFwdCombineIN4cute5tupleIJNS3_1CILi8EEENS5_ILi128EEEEEELi7ELi256ELi1ELb0ELb0EffNS_4arch4Sm90EEEEEvNT_6ParamsE)
        /*00ec*/ 	.short	0x0210
        /*00ee*/ 	.short	0x00e8


	//----- nvinfo : EIATTR_SW_WAR
	.align		4
.L_2395:
        /*00f0*/ 	.byte	0x04, 0x36
        /*00f2*/ 	.short	(.L_2397 - .L_2396)
.L_2396:
        /*00f4*/ 	.word	0x00000008
.L_2397:


//--------------------- .nv.info._ZN7cutlass13device_kernelIN5flash19FlashAttnFwdCombineIN4cute5tupleIJNS3_1CILi8EEENS5_ILi128EEEEEELi6ELi256ELi1ELb0ELb0EffNS_4arch4Sm90EEEEEvNT_6ParamsE --------------------------
	.section	.nv.info._ZN7cutlass13device_kernelIN5flash19FlashAttnFwdCombineIN4cute5tupleIJNS3_1CILi8EEENS5_ILi128EEEEEELi6ELi256ELi1ELb0ELb0EffNS_4arch4Sm90EEEEEvNT_6ParamsE,"",@"SHT_CUDA_INFO"
	.sectionflags	@""
	.align	4


	//----- nvinfo : EIATTR_CUDA_API_VERSION
	.align		4
        /*0000*/ 	.byte	0x04, 0x37
        /*0002*/ 	.short	(.L_2399 - .L_2398)
.L_2398:
        /*0004*/ 	.word	0x00000082


	//----- nvinfo : EIATTR_KPARAM_INFO
	.align		4
.L_2399:
        /*0008*/ 	.byte	0x04, 0x17
        /*000a*/ 	.short	(.L_2401 - .L_2400)
.L_2400:
        /*000c*/ 	.word	0x00000000
        /*0010*/ 	.short	0x0000
        /*0012*/ 	.short	0x0000
        /*0014*/ 	.byte	0x00, 0xf0, 0xa1, 0x03


	//----- nvinfo : EIATTR_SPARSE_MMA_MASK
	.align		4
.L_2401:
        /*0018*/ 	.byte	0x03, 0x50
        /*001a*/ 	.short	0x0000


	//----- nvinfo : EIATTR_MAXREG_COUNT
	.align		4
        /*001c*/ 	.byte	0x03, 0x1b
        /*001e*/ 	.short	0x0080


	//----- nvinfo : EIATTR_NUM_BARRIERS
	.align		4
        /*0020*/ 	.byte	0x02, 0x4c
        /*0022*/ 	.byte	0x01
	.zero		1


	//----- nvinfo : EIATTR_EXTERNS
	.align		4
        /*0024*/ 	.byte	0x04, 0x0f
        /*0026*/ 	.short	(.L_2403 - .L_2402)


	//   ....[0]....
	.align		4
.L_2402:
        /*0028*/ 	.word	index@(__assertfail)


	//----- nvinfo : EIATTR_MERCURY_ISA_VERSION
	.align		4
.L_2403:
        /*002c*/ 	.byte	0x03, 0x5f
        /*002e*/ 	.short	0x0101


	//----- nvinfo : EIATTR_COOP_GROUP_MASK_REGIDS
	.align		4
        /*0030*/ 	.byte	0x04, 0x29
        /*0032*/ 	.short	(.L_2405 - .L_2404)


	//   ....[0]....
.L_2404:
        /*0034*/ 	.word	0xffffffff


	//   ....[1]....
        /*0038*/ 	.word	0xffffffff


	//   ....[2]....
        /*003c*/ 	.word	0xffffffff


	//   ....[3]....
        /*0040*/ 	.word	0xffffffff


	//   ....[4]....
        /*0044*/ 	.word	0xffffffff


	//   ....[5]....
        /*0048*/ 	.word	0xffffffff


	//   ....[6]....
        /*004c*/ 	.word	0xffffffff


	//   ....[7]....
        /*0050*/ 	.word	0xffffffff


	//   ....[8]....
        /*0054*/ 	.word	0xffffffff


	//   ....[9]....
        /*0058*/ 	.word	0xffffffff


	//   ....[10]....
        /*005c*/ 	.word	0xffffffff


	//   ....[11]....
        /*0060*/ 	.word	0xffffffff


	//   ....[12]....
        /*0064*/ 	.word	0xffffffff


	//   ....[13]....
        /*0068*/ 	.word	0xffffffff


	//   ....[14]....
        /*006c*/ 	.word	0xffffffff


	//----- nvinfo : EIATTR_COOP_GROUP_INSTR_OFFSETS
	.align		4
.L_2405:
        /*0070*/ 	.byte	0x04, 0x28
        /*0072*/ 	.short	(.L_2407 - .L_2406)


	//   ....[0]....
.L_2406:
        /*0074*/ 	.word	0x00000ef0


	//   ....[1]....
        /*0078*/ 	.word	0x00000f10


	//   ....[2]....
        /*007c*/ 	.word	0x00000f30


	//   ....[3]....
        /*0080*/ 	.word	0x00000f50


	//   ....[4]....
        /*0084*/ 	.word	0x00000f70


	//   ....[5]....
        /*0088*/ 	.word	0x00001060


	//   ....[6]....
        /*008c*/ 	.word	0x00001080


	//   ....[7]....
        /*0090*/ 	.word	0x00001090


	//   ....[8]....
        /*0094*/ 	.word	0x000010c0


	//   ....[9]....
        /*0098*/ 	.word	0x000010d0


	//   ....[10]....
        /*009c*/ 	.word	0x00001100


	//   ....[11]....
        /*00a0*/ 	.word	0x00001110


	//   ....[12]....
        /*00a4*/ 	.word	0x00001150


	//   ....[13]....
        /*00a8*/ 	.word	0x00001160


	//   ....[14]....
        /*00ac*/ 	.word	0x000011a0


	//----- nvinfo : EIATTR_SYSCALL_OFFSETS
	.align		4
.L_2407:
        /*00b0*/ 	.byte	0x04, 0x46
        /*00b2*/ 	.short	(.L_2409 - .L_2408)


	//   ....[0]....
.L_2408:
        /*00b4*/ 	.word	0x00000390


	//----- nvinfo : EIATTR_EXIT_INSTR_OFFSETS
	.align		4
.L_2409:
        /*00b8*/ 	.byte	0x04, 0x1c
        /*00ba*/ 	.short	(.L_2411 - .L_2410)


	//   ....[0]....
.L_2410:
        /*00bc*/ 	.word	0x00000240


	//   ....[1]....
        /*00c0*/ 	.word	0x00002240


	//   ....[2]....
        /*00c4*/ 	.word	0x000023d0


	//----- nvinfo : EIATTR_MAX_THREADS
	.align		4
.L_2411:
        /*00c8*/ 	.byte	0x04, 0x05
        /*00ca*/ 	.short	(.L_2413 - .L_2412)
.L_2412:
        /*00cc*/ 	.word	0x00000100
        /*00d0*/ 	.word	0x00000001
        /*00d4*/ 	.word	0x00000001


	//----- nvinfo : EIATTR_CRS_STACK_SIZE
	.align		4
.L_2413:
        /*00d8*/ 	.byte	0x04, 0x1e
        /*00da*/ 	.short	(.L_2415 - .L_2414)
.L_2414:
        /*00dc*/ 	.word	0x00000000


	//----- nvinfo : EIATTR_CBANK_PARAM_SIZE
	.align		4
.L_2415:
        /*00e0*/ 	.byte	0x03, 0x19
        /*00e2*/ 	.short	0x00e8


	//----- nvinfo : EIATTR_PARAM_CBANK
	.align		4
        /*00e4*/ 	.byte	0x04, 0x0a
        /*00e6*/ 	.short	(.L_2417 - .L_2416)
	.align		4
.L_2416:
        /*00e8*/ 	.word	index@(.nv.constant0._ZN7cutlass13device_kernelIN5flash19FlashAttnFwdCombineIN4cute5tupleIJNS3_1CILi8EEENS5_ILi128EEEEEELi6ELi256ELi1ELb0ELb0EffNS_4arch4Sm90EEEEEvNT_6ParamsE)
        /*00ec*/ 	.short	0x0210
        /*00ee*/ 	.short	0x00e8


	//----- nvinfo : EIATTR_SW_WAR
	.align		4
.L_2417:
        /*00f0*/ 	.byte	0x04, 0x36
        /*00f2*/ 	.short	(.L_2419 - .L_2418)
.L_2418:
        /*00f4*/ 	.word	0x00000008
.L_2419:


//--------------------- .nv.info._ZN7cutlass13device_kernelIN5flash19FlashAttnFwdCombineIN4cute5tupleIJNS3_1CILi8EEENS5_ILi128EEEEEELi5ELi256ELi1ELb0ELb0EffNS_4arch4Sm90EEEEEvNT_6ParamsE --------------------------
	.section	.nv.info._ZN7cutlass13device_kernelIN5flash19FlashAttnFwdCombineIN4cute5tupleIJNS3_1CILi8EEENS5_ILi128EEEEEELi5ELi256ELi1ELb0ELb0EffNS_4arch4Sm90EEEEEvNT_6ParamsE,"",@"SHT_CUDA_INFO"
	.sectionflags	@""
	.align	4


	//----- nvinfo : EIATTR_CUDA_API_VERSION
	.align		4
        /*0000*/ 	.byte	0x04, 0x37
        /*0002*/ 	.short	(.L_2421 - .L_2420)
.L_2420:
        /*0004*/ 	.word	0x00000082


	//----- nvinfo : EIATTR_KPARAM_INFO
	.align		4
.L_2421:
        /*0008*/ 	.byte	0x04, 0x17
        /*000a*/ 	.short	(.L_2423 - .L_2422)
.L_2422:
        /*000c*/ 	.word	0x00000000
        /*0010*/ 	.short	0x0000
        /*0012*/ 	.short	0x0000
        /*0014*/ 	.byte	0x00, 0xf0, 0xa1, 0x03


	//----- nvinfo : EIATTR_SPARSE_MMA_MASK
	.align		4
.L_2423:
        /*0018*/ 	.byte	0x03, 0x50
        /*001a*/ 	.short	0x0000


	//----- nvinfo : EIATTR_MAXREG_COUNT
	.align		4
        /*001c*/ 	.byte	0x03, 0x1b
        /*001e*/ 	.short	0x0080


	//----- nvinfo : EIATTR_NUM_BARRIERS
	.align		4
        /*0020*/ 	.byte	0x02, 0x4c
        /*0022*/ 	.byte	0x01
	.zero		1


	//----- nvinfo : EIATTR_EXTERNS
	.align		4
        /*0024*/ 	.byte	0x04, 0x0f
        /*0026*/ 	.short	(.L_2425 - .L_2424)


	//   ....[0]....
	.align		4
.L_2424:
        /*0028*/ 	.word	index@(__assertfail)


	//----- nvinfo : EIATTR_MERCURY_ISA_VERSION
	.align		4
.L_2425:
        /*002c*/ 	.byte	0x03, 0x5f
        /*002e*/ 	.short	0x0101


	//----- nvinfo : EIATTR_COOP_GROUP_MASK_REGIDS
	.align		4
        /*0030*/ 	.byte	0x04, 0x29
        /*0032*/ 	.short	(.L_2427 - .L_2426)


	//   ....[0]....
.L_2426:
        /*0034*/ 	.word	0xffffffff


	//   ....[1]....
        /*0038*/ 	.word	0xffffffff


	//   ....[2]....
        /*003c*/ 	.word	0xffffffff


	//   ....[3]....
        /*0040*/ 	.word	0xffffffff


	//   ....[4]....
        /*0044*/ 	.word	0xffffffff


	//   ....[5]....
        /*0048*/ 	.word	0xffffffff


	//   ....[6]....
        /*004c*/ 	.word	0xffffffff


	//   ....[7]....
        /*0050*/ 	.word	0xffffffff


	//   ....[8]....
        /*0054*/ 	.word	0xffffffff


	//   ....[9]....
        /*0058*/ 	.word	0xffffffff


	//   ....[10]....
        /*005c*/ 	.word	0xffffffff


	//   ....[11]....
        /*0060*/ 	.word	0xffffffff


	//   ....[12]....
        /*0064*/ 	.word	0xffffffff


	//   ....[13]....
        /*0068*/ 	.word	0xffffffff


	//   ....[14]....
        /*006c*/ 	.word	0xffffffff


	//----- nvinfo : EIATTR_COOP_GROUP_INSTR_OFFSETS
	.align		4
.L_2427:
        /*0070*/ 	.byte	0x04, 0x28
        /*0072*/ 	.short	(.L_2429 - .L_2428)


	//   ....[0]....
.L_2428:
        /*0074*/ 	.word	0x00000cd0


	//   ....[1]....
        /*0078*/ 	.word	0x00000cf0


	//   ....[2]....
        /*007c*/ 	.word	0x00000d10


	//   ....[3]....
        /*0080*/ 	.word	0x00000d30


	//   ....[4]....
        /*0084*/ 	.word	0x00000d50


	//   ....[5]....
        /*0088*/ 	.word	0x00000de0


	//   ....[6]....
        /*008c*/ 	.word	0x00000e10


	//   ....[7]....
        /*0090*/ 	.word	0x00000e20


	//   ....[8]....
        /*0094*/ 	.word	0x00000e50


	//   ....[9]....
        /*0098*/ 	.word	0x00000e60


	//   ....[10]....
        /*009c*/ 	.word	0x00000e90


	//   ....[11]....
        /*00a0*/ 	.word	0x00000ea0


	//   ....[12]....
        /*00a4*/ 	.word	0x00000ed0


	//   ....[13]....
        /*00a8*/ 	.word	0x00000ee0


	//   ....[14]....
        /*00ac*/ 	.word	0x00000f50


	//----- nvinfo : EIATTR_SYSCALL_OFFSETS
	.align		4
.L_2429:
        /*00b0*/ 	.byte	0x04, 0x46
        /*00b2*/ 	.short	(.L_2431 - .L_2430)


	//   ....[0]....
.L_2430:
        /*00b4*/ 	.word	0x00000390


	//----- nvinfo : EIATTR_EXIT_INSTR_OFFSETS
	.align		4
.L_2431:
        /*00b8*/ 	.byte	0x04, 0x1c
        /*00ba*/ 	.short	(.L_2433 - .L_2432)


	//   ....[0]....
.L_2432:
        /*00bc*/ 	.word	0x00000240


	//   ....[1]....
        /*00c0*/ 	.word	0x00001fb0


	//   ....[2]....
        /*00c4*/ 	.word	0x00002140


	//----- nvinfo : EIATTR_MAX_THREADS
	.align		4
.L_2433:
        /*00c8*/ 	.byte	0x04, 0x05
        /*00ca*/ 	.short	(.L_2435 - .L_2434)
.L_2434:
        /*00cc*/ 	.word	0x00000100
        /*00d0*/ 	.word	0x00000001
        /*00d4*/ 	.word	0x00000001


	//----- nvinfo : EIATTR_CRS_STACK_SIZE
	.align		4
.L_2435:
        /*00d8*/ 	.byte	0x04, 0x1e
        /*00da*/ 	.short	(.L_2437 - .L_2436)
.L_2436:
        /*00dc*/ 	.word	0x00000000


	//----- nvinfo : EIATTR_CBANK_PARAM_SIZE
	.align		4
.L_2437:
        /*00e0*/ 	.byte	0x03, 0x19
        /*00e2*/ 	.short	0x00e8


	//----- nvinfo : EIATTR_PARAM_CBANK
	.align		4
        /*00e4*/ 	.byte	0x04, 0x0a
        /*00e6*/ 	.short	(.L_2439 - .L_2438)
	.align		4
.L_2438:
        /*00e8*/ 	.word	index@(.nv.constant0._ZN7cutlass13device_kernelIN5flash19FlashAttnFwdCombineIN4cute5tupleIJNS3_1CILi8EEENS5_ILi128EEEEEELi5ELi256ELi1ELb0ELb0EffNS_4arch4Sm90EEEEEvNT_6ParamsE)
        /*00ec*/ 	.short	0x0210
        /*00ee*/ 	.short	0x00e8


	//----- nvinfo : EIATTR_SW_WAR
	.align		4
.L_2439:
        /*00f0*/ 	.byte	0x04, 0x36
        /*00f2*/ 	.short	(.L_2441 - .L_2440)
.L_2440:
        /*00f4*/ 	.word	0x00000008
.L_2441:


//--------------------- .nv.info._ZN7cutlass13device_kernelIN5flash19FlashAttnFwdCombineIN4cute5tupleIJNS3_1CILi8EEENS5_ILi128EEEEEELi8ELi256ELi1ELb0ELb1EffNS_4arch4Sm90EEEEEvNT_6ParamsE --------------------------
	.section	.nv.info._ZN7cutlass13device_kernelIN5flash19FlashAttnFwdCombineIN4cute5tupleIJNS3_1CILi8EEENS5_ILi128EEEEEELi8ELi256ELi1ELb0ELb1EffNS_4arch4Sm90EEEEEvNT_6ParamsE,"",@"SHT_CUDA_INFO"
	.sectionflags	@""
	.align	4


	//----- nvinfo : EIATTR_CUDA_API_VERSION
	.align		4
        /*0000*/ 	.byte	0x04, 0x37
        /*0002*/ 	.short	(.L_2443 - .L_2442)
.L_2442:
        /*0004*/ 	.word	0x00000082


	//----- nvinfo : EIATTR_KPARAM_INFO
	.align		4
.L_2443:
        /*0008*/ 	.byte	0x04, 0x17
        /*000a*/ 	.short	(.L_2445 - .L_2444)
.L_2444:
        /*000c*/ 	.word	0x00000000
        /*0010*/ 	.short	0x0000
        /*0012*/ 	.short	0x0000
        /*0014*/ 	.byte	0x00, 0xf0, 0xa1, 0x03


	//----- nvinfo : EIATTR_SPARSE_MMA_MASK
	.align		4
.L_2445:
        /*0018*/ 	.byte	0x03, 0x50
        /*001a*/ 	.short	0x0000


	//----- nvinfo : EIATTR_MAXREG_COUNT
	.align		4
        /*001c*/ 	.byte	0x03, 0x1b
        /*001e*/ 	.short	0x0080


	//----- nvinfo : EIATTR_NUM_BARRIERS
	.align		4
        /*0020*/ 	.byte	0x02, 0x4c
        /*0022*/ 	.byte	0x01
	.zero		1


	//----- nvinfo : EIATTR_EXTERNS
	.align		4
        /*0024*/ 	.byte	0x04, 0x0f
        /*0026*/ 	.short	(.L_2447 - .L_2446)


	//   ....[0]....
	.align		4
.L_2446:
        /*0028*/ 	.word	index@(__assertfail)


	//----- nvinfo : EIATTR_MERCURY_ISA_VERSION
	.align		4
.L_2447:
        /*002c*/ 	.byte	0x03, 0x5f
        /*002e*/ 	.short	0x0101


	//----- nvinfo : EIATTR_COOP_GROUP_MASK_REGIDS
	.align		4
        /*0030*/ 	.byte	0x04, 0x29
        /*0032*/ 	.short	(.L_2449 - .L_2448)


	//   ....[0]....
.L_2448:
        /*0034*/ 	.word	0xffffffff


	//   ....[1]....
        /*0038*/ 	.word	0xffffffff


	//   ....[2]....
        /*003c*/ 	.word	0xffffffff


	//   ....[3]....
        /*0040*/ 	.word	0xffffffff


	//   ....[4]....
        /*0044*/ 	.word	0xffffffff


	//   ....[5]....
        /*0048*/ 	.word	0xffffffff


	//   ....[6]....
        /*004c*/ 	.word	0xffffffff


	//   ....[7]....
        /*0050*/ 	.word	0xffffffff


	//   ....[8]....
        /*0054*/ 	.word	0xffffffff


	//   ....[9]....
        /*0058*/ 	.word	0xffffffff


	//   ....[10]....
        /*005c*/ 	.word	0xffffffff


	//   ....[11]....
        /*0060*/ 	.word	0xffffffff


	//   ....[12]....
        /*0064*/ 	.word	0xffffffff


	//   ....[13]....
        /*0068*/ 	.word	0xffffffff


	//   ....[14]....
        /*006c*/ 	.word	0xffffffff


	//----- nvinfo : EIATTR_COOP_GROUP_INSTR_OFFSETS
	.align		4
.L_2449:
        /*0070*/ 	.byte	0x04, 0x28
        /*0072*/ 	.short	(.L_2451 - .L_2450)


	//   ....[0]....
.L_2450:
        /*0074*/ 	.word	0x00002090


	//   ....[1]....
        /*0078*/ 	.word	0x000020b0


	//   ....[2]....
        /*007c*/ 	.word	0x000020d0


	//   ....[3]....
        /*0080*/ 	.word	0x000020f0


	//   ....[4]....
        /*0084*/ 	.word	0x00002110


	//   ....[5]....
        /*0088*/ 	.word	0x00002430


	//   ....[6]....
        /*008c*/ 	.word	0x00002450


	//   ....[7]....
        /*0090*/ 	.word	0x00002460


	//   ....[8]....
        /*0094*/ 	.word	0x00002490


	//   ....[9]....
        /*0098*/ 	.word	0x000024a0


	//   ....[10]....
        /*009c*/ 	.word	0x000024d0


	//   ....[11]....
        /*00a0*/ 	.word	0x000024e0


	//   ....[12]....
        /*00a4*/ 	.word	0x00002520


	//   ....[13]....
        /*00a8*/ 	.word	0x00002530


	//   ....[14]....
        /*00ac*/ 	.word	0x00002560


	//----- nvinfo : EIATTR_SYSCALL_OFFSETS
	.align		4
.L_2451:
        /*00b0*/ 	.byte	0x04, 0x46
        /*00b2*/ 	.short	(.L_2453 - .L_2452)


	//   ....[0]....
.L_2452:
        /*00b4*/ 	.word	0x00000510


	//----- nvinfo : EIATTR_EXIT_INSTR_OFFSETS
	.align		4
.L_2453:
        /*00b8*/ 	.byte	0x04, 0x1c
        /*00ba*/ 	.short	(.L_2455 - .L_2454)


	//   ....[0]....
.L_2454:
        /*00bc*/ 	.word	0x00000240


	//   ....[1]....
        /*00c0*/ 	.word	0x000003c0


	//   ....[2]....
        /*00c4*/ 	.word	0x000036a0


	//   ....[3]....
        /*00c8*/ 	.word	0x000037e0


	//----- nvinfo : EIATTR_MAX_THREADS
	.align		4
.L_2455:
        /*00cc*/ 	.byte	0x04, 0x05
        /*00ce*/ 	.short	(.L_2457 - .L_2456)
.L_2456:
        /*00d0*/ 	.word	0x00000100
        /*00d4*/ 	.word	0x00000001
        /*00d8*/ 	.word	0x00000001


	//----- nvinfo : EIATTR_CRS_STACK_SIZE
	.align		4
.L_2457:
        /*00dc*/ 	.byte	0x04, 0x1e
        /*00de*/ 	.short	(.L_2459 - .L_2458)
.L_2458:
        /*00e0*/ 	.word	0x00000000


	//----- nvinfo : EIATTR_CBANK_PARAM_SIZE
	.align		4
.L_2459:
        /*00e4*/ 	.byte	0x03, 0x19
        /*00e6*/ 	.short	0x00e8


	//----- nvinfo : EIATTR_PARAM_CBANK
	.align		4
        /*00e8*/ 	.byte	0x04, 0x0a
        /*00ea*/ 	.short	(.L_2461 - .L_2460)
	.align		4
.L_2460:
        /*00ec*/ 	.word	index@(.nv.constant0._ZN7cutlass13device_kernelIN5flash19FlashAttnFwdCombineIN4cute5tupleIJNS3_1CILi8EEENS5_ILi128EEEEEELi8ELi256ELi1ELb0ELb1EffNS_4arch4Sm90EEEEEvNT_6ParamsE)
        /*00f0*/ 	.short	0x0210
        /*00f2*/ 	.short	0x00e8


	//----- nvinfo : EIATTR_SW_WAR
	.align		4
.L_2461:
        /*00f4*/ 	.byte	0x04, 0x36
        /*00f6*/ 	.short	(.L_2463 - .L_2462)
.L_2462:
        /*00f8*/ 	.word	0x00000008
.L_2463:


//--------------------- .nv.info._ZN7cutlass13device_kernelIN5flash19FlashAttnFwdCombineIN4cute5tupleIJNS3_1CILi8EEENS5_ILi128EEEEEELi7ELi256ELi1ELb0ELb1EffNS_4arch4Sm90EEEEEvNT_6ParamsE --------------------------
	.section	.nv.info._ZN7cutlass13device_kernelIN5flash19FlashAttnFwdCombineIN4cute5tupleIJNS3_1CILi8EEENS5_ILi128EEEEEELi7ELi256ELi1ELb0ELb1EffNS_4arch4Sm90EEEEEvNT_6ParamsE,"",@"SHT_CUDA_INFO"
	.sectionflags	@""
	.align	4


	//----- nvinfo : EIATTR_CUDA_API_VERSION
	.align		4
        /*0000*/ 	.byte	0x04, 0x37
        /*0002*/ 	.short	(.L_2465 - .L_2464)
.L_2464:
        /*0004*/ 	.word	0x00000082


	//----- nvinfo : EIATTR_KPARAM_INFO
	.align		4
.L_2465:
        /*0008*/ 	.byte	0x04, 0x17
        /*000a*/ 	.short	(.L_2467 - .L_2466)
.L_2466:
        /*000c*/ 	.word	0x00000000
        /*0010*/ 	.short	0x0000
        /*0012*/ 	.short	0x0000
        /*0014*/ 	.byte	0x00, 0xf0, 0xa1, 0x03


	//----- nvinfo : EIATTR_SPARSE_MMA_MASK
	.align		4
.L_2467:
        /*0018*/ 	.byte	0x03, 0x50
        /*001a*/ 	.short	0x0000


	//----- nvinfo : EIATTR_MAXREG_COUNT
	.align		4
        /*001c*/ 	.byte	0x03, 0x1b
        /*001e*/ 	.short	0x0080


	//----- nvinfo : EIATTR_NUM_BARRIERS
	.align		4
        /*0020*/ 	.byte	0x02, 0x4c
        /*0022*/ 	.byte	0x01
	.zero		1


	//----- nvinfo : EIATTR_EXTERNS
	.align		4
        /*0024*/ 	.byte	0x04, 0x0f
        /*0026*/ 	.short	(.L_2469 - .L_2468)


	//   ....[0]....
	.align		4
.L_2468:
        /*0028*/ 	.word	index@(__assertfail)


	//----- nvinfo : EIATTR_MERCURY_ISA_VERSION
	.align		4
.L_2469:
        /*002c*/ 	.byte	0x03, 0x5f
        /*002e*/ 	.short	0x0101


	//----- nvinfo : EIATTR_COOP_GROUP_MASK_REGIDS
	.align		4
        /*0030*/ 	.byte	0x04, 0x29
        /*0032*/ 	.short	(.L_2471 - .L_2470)


	//   ....[0]....
.L_2470:
        /*0034*/ 	.word	0xffffffff


	//   ....[1]....
        /*0038*/ 	.word	0xffffffff


	//   ....[2]....
        /*003c*/ 	.word	0xffffffff


	//   ....[3]....
        /*0040*/ 	.word	0xffffffff


	//   ....[4]....
        /*0044*/ 	.word	0xffffffff


	//   ....[5]....
        /*0048*/ 	.word	0xffffffff


	//   ....[6]....
        /*004c*/ 	.word	0xffffffff


	//   ....[7]....
        /*0050*/ 	.word	0xffffffff


	//   ....[8]....
        /*0054*/ 	.word	0xffffffff


	//   ....[9]....
        /*0058*/ 	.word	0xffffffff


	//   ....[10]....
        /*005c*/ 	.word	0xffffffff


	//   ....[11]....
        /*0060*/ 	.word	0xffffffff


	//   ....[12]....
        /*0064*/ 	.word	0xffffffff


	//   ....[13]....
        /*0068*/ 	.word	0xffffffff


	//   ....[14]....
        /*006c*/ 	.word	0xffffffff


	//----- nvinfo : EIATTR_COOP_GROUP_INSTR_OFFSETS
	.align		4
.L_2471:
        /*0070*/ 	.byte	0x04, 0x28
        /*0072*/ 	.short	(.L_2473 - .L_2472)


	//   ....[0]....
.L_2472:
        /*0074*/ 	.word	0x00001ba0


	//   ....[1]....
        /*0078*/ 	.word	0x00001bc0


	//   ....[2]....
        /*007c*/ 	.word	0x00001be0


	//   ....[3]....
        /*0080*/ 	.word	0x00001c00


	//   ....[4]....
        /*0084*/ 	.word	0x00001c20


	//   ....[5]....
        /*0088*/ 	.word	0x00001dc0


	//   ....[6]....
        /*008c*/ 	.word	0x00001de0


	//   ....[7]....
        /*0090*/ 	.word	0x00001df0


	//   ....[8]....
        /*0094*/ 	.word	0x00001e20


	//   ....[9]....
        /*0098*/ 	.word	0x00001e30


	//   ....[10]....
        /*009c*/ 	.word	0x00001e60


	//   ....[11]....
        /*00a0*/ 	.word	0x00001e70


	//   ....[12]....
        /*00a4*/ 	.word	0x00001eb0


	//   ....[13]....
        /*00a8*/ 	.word	0x00001ec0


	//   ....[14]....
        /*00ac*/ 	.word	0x00001ef0


	//----- nvinfo : EIATTR_SYSCALL_OFFSETS
	.align		4
.L_2473:
        /*00b0*/ 	.byte	0x04, 0x46
        /*00b2*/ 	.short	(.L_2475 - .L_2474)


	//   ....[0]....
.L_2474:
        /*00b4*/ 	.word	0x00000510


	//----- nvinfo : EIATTR_EXIT_INSTR_OFFSETS
	.align		4
.L_2475:
        /*00b8*/ 	.byte	0x04, 0x1c
        /*00ba*/ 	.short	(.L_2477 - .L_2476)


	//   ....[0]....
.L_2476:
        /*00bc*/ 	.word	0x00000240


	//   ....[1]....
        /*00c0*/ 	.word	0x000003c0


	//   ....[2]....
        /*00c4*/ 	.word	0x00002fc0


	//   ....[3]....
        /*00c8*/ 	.word	0x00003100


	//----- nvinfo : EIATTR_MAX_THREADS
	.align		4
.L_2477:
        /*00cc*/ 	.byte	0x04, 0x05
        /*00ce*/ 	.short	(.L_2479 - .L_2478)
.L_2478:
        /*00d0*/ 	.word	0x00000100
        /*00d4*/ 	.word	0x00000001
        /*00d8*/ 	.word	0x00000001


	//----- nvinfo : EIATTR_CRS_STACK_SIZE
	.align		4
.L_2479:
        /*00dc*/ 	.byte	0x04, 0x1e
        /*00de*/ 	.short	(.L_2481 - .L_2480)
.L_2480:
        /*00e0*/ 	.word	0x00000000


	//----- nvinfo : EIATTR_CBANK_PARAM_SIZE
	.align		4
.L_2481:
        /*00e4*/ 	.byte	0x03, 0x19
        /*00e6*/ 	.short	0x00e8


	//----- nvinfo : EIATTR_PARAM_CBANK
	.align		4
        /*00e8*/ 	.byte	0x04, 0x0a
        /*00ea*/ 	.short	(.L_2483 - .L_2482)
	.align		4
.L_2482:
        /*00ec*/ 	.word	index@(.nv.constant0._ZN7cutlass13device_kernelIN5flash19FlashAttnFwdCombineIN4cute5tupleIJNS3_1CILi8EEENS5_ILi128EEEEEELi7ELi256ELi1ELb0ELb1EffNS_4arch4Sm90EEEEEvNT_6ParamsE)
        /*00f0*/ 	.short	0x0210
        /*00f2*/ 	.short	0x00e8


	//----- nvinfo : EIATTR_SW_WAR
	.align		4
.L_2483:
        /*00f4*/ 	.byte	0x04, 0x36
        /*00f6*/ 	.short	(.L_2485 - .L_2484)
.L_2484:
        /*00f8*/ 	.word	0x00000008
.L_2485:


//--------------------- .nv.info._ZN7cutlass13device_kernelIN5flash19FlashAttnFwdCombineIN4cute5tupleIJNS3_1CILi8EEENS5_ILi128EEEEEELi6ELi256ELi1ELb0ELb1EffNS_4arch4Sm90EEEEEvNT_6ParamsE --------------------------
	.section	.nv.info._ZN7cutlass13device_kernelIN5flash19FlashAttnFwdCombineIN4cute5tupleIJNS3_1CILi8EEENS5_ILi128EEEEEELi6ELi256ELi1ELb0ELb1EffNS_4arch4Sm90EEEEEvNT_6ParamsE,"",@"SHT_CUDA_INFO"
	.sectionflags	@""
	.align	4


	//----- nvinfo : EIATTR_CUDA_API_VERSION
	.align		4
        /*0000*/ 	.byte	0x04, 0x37
        /*0002*/ 	.short	(.L_2487 - .L_2486)
.L_2486:
        /*0004*/ 	.word	0x00000082


	//----- nvinfo : EIATTR_KPARAM_INFO
	.align		4
.L_2487:
        /*0008*/ 	.byte	0x04, 0x17
        /*000a*/ 	.short	(.L_2489 - .L_2488)
.L_2488:
        /*000c*/ 	.word	0x00000000
        /*0010*/ 	.short	0x0000
        /*0012*/ 	.short	0x0000
        /*0014*/ 	.byte	0x00, 0xf0, 0xa1, 0x03


	//----- nvinfo : EIATTR_SPARSE_MMA_MASK
	.align		4
.L_2489:
        /*0018*/ 	.byte	0x03, 0x50
        /*001a*/ 	.short	0x0000


	//----- nvinfo : EIATTR_MAXREG_COUNT
	.align		4
        /*001c*/ 	.byte	0x03, 0x1b
        /*001e*/ 	.short	0x0080


	//----- nvinfo : EIATTR_NUM_BARRIERS
	.align		4
        /*0020*/ 	.byte	0x02, 0x4c
        /*0022*/ 	.byte	0x01
	.zero		1


	//----- nvinfo : EIATTR_EXTERNS
	.align		4
        /*0024*/ 	.byte	0x04, 0x0f
        /*0026*/ 	.short	(.L_2491 - .L_2490)


	//   ....[0]....
	.align		4
.L_2490:
        /*0028*/ 	.word	index@(__assertfail)


	//----- nvinfo : EIATTR_MERCURY_ISA_VERSION
	.align		4
.L_2491:
        /*002c*/ 	.byte	0x03, 0x5f
        /*002e*/ 	.short	0x0101


	//----- nvinfo : EIATTR_COOP_GROUP_MASK_REGIDS
	.align		4
        /*0030*/ 	.byte	0x04, 0x29
        /*0032*/ 	.short	(.L_2493 - .L_2492)


	//   ....[0]....
.L_2492:
        /*0034*/ 	.word	0xffffffff


	//   ....[1]....
        /*0038*/ 	.word	0xffffffff


	//   ....[2]....
        /*003c*/ 	.word	0xffffffff


	//   ....[3]....
        /*0040*/ 	.word	0xffffffff


	//   ....[4]....
        /*0044*/ 	.word	0xffffffff


	//   ....[5]....
        /*0048*/ 	.word	0xffffffff


	//   ....[6]....
        /*004c*/ 	.word	0xffffffff


	//   ....[7]....
        /*0050*/ 	.word	0xffffffff


	//   ....[8]....
        /*0054*/ 	.word	0xffffffff


	//   ....[9]....
        /*0058*/ 	.word	0xffffffff


	//   ....[10]....
        /*005c*/ 	.word	0xffffffff


	//   ....[11]....
        /*0060*/ 	.word	0xffffffff


	//   ....[12]....
        /*0064*/ 	.word	0xffffffff


	//   ....[13]....
        /*0068*/ 	.word	0xffffffff


	//   ....[14]....
        /*006c*/ 	.word	0xffffffff


	//----- nvinfo : EIATTR_COOP_GROUP_INSTR_OFFSETS
	.align		4
.L_2493:
        /*0070*/ 	.byte	0x04, 0x28
        /*0072*/ 	.short	(.L_2495 - .L_2494)


	//   ....[0]....
.L_2494:
        /*0074*/ 	.word	0x00001800


	//   ....[1]....
        /*0078*/ 	.word	0x00001820


	//   ....[2]....
        /*007c*/ 	.word	0x00001840


	//   ....[3]....
        /*0080*/ 	.word	0x00001860


	//   ....[4]....
        /*0084*/ 	.word	0x00001880


	//   ....[5]....
        /*0088*/ 	.word	0x00001970


	//   ....[6]....
        /*008c*/ 	.word	0x00001990


	//   ....[7]....
        /*0090*/ 	.word	0x000019a0


	//   ....[8]....
        /*0094*/ 	.word	0x000019d0


	//   ....[9]....
        /*0098*/ 	.word	0x000019e0


	//   ....[10]....
        /*009c*/ 	.word	0x00001a10


	//   ....[11]....
        /*00a0*/ 	.word	0x00001a20


	//   ....[12]....
        /*00a4*/ 	.word	0x00001a60


	//   ....[13]....
        /*00a8*/ 	.word	0x00001a70


	//   ....[14]....
        /*00ac*/ 	.word	0x00001aa0


	//----- nvinfo : EIATTR_SYSCALL_OFFSETS
	.align		4
.L_2495:
        /*00b0*/ 	.byte	0x04, 0x46
        /*00b2*/ 	.short	(.L_2497 - .L_2496)


	//   ....[0]....
.L_2496:
        /*00b4*/ 	.word	0x00000510


	//----- nvinfo : EIATTR_EXIT_INSTR_OFFSETS
	.align		4
.L_2497:
        /*00b8*/ 	.byte	0x04, 0x1c
        /*00ba*/ 	.short	(.L_2499 - .L_2498)


	//   ....[0]....
.L_2498:
        /*00bc*/ 	.word	0x00000240


	//   ....[1]....
        /*00c0*/ 	.word	0x000003c0


	//   ....[2]....
        /*00c4*/ 	.word	0x00002b20


	//   ....[3]....
        /*00c8*/ 	.word	0x00002c60


	//----- nvinfo : EIATTR_MAX_THREADS
	.align		4
.L_2499:
        /*00cc*/ 	.byte	0x04, 0x05
        /*00ce*/ 	.short	(.L_2501 - .L_2500)
.L_2500:
        /*00d0*/ 	.word	0x00000100
        /*00d4*/ 	.word	0x00000001
        /*00d8*/ 	.word	0x00000001


	//----- nvinfo : EIATTR_CRS_STACK_SIZE
	.align		4
.L_2501:
        /*00dc*/ 	.byte	0x04, 0x1e
        /*00de*/ 	.short	(.L_2503 - .L_2502)
.L_2502:
        /*00e0*/ 	.word	0x00000000


	//----- nvinfo : EIATTR_CBANK_PARAM_SIZE
	.align		4
.L_2503:
        /*00e4*/ 	.byte	0x03, 0x19
        /*00e6*/ 	.short	0x00e8


	//----- nvinfo : EIATTR_PARAM_CBANK
	.align		4
        /*00e8*/ 	.byte	0x04, 0x0a
        /*00ea*/ 	.short	(.L_2505 - .L_2504)
	.align		4
.L_2504:
        /*00ec*/ 	.word	index@(.nv.constant0._ZN7cutlass13device_kernelIN5flash19FlashAttnFwdCombineIN4cute5tupleIJNS3_1CILi8EEENS5_ILi128EEEEEELi6ELi256ELi1ELb0ELb1EffNS_4arch4Sm90EEEEEvNT_6ParamsE)
        /*00f0*/ 	.short	0x0210
        /*00f2*/ 	.short	0x00e8


	//----- nvinfo : EIATTR_SW_WAR
	.align		4
.L_2505:
        /*00f4*/ 	.byte	0x04, 0x36
        /*00f6*/ 	.short	(.L_2507 - .L_2506)
.L_2506:
        /*00f8*/ 	.word	0x00000008
.L_2507:


//--------------------- .nv.info._ZN7cutlass13device_kernelIN5flash19FlashAttnFwdCombineIN4cute5tupleIJNS3_1CILi8EEENS5_ILi128EEEEEELi5ELi256ELi1ELb0ELb1EffNS_4arch4Sm90EEEEEvNT_6ParamsE --------------------------
	.section	.nv.info._ZN7cutlass13device_kernelIN5flash19FlashAttnFwdCombineIN4cute5tupleIJNS3_1CILi8EEENS5_ILi128EEEEEELi5ELi256ELi1ELb0ELb1EffNS_4arch4Sm90EEEEEvNT_6ParamsE,"",@"SHT_CUDA_INFO"
	.sectionflags	@""
	.align	4


	//----- nvinfo : EIATTR_CUDA_API_VERSION
	.align		4
        /*0000*/ 	.byte	0x04, 0x37
        /*0002*/ 	.short	(.L_2509 - .L_2508)
.L_2508:
        /*0004*/ 	.word	0x00000082


	//----- nvinfo : EIATTR_KPARAM_INFO
	.align		4
.L_2509:
        /*0008*/ 	.byte	0x04, 0x17
        /*000a*/ 	.short	(.L_2511 - .L_2510)
.L_2510:
        /*000c*/ 	.word	0x00000000
        /*0010*/ 	.short	0x0000
        /*0012*/ 	.short	0x0000
        /*0014*/ 	.byte	0x00, 0xf0, 0xa1, 0x03


	//----- nvinfo : EIATTR_SPARSE_MMA_MASK
	.align		4
.L_2511:
        /*0018*/ 	.byte	0x03, 0x50
        /*001a*/ 	.short	0x0000


	//----- nvinfo : EIATTR_MAXREG_COUNT
	.align		4
        /*001c*/ 	.byte	0x03, 0x1b
        /*001e*/ 	.short	0x0080


	//----- nvinfo : EIATTR_NUM_BARRIERS
	.align		4
        /*0020*/ 	.byte	0x02, 0x4c
        /*0022*/ 	.byte	0x01
	.zero		1


	//----- nvinfo : EIATTR_EXTERNS
	.align		4
        /*0024*/ 	.byte	0x04, 0x0f
        /*0026*/ 	.short	(.L_2513 - .L_2512)


	//   ....[0]....
	.align		4
.L_2512:
        /*0028*/ 	.word	index@(__assertfail)


	//----- nvinfo : EIATTR_MERCURY_ISA_VERSION
	.align		4
.L_2513:
        /*002c*/ 	.byte	0x03, 0x5f
        /*002e*/ 	.short	0x0101


	//----- nvinfo : EIATTR_COOP_GROUP_MASK_REGIDS
	.align		4
        /*0030*/ 	.byte	0x04, 0x29
        /*0032*/ 	.short	(.L_2515 - .L_2514)


	//   ....[0]....
.L_2514:
        /*0034*/ 	.word	0xffffffff


	//   ....[1]....
        /*0038*/ 	.word	0xffffffff


	//   ....[2]....
        /*003c*/ 	.word	0xffffffff


	//   ....[3]....
        /*0040*/ 	.word	0xffffffff


	//   ....[4]....
        /*0044*/ 	.word	0xffffffff


	//   ....[5]....
        /*0048*/ 	.word	0xffffffff


	//   ....[6]....
        /*004c*/ 	.word	0xffffffff


	//   ....[7]....
        /*0050*/ 	.word	0xffffffff


	//   ....[8]....
        /*0054*/ 	.word	0xffffffff


	//   ....[9]....
        /*0058*/ 	.word	0xffffffff


	//   ....[10]....
        /*005c*/ 	.word	0xffffffff


	//   ....[11]....
        /*0060*/ 	.word	0xffffffff


	//   ....[12]....
        /*0064*/ 	.word	0xffffffff


	//   ....[13]....
        /*0068*/ 	.word	0xffffffff


	//   ....[14]....
        /*006c*/ 	.word	0xffffffff


	//----- nvinfo : EIATTR_COOP_GROUP_INSTR_OFFSETS
	.align		4
.L_2515:
        /*0070*/ 	.byte	0x04, 0x28
        /*0072*/ 	.short	(.L_2517 - .L_2516)


	//   ....[0]....
.L_2516:
        /*0074*/ 	.word	0x000015e0


	//   ....[1]....
        /*0078*/ 	.word	0x00001600


	//   ....[2]....
        /*007c*/ 	.word	0x00001620


	//   ....[3]....
        /*0080*/ 	.word	0x00001640


	//   ....[4]....
        /*0084*/ 	.word	0x00001660


	//   ....[5]....
        /*0088*/ 	.word	0x000016f0


	//   ....[6]....
        /*008c*/ 	.word	0x00001720


	//   ....[7]....
        /*0090*/ 	.word	0x00001730


	//   ....[8]....
        /*0094*/ 	.word	0x00001760


	//   ....[9]....
        /*0098*/ 	.word	0x00001770


	//   ....[10]....
        /*009c*/ 	.word	0x000017a0


	//   ....[11]....
        /*00a0*/ 	.word	0x000017b0


	//   ....[12]....
        /*00a4*/ 	.word	0x000017e0


	//   ....[13]....
        /*00a8*/ 	.word	0x000017f0


	//   ....[14]....
        /*00ac*/ 	.word	0x00001860


	//----- nvinfo : EIATTR_SYSCALL_OFFSETS
	.align		4
.L_2517:
        /*00b0*/ 	.byte	0x04, 0x46
        /*00b2*/ 	.short	(.L_2519 - .L_2518)


	//   ....[0]....
.L_2518:
        /*00b4*/ 	.word	0x00000510


	//----- nvinfo : EIATTR_EXIT_INSTR_OFFSETS
	.align		4
.L_2519:
        /*00b8*/ 	.byte	0x04, 0x1c
        /*00ba*/ 	.short	(.L_2521 - .L_2520)


	//   ....[0]....
.L_2520:
        /*00bc*/ 	.word	0x00000240


	//   ....[1]....
        /*00c0*/ 	.word	0x000003c0


	//   ....[2]....
        /*00c4*/ 	.word	0x00002890


	//   ....[3]....
        /*00c8*/ 	.word	0x000029d0


	//----- nvinfo : EIATTR_MAX_THREADS
	.align		4
.L_2521:
        /*00cc*/ 	.byte	0x04, 0x05
        /*00ce*/ 	.short	(.L_2523 - .L_2522)
.L_2522:
        /*00d0*/ 	.word	0x00000100
        /*00d4*/ 	.word	0x00000001
        /*00d8*/ 	.word	0x00000001


	//----- nvinfo : EIATTR_CRS_STACK_SIZE
	.align		4
.L_2523:
        /*00dc*/ 	.byte	0x04, 0x1e
        /*00de*/ 	.short	(.L_2525 - .L_2524)
.L_2524:
        /*00e0*/ 	.word	0x00000000


	//----- nvinfo : EIATTR_CBANK_PARAM_SIZE
	.align		4
.L_2525:
        /*00e4*/ 	.byte	0x03, 0x19
        /*00e6*/ 	.short	0x00e8


	//----- nvinfo : EIATTR_PARAM_CBANK
	.align		4
        /*00e8*/ 	.byte	0x04, 0x0a
        /*00ea*/ 	.short	(.L_2527 - .L_2526)
	.align		4
.L_2526:
        /*00ec*/ 	.word	index@(.nv.constant0._ZN7cutlass13device_kernelIN5flash19FlashAttnFwdCombineIN4cute5tupleIJNS3_1CILi8EEENS5_ILi128EEEEEELi5ELi256ELi1ELb0ELb1EffNS_4arch4Sm90EEEEEvNT_6ParamsE)
        /*00f0*/ 	.short	0x0210
        /*00f2*/ 	.short	0x00e8


	//----- nvinfo : EIATTR_SW_WAR
	.align		4
.L_2527:
        /*00f4*/ 	.byte	0x04, 0x36
        /*00f6*/ 	.short	(.L_2529 - .L_2528)
.L_2528:
        /*00f8*/ 	.word	0x00000008
.L_2529:


//--------------------- .nv.info._ZN7cutlass13device_kernelIN5flash19FlashAttnFwdCombineIN4cute5tupleIJNS3_1CILi8EEENS5_ILi128EEEEEELi8ELi256ELi1ELb0ELb0EffNS_4arch4Sm80EEEEEvNT_6ParamsE --------------------------
	.section	.nv.info._ZN7cutlass13device_kernelIN5flash19FlashAttnFwdCombineIN4cute5tupleIJNS3_1CILi8EEENS5_ILi128EEEEEELi8ELi256ELi1ELb0ELb0EffNS_4arch4Sm80EEEEEvNT_6ParamsE,"",@"SHT_CUDA_INFO"
	.sectionflags	@""
	.align	4


	//----- nvinfo : EIATTR_CUDA_API_VERSION
	.align		4
        /*0000*/ 	.byte	0x04, 0x37
        /*0002*/ 	.short	(.L_2531 - .L_2530)
.L_2530:
        /*0004*/ 	.word	0x00000082


	//----- nvinfo : EIATTR_KPARAM_INFO
	.align		4
.L_2531:
        /*0008*/ 	.byte	0x04, 0x17
        /*000a*/ 	.short	(.L_2533 - .L_2532)
.L_2532:
        /*000c*/ 	.word	0x00000000
        /*0010*/ 	.short	0x0000
        /*0012*/ 	.short	0x0000
        /*0014*/ 	.byte	0x00, 0xf0, 0xa1, 0x03


	//----- nvinfo : EIATTR_SPARSE_MMA_MASK
	.align		4
.L_2533:
        /*0018*/ 	.byte	0x03, 0x50
        /*001a*/ 	.short	0x0000


	//----- nvinfo : EIATTR_MAXREG_COUNT
	.align		4
        /*001c*/ 	.byte	0x03, 0x1b
        /*001e*/ 	.short	0x0080


	//----- nvinfo : EIATTR_NUM_BARRIERS
	.align		4
        /*0020*/ 	.byte	0x02, 0x4c
        /*0022*/ 	.byte	0x01
	.zero		1


	//----- nvinfo : EIATTR_EXTERNS
	.align		4
        /*0024*/ 	.byte	0x04, 0x0f
        /*0026*/ 	.short	(.L_2535 - .L_2534)


	//   ....[0]....
	.align		4
.L_2534:
        /*0028*/ 	.word	index@(__assertfail)


	//----- nvinfo : EIATTR_MERCURY_ISA_VERSION
	.align		4
.L_2535:
        /*002c*/ 	.byte	0x03, 0x5f
        /*002e*/ 	.short	0x0101


	//----- nvinfo : EIATTR_COOP_GROUP_MASK_REGIDS
	.align		4
        /*0030*/ 	.byte	0x04, 0x29
        /*0032*/ 	.short	(.L_2537 - .L_2536)


	//   ....[0]....
.L_2536:
        /*0034*/ 	.word	0xffffffff


	//   ....[1]....
        /*0038*/ 	.word	0xffffffff


	//   ....[2]....
        /*003c*/ 	.word	0xffffffff


	//   ....[3]....
        /*0040*/ 	.word	0xffffffff


	//   ....[4]....
        /*0044*/ 	.word	0xffffffff


	//   ....[5]....
        /*0048*/ 	.word	0xffffffff


	//   ....[6]....
        /*004c*/ 	.word	0xffffffff


	//   ....[7]....
        /*0050*/ 	.word	0xffffffff


	//   ....[8]....
        /*0054*/ 	.word	0xffffffff


	//   ....[9]....
        /*0058*/ 	.word	0xffffffff


	//   ....[10]....
        /*005c*/ 	.word	0xffffffff


	//   ....[11]....
        /*0060*/ 	.word	0xffffffff


	//   ....[12]....
        /*0064*/ 	.word	0xffffffff


	//   ....[13]....
        /*0068*/ 	.word	0xffffffff


	//   ....[14]....
        /*006c*/ 	.word	0xffffffff


	//----- nvinfo : EIATTR_COOP_GROUP_INSTR_OFFSETS
	.align		4
.L_2537:
        /*0070*/ 	.byte	0x04, 0x28
        /*0072*/ 	.short	(.L_2539 - .L_2538)


	//   ....[0]....
.L_2538:
        /*0074*/ 	.word	0x00001740


	//   ....[1]....
        /*0078*/ 	.word	0x00001760


	//   ....[2]....
        /*007c*/ 	.word	0x00001780


	//   ....[3]....
        /*0080*/ 	.word	0x000017a0


	//   ....[4]....
        /*0084*/ 	.word	0x000017c0


	//   ....[5]....
        /*0088*/ 	.word	0x00001a60


	//   ....[6]....
        /*008c*/ 	.word	0x00001af0


	//   ....[7]....
        /*0090*/ 	.word	0x00001b10


	//   ....[8]....
        /*0094*/ 	.word	0x00001b30


	//   ....[9]....
        /*0098*/ 	.word	0x00001b60


	//   ....[10]....
        /*009c*/ 	.word	0x00001ba0


	//   ....[11]....
        /*00a0*/ 	.word	0x00001bc0


	//   ....[12]....
        /*00a4*/ 	.word	0x00001bf0


	//   ....[13]....
        /*00a8*/ 	.word	0x00001c00


	//   ....[14]....
        /*00ac*/ 	.word	0x00001c30


	//----- nvinfo : EIATTR_SYSCALL_OFFSETS
	.align		4
.L_2539:
        /*00b0*/ 	.byte	0x04, 0x46
        /*00b2*/ 	.short	(.L_2541 - .L_2540)


	//   ....[0]....
.L_2540:
        /*00b4*/ 	.word	0x00000390


	//----- nvinfo : EIATTR_EXIT_INSTR_OFFSETS
	.align		4
.L_2541:
        /*00b8*/ 	.byte	0x04, 0x1c
        /*00ba*/ 	.short	(.L_2543 - .L_2542)


	//   ....[0]....
.L_2542:
        /*00bc*/ 	.word	0x00000240


	//   ....[1]....
        /*00c0*/ 	.word	0x00002da0


	//   ....[2]....
        /*00c4*/ 	.word	0x00002f30


	//----- nvinfo : EIATTR_MAX_THREADS
	.align		4
.L_2543:
        /*00c8*/ 	.byte	0x04, 0x05
        /*00ca*/ 	.short	(.L_2545 - .L_2544)
.L_2544:
        /*00cc*/ 	.word	0x00000100
        /*00d0*/ 	.word	0x00000001
        /*00d4*/ 	.word	0x00000001


	//----- nvinfo : EIATTR_CRS_STACK_SIZE
	.align		4
.L_2545:
        /*00d8*/ 	.byte	0x04, 0x1e
        /*00da*/ 	.short	(.L_2547 - .L_2546)
.L_2546:
        /*00dc*/ 	.word	0x00000000


	//----- nvinfo : EIATTR_CBANK_PARAM_SIZE
	.align		4
.L_2547:
        /*00e0*/ 	.byte	0x03, 0x19
        /*00e2*/ 	.short	0x00e8


	//----- nvinfo : EIATTR_PARAM_CBANK
	.align		4
        /*00e4*/ 	.byte	0x04, 0x0a
        /*00e6*/ 	.short	(.L_2549 - .L_2548)
	.align		4
.L_2548:
        /*00e8*/ 	.word	index@(.nv.constant0._ZN7cutlass13device_kernelIN5flash19FlashAttnFwdCombineIN4cute5tupleIJNS3_1CILi8EEENS5_ILi128EEEEEELi8ELi256ELi1ELb0ELb0EffNS_4arch4Sm80EEEEEvNT_6ParamsE)
        /*00ec*/ 	.short	0x0210
        /*00ee*/ 	.short	0x00e8


	//----- nvinfo : EIATTR_SW_WAR
	.align		4
.L_2549:
        /*00f0*/ 	.byte	0x04, 0x36
        /*00f2*/ 	.short	(.L_2551 - .L_2550)
.L_2550:
        /*00f4*/ 	.word	0x00000008
.L_2551:


//--------------------- .nv.info._ZN7cutlass13device_kernelIN5flash19FlashAttnFwdCombineIN4cute5tupleIJNS3_1CILi8EEENS5_ILi128EEEEEELi7ELi256ELi1ELb0ELb0EffNS_4arch4Sm80EEEEEvNT_6ParamsE --------------------------
	.section	.nv.info._ZN7cutlass13device_kernelIN5flash19FlashAttnFwdCombineIN4cute5tupleIJNS3_1CILi8EEENS5_ILi128EEEEEELi7ELi256ELi1ELb0ELb0EffNS_4arch4Sm80EEEEEvNT_6ParamsE,"",@"SHT_CUDA_INFO"
	.sectionflags	@""
	.align	4


	//----- nvinfo : EIATTR_CUDA_API_VERSION
	.align		4
        /*0000*/ 	.byte	0x04, 0x37
        /*0002*/ 	.short	(.L_2553 - .L_2552)
.L_2552:
        /*0004*/ 	.word	0x00000082


	//----- nvinfo : EIATTR_KPARAM_INFO
	.align		4
.L_2553:
        /*0008*/ 	.byte	0x04, 0x17
        /*000a*/ 	.short	(.L_2555 - .L_2554)
.L_2554:
        /*000c*/ 	.word	0x00000000
        /*0010*/ 	.short	0x0000
        /*0012*/ 	.short	0x0000
        /*0014*/ 	.byte	0x00, 0xf0, 0xa1, 0x03


	//----- nvinfo : EIATTR_SPARSE_MMA_MASK
	.align		4
.L_2555:
        /*0018*/ 	.byte	0x03, 0x50
        /*001a*/ 	.short	0x0000


	//----- nvinfo : EIATTR_MAXREG_COUNT
	.align		4
        /*001c*/ 	.byte	0x03, 0x1b
        /*001e*/ 	.short	0x0080


	//----- nvinfo : EIATTR_NUM_BARRIERS
	.align		4
        /*0020*/ 	.byte	0x02, 0x4c
        /*0022*/ 	.byte	0x01
	.zero		1


	//----- nvinfo : EIATTR_EXTERNS
	.align		4
        /*0024*/ 	.byte	0x04, 0x0f
        /*0026*/ 	.short	(.L_2557 - .L_2556)


	//   ....[0]....
	.align		4
.L_2556:
        /*0028*/ 	.word	index@(__assertfail)


	//----- nvinfo : EIATTR_MERCURY_ISA_VERSION
	.align		4
.L_2557:
        /*002c*/ 	.byte	0x03, 0x5f
        /*002e*/ 	.short	0x0101


	//----- nvinfo : EIATTR_COOP_GROUP_MASK_REGIDS
	.align		4
        /*0030*/ 	.byte	0x04, 0x29
        /*0032*/ 	.short	(.L_2559 - .L_2558)


	//   ....[0]....
.L_2558:
        /*0034*/ 	.word	0xffffffff


	//   ....[1]....
        /*0038*/ 	.word	0xffffffff


	//   ....[2]....
        /*003c*/ 	.word	0xffffffff


	//   ....[3]....
        /*0040*/ 	.word	0xffffffff


	//   ....[4]....
        /*0044*/ 	.word	0xffffffff


	//   ....[5]....
        /*0048*/ 	.word	0xffffffff


	//   ....[6]....
        /*004c*/ 	.word	0xffffffff


	//   ....[7]....
        /*0050*/ 	.word	0xffffffff


	//   ....[8]....
        /*0054*/ 	.word	0xffffffff


	//   ....[9]....
        /*0058*/ 	.word	0xffffffff


	//   ....[10]....
        /*005c*/ 	.word	0xffffffff


	//   ....[11]....
        /*0060*/ 	.word	0xffffffff


	//   ....[12]....
        /*0064*/ 	.word	0xffffffff


	//   ....[13]....
        /*0068*/ 	.word	0xffffffff


	//   ....[14]....
        /*006c*/ 	.word	0xffffffff


	//----- nvinfo : EIATTR_COOP_GROUP_INSTR_OFFSETS
	.align		4
.L_2559:
        /*0070*/ 	.byte	0x04, 0x28
        /*0072*/ 	.short	(.L_2561 - .L_2560)


	//   ....[0]....
.L_2560:
        /*0074*/ 	.word	0x000012a0


	//   ....[1]....
        /*0078*/ 	.word	0x000012c0


	//   ....[2]....
        /*007c*/ 	.word	0x000012e0


	//   ....[3]....
        /*0080*/ 	.word	0x00001300


	//   ....[4]....
        /*0084*/ 	.word	0x00001320


	//   ....[5]....
        /*0088*/ 	.word	0x000014c0


	//   ....[6]....
        /*008c*/ 	.word	0x000014e0


	//   ....[7]....
        /*0090*/ 	.word	0x000014f0


	//   ....[8]....
        /*0094*/ 	.word	0x00001520


	//   ....[9]....
        /*0098*/ 	.word	0x00001530


	//   ....[10]....
        /*009c*/ 	.word	0x00001560


	//   ....[11]....
        /*00a0*/ 	.word	0x00001570


	//   ....[12]....
        /*00a4*/ 	.word	0x000015b0


	//   ....[13]....
        /*00a8*/ 	.word	0x000015c0


	//   ....[14]....
        /*00ac*/ 	.word	0x000015f0


	//----- nvinfo : EIATTR_SYSCALL_OFFSETS
	.align		4
.L_2561:
        /*00b0*/ 	.byte	0x04, 0x46
        /*00b2*/ 	.short	(.L_2563 - .L_2562)


	//   ....[0]....
.L_2562:
        /*00b4*/ 	.word	0x00000390


	//----- nvinfo : EIATTR_EXIT_INSTR_OFFSETS
	.align		4
.L_2563:
        /*00b8*/ 	.byte	0x04, 0x1c
        /*00ba*/ 	.short	(.L_2565 - .L_2564)


	//   ....[0]....
.L_2564:
        /*00bc*/ 	.word	0x00000240


	//   ....[1]....
        /*00c0*/ 	.word	0x000026f0


	//   ....[2]....
        /*00c4*/ 	.word	0x00002880


	//----- nvinfo : EIATTR_MAX_THREADS
	.align		4
.L_2565:
        /*00c8*/ 	.byte	0x04, 0x05
        /*00ca*/ 	.short	(.L_2567 - .L_2566)
.L_2566:
        /*00cc*/ 	.word	0x00000100
        /*00d0*/ 	.word	0x00000001
        /*00d4*/ 	.word	0x00000001


	//----- nvinfo : EIATTR_CRS_STACK_SIZE
	.align		4
.L_2567:
        /*00d8*/ 	.byte	0x04, 0x1e
        /*00da*/ 	.short	(.L_2569 - .L_2568)
.L_2568:
        /*00dc*/ 	.word	0x00000000


	//----- nvinfo : EIATTR_CBANK_PARAM_SIZE
	.align		4
.L_2569:
        /*00e0*/ 	.byte	0x03, 0x19
        /*00e2*/ 	.short	0x00e8


	//----- nvinfo : EIATTR_PARAM_CBANK
	.align		4
        /*00e4*/ 	.byte	0x04, 0x0a
        /*00e6*/ 	.short	(.L_2571 - .L_2570)
	.align		4
.L_2570:
        /*00e8*/ 	.word	index@(.nv.constant0._ZN7cutlass13device_kernelIN5flash19FlashAttnFwdCombineIN4cute5tupleIJNS3_1CILi8EEENS5_ILi128EEEEEELi7ELi256ELi1ELb0ELb0EffNS_4arch4Sm80EEEEEvNT_6ParamsE)
        /*00ec*/ 	.short	0x0210
        /*00ee*/ 	.short	0x00e8


	//----- nvinfo : EIATTR_SW_WAR
	.align		4
.L_2571:
        /*00f0*/ 	.byte	0x04, 0x36
        /*00f2*/ 	.short	(.L_2573 - .L_2572)
.L_2572:
        /*00f4*/ 	.word	0x00000008
.L_2573:


//--------------------- .nv.info._ZN7cutlass13device_kernelIN5flash19FlashAttnFwdCombineIN4cute5tupleIJNS3_1CILi8EEENS5_ILi128EEEEEELi6ELi256ELi1ELb0ELb0EffNS_4arch4Sm80EEEEEvNT_6ParamsE --------------------------
	.section	.nv.info._ZN7cutlass13device_kernelIN5flash19FlashAttnFwdCombineIN4cute5tupleIJNS3_1CILi8EEENS5_ILi128EEEEEELi6ELi256ELi1ELb0ELb0EffNS_4arch4Sm80EEEEEvNT_6ParamsE,"",@"SHT_CUDA_INFO"
	.sectionflags	@""
	.align	4


	//----- nvinfo : EIATTR_CUDA_API_VERSION
	.align		4
        /*0000*/ 	.byte	0x04, 0x37
        /*0002*/ 	.short	(.L_2575 - .L_2574)
.L_2574:
        /*0004*/ 	.word	0x00000082


	//----- nvinfo : EIATTR_KPARAM_INFO
	.align		4
.L_2575:
        /*0008*/ 	.byte	0x04, 0x17
        /*000a*/ 	.short	(.L_2577 - .L_2576)
.L_2576:
        /*000c*/ 	.word	0x00000000
        /*0010*/ 	.short	0x0000
        /*0012*/ 	.short	0x0000
        /*0014*/ 	.byte	0x00, 0xf0, 0xa1, 0x03


	//----- nvinfo : EIATTR_SPARSE_MMA_MASK
	.align		4
.L_2577:
        /*0018*/ 	.byte	0x03, 0x50
        /*001a*/ 	.short	0x0000


	//----- nvinfo : EIATTR_MAXREG_COUNT
	.align		4
        /*001c*/ 	.byte	0x03, 0x1b
        /*001e*/ 	.short	0x0080


	//----- nvinfo : EIATTR_NUM_BARRIERS
	.align		4
        /*0020*/ 	.byte	0x02, 0x4c
        /*0022*/ 	.byte	0x01
	.zero		1


	//----- nvinfo : EIATTR_EXTERNS
	.align		4
        /*0024*/ 	.byte	0x04, 0x0f
        /*0026*/ 	.short	(.L_2579 - .L_2578)


	//   ....[0]....
	.align		4
.L_2578:
        /*0028*/ 	.word	index@(__assertfail)


	//----- nvinfo : EIATTR_MERCURY_ISA_VERSION
	.align		4
.L_2579:
        /*002c*/ 	.byte	0x03, 0x5f
        /*002e*/ 	.short	0x0101


	//----- nvinfo : EIATTR_COOP_GROUP_MASK_REGIDS
	.align		4
        /*0030*/ 	.byte	0x04, 0x29
        /*0032*/ 	.short	(.L_2581 - .L_2580)


	//   ....[0]....
.L_2580:
        /*0034*/ 	.word	0xffffffff


	//   ....[1]....
        /*0038*/ 	.word	0xffffffff


	//   ....[2]....
        /*003c*/ 	.word	0xffffffff


	//   ....[3]....
        /*0040*/ 	.word	0xffffffff


	//   ....[4]....
        /*0044*/ 	.word	0xffffffff


	//   ....[5]....
        /*0048*/ 	.word	0xffffffff


	//   ....[6]....
        /*004c*/ 	.word	0xffffffff


	//   ....[7]....
        /*0050*/ 	.word	0xffffffff


	//   ....[8]....
        /*0054*/ 	.word	0xffffffff


	//   ....[9]....
        /*0058*/ 	.word	0xffffffff


	//   ....[10]....
        /*005c*/ 	.word	0xffffffff


	//   ....[11]....
        /*0060*/ 	.word	0xffffffff


	//   ....[12]....
        /*0064*/ 	.word	0xffffffff


	//   ....[13]....
        /*0068*/ 	.word	0xffffffff


	//   ....[14]....
        /*006c*/ 	.word	0xffffffff


	//----- nvinfo : EIATTR_COOP_GROUP_INSTR_OFFSETS
	.align		4
.L_2581:
        /*0070*/ 	.byte	0x04, 0x28
        /*0072*/ 	.short	(.L_2583 - .L_2582)


	//   ....[0]....
.L_2582:
        /*0074*/ 	.word	0x00000ef0


	//   ....[1]....
        /*0078*/ 	.word	0x00000f10


	//   ....[2]....
        /*007c*/ 	.word	0x00000f30


	//   ....[3]....
        /*0080*/ 	.word	0x00000f50


	//   ....[4]....
        /*0084*/ 	.word	0x00000f70


	//   ....[5]....
        /*0088*/ 	.word	0x00001060


	//   ....[6]....
        /*008c*/ 	.word	0x00001080


	//   ....[7]....
        /*0090*/ 	.word	0x00001090


	//   ....[8]....
        /*0094*/ 	.word	0x000010c0


	//   ....[9]....
        /*0098*/ 	.word	0x000010d0


	//   ....[10]....
        /*009c*/ 	.word	0x00001100


	//   ....[11]....
        /*00a0*/ 	.word	0x00001110


	//   ....[12]....
        /*00a4*/ 	.word	0x00001150


	//   ....[13]....
        /*00a8*/ 	.word	0x00001160


	//   ....[14]....
        /*00ac*/ 	.word	0x000011a0


	//----- nvinfo : EIATTR_SYSCALL_OFFSETS
	.align		4
.L_2583:
        /*00b0*/ 	.byte	0x04, 0x46
        /*00b2*/ 	.short	(.L_2585 - .L_2584)


	//   ....[0]....
.L_2584:
        /*00b4*/ 	.word	0x00000390


	//----- nvinfo : EIATTR_EXIT_INSTR_OFFSETS
	.align		4
.L_2585:
        /*00b8*/ 	.byte	0x04, 0x1c
        /*00ba*/ 	.short	(.L_2587 - .L_2586)


	//   ....[0]....
.L_2586:
        /*00bc*/ 	.word	0x00000240


	//   ....[1]....
        /*00c0*/ 	.word	0x00002240


	//   ....[2]....
        /*00c4*/ 	.word	0x000023d0


	//----- nvinfo : EIATTR_MAX_THREADS
	.align		4
.L_2587:
        /*00c8*/ 	.byte	0x04, 0x05
        /*00ca*/ 	.short	(.L_2589 - .L_2588)
.L_2588:
        /*00cc*/ 	.word	0x00000100
        /*00d0*/ 	.word	0x00000001
        /*00d4*/ 	.word	0x00000001


	//----- nvinfo : EIATTR_CRS_STACK_SIZE
	.align		4
.L_2589:
        /*00d8*/ 	.byte	0x04, 0x1e
        /*00da*/ 	.short	(.L_2591 - .L_2590)
.L_2590:
        /*00dc*/ 	.word	0x00000000


	//----- nvinfo : EIATTR_CBANK_PARAM_SIZE
	.align		4
.L_2591:
        /*00e0*/ 	.byte	0x03, 0x19
        /*00e2*/ 	.short	0x00e8


	//----- nvinfo : EIATTR_PARAM_CBANK
	.align		4
        /*00e4*/ 	.byte	0x04, 0x0a
        /*00e6*/ 	.short	(.L_2593 - .L_2592)
	.align		4
.L_2592:
        /*00e8*/ 	.word	index@(.nv.constant0._ZN7cutlass13device_kernelIN5flash19FlashAttnFwdCombineIN4cute5tupleIJNS3_1CILi8EEENS5_ILi128EEEEEELi6ELi256ELi1ELb0ELb0EffNS_4arch4Sm80EEEEEvNT_6ParamsE)
        /*00ec*/ 	.short	0x0210
        /*00ee*/ 	.short	0x00e8


	//----- nvinfo : EIATTR_SW_WAR
	.align		4
.L_2593:
        /*00f0*/ 	.byte	0x04, 0x36
        /*00f2*/ 	.short	(.L_2595 - .L_2594)
.L_2594:
        /*00f4*/ 	.word	0x00000008
.L_2595:


//--------------------- .nv.info._ZN7cutlass13device_kernelIN5flash19FlashAttnFwdCombineIN4cute5tupleIJNS3_1CILi8EEENS5_ILi128EEEEEELi5ELi256ELi1ELb0ELb0EffNS_4arch4Sm80EEEEEvNT_6ParamsE --------------------------
	.section	.nv.info._ZN7cutlass13device_kernelIN5flash19FlashAttnFwdCombineIN4cute5tupleIJNS3_1CILi8EEENS5_ILi128EEEEEELi5ELi256ELi1ELb0ELb0EffNS_4arch4Sm80EEEEEvNT_6ParamsE,"",@"SHT_CUDA_INFO"
	.sectionflags	@""
	.align	4


	//----- nvinfo : EIATTR_CUDA_API_VERSION
	.align		4
        /*0000*/ 	.byte	0x04, 0x37
        /*0002*/ 	.short	(.L_2597 - .L_2596)
.L_2596:
        /*0004*/ 	.word	0x00000082


	//----- nvinfo : EIATTR_KPARAM_INFO
	.align		4
.L_2597:
        /*0008*/ 	.byte	0x04, 0x17
        /*000a*/ 	.short	(.L_2599 - .L_2598)
.L_2598:
        /*000c*/ 	.word	0x00000000
        /*0010*/ 	.short	0x0000
        /*0012*/ 	.short	0x0000
        /*0014*/ 	.byte	0x00, 0xf0, 0xa1, 0x03


	//----- nvinfo : EIATTR_SPARSE_MMA_MASK
	.align		4
.L_2599:
        /*0018*/ 	.byte	0x03, 0x50
        /*001a*/ 	.short	0x0000


	//----- nvinfo : EIATTR_MAXREG_COUNT
	.align		4
        /*001c*/ 	.byte	0x03, 0x1b
        /*001e*/ 	.short	0x0080


	//----- nvinfo : EIATTR_NUM_BARRIERS
	.align		4
        /*0020*/ 	.byte	0x02, 0x4c
        /*0022*/ 	.byte	0x01
	.zero		1


	//----- nvinfo : EIATTR_EXTERNS
	.align		4
        /*0024*/ 	.byte	0x04, 0x0f
        /*0026*/ 	.short	(.L_2601 - .L_2600)


	//   ....[0]....
	.align		4
.L_2600:
        /*0028*/ 	.word	index@(__assertfail)


	//----- nvinfo : EIATTR_MERCURY_ISA_VERSION
	.align		4
.L_2601:
        /*002c*/ 	.byte	0x03, 0x5f
        /*002e*/ 	.short	0x0101


	//----- nvinfo : EIATTR_COOP_GROUP_MASK_REGIDS
	.align		4
        /*0030*/ 	.byte	0x04, 0x29
        /*0032*/ 	.short	(.L_2603 - .L_2602)


	//   ....[0]....
.L_2602:
        /*0034*/ 	.word	0xffffffff


	//   ....[1]....
        /*0038*/ 	.word	0xffffffff


	//   ....[2]....
        /*003c*/ 	.word	0xffffffff


	//   ....[3]....
        /*0040*/ 	.word	0xffffffff


	//   ....[4]....
        /*0044*/ 	.word	0xffffffff


	//   ....[5]....
        /*0048*/ 	.word	0xffffffff


	//   ....[6]....
        /*004c*/ 	.word	0xffffffff


	//   ....[7]....
        /*0050*/ 	.word	0xffffffff


	//   ....[8]....
        /*0054*/ 	.word	0xffffffff


	//   ....[9]....
        /*0058*/ 	.word	0xffffffff


	//   ....[10]....
        /*005c*/ 	.word	0xffffffff


	//   ....[11]....
        /*0060*/ 	.word	0xffffffff


	//   ....[12]....
        /*0064*/ 	.word	0xffffffff


	//   ....[13]....
        /*0068*/ 	.word	0xffffffff


	//   ....[14]....
        /*006c*/ 	.word	0xffffffff


	//----- nvinfo : EIATTR_COOP_GROUP_INSTR_OFFSETS
	.align		4
.L_2603:
        /*0070*/ 	.byte	0x04, 0x28
        /*0072*/ 	.short	(.L_2605 - .L_2604)


	//   ....[0]....
.L_2604:
        /*0074*/ 	.word	0x00000cd0


	//   ....[1]....
        /*0078*/ 	.word	0x00000cf0


	//   ....[2]....
        /*007c*/ 	.word	0x00000d10


	//   ....[3]....
        /*0080*/ 	.word	0x00000d30


	//   ....[4]....
        /*0084*/ 	.word	0x00000d50


	//   ....[5]....
        /*0088*/ 	.word	0x00000de0


	//   ....[6]....
        /*008c*/ 	.word	0x00000e10


	//   ....[7]....
        /*0090*/ 	.word	0x00000e20


	//   ....[8]....
        /*0094*/ 	.word	0x00000e50


	//   ....[9]....
        /*0098*/ 	.word	0x00000e60


	//   ....[10]....
        /*009c*/ 	.word	0x00000e90


	//   ....[11]....
        /*00a0*/ 	.word	0x00000ea0


	//   ....[12]....
        /*00a4*/ 	.word	0x00000ed0


	//   ....[13]....
        /*00a8*/ 	.word	0x00000ee0


	//   ....[14]....
        /*00ac*/ 	.word	0x00000f50


	//----- nvinfo : EIATTR_SYSCALL_OFFSETS
	.align		4
.L_2605:
        /*00b0*/ 	.byte	0x04, 0x46
        /*00b2*/ 	.short	(.L_2607 - .L_2606)


	//   ....[0]....
.L_2606:
        /*00b4*/ 	.word	0x00000390


	//----- nvinfo : EIATTR_EXIT_INSTR_OFFSETS
	.align		4
.L_2607:
        /*00b8*/ 	.byte	0x04, 0x1c
        /*00ba*/ 	.short	(.L_2609 - .L_2608)


	//   ....[0]....
.L_2608:
        /*00bc*/ 	.word	0x00000240


	//   ....[1]....
        /*00c0*/ 	.word	0x00001fb0


	//   ....[2]....
        /*00c4*/ 	.word	0x00002140


	//----- nvinfo : EIATTR_MAX_THREADS
	.align		4
.L_2609:
        /*00c8*/ 	.byte	0x04, 0x05
        /*00ca*/ 	.short	(.L_2611 - .L_2610)
.L_2610:
        /*00cc*/ 	.word	0x00000100
        /*00d0*/ 	.word	0x00000001
        /*00d4*/ 	.word	0x00000001


	//----- nvinfo : EIATTR_CRS_STACK_SIZE
	.align		4
.L_2611:
        /*00d8*/ 	.byte	0x04, 0x1e
        /*00da*/ 	.short	(.L_2613 - .L_2612)
.L_2612:
        /*00dc*/ 	.word	0x00000000


	//----- nvinfo : EIATTR_CBANK_PARAM_SIZE
	.align		4
.L_2613:
        /*00e0*/ 	.byte	0x03, 0x19
        /*00e2*/ 	.short	0x00e8


	//----- nvinfo : EIATTR_PARAM_CBANK
	.align		4
        /*00e4*/ 	.byte	0x04, 0x0a
        /*00e6*/ 	.short	(.L_2615 - .L_2614)
	.align		4
.L_2614:
        /*00e8*/ 	.word	index@(.nv.constant0._ZN7cutlass13device_kernelIN5flash19FlashAttnFwdCombineIN4cute5tupleIJNS3_1CILi8EEENS5_ILi128EEEEEELi5ELi256ELi1ELb0ELb0EffNS_4arch4Sm80EEEEEvNT_6ParamsE)
        /*00ec*/ 	.short	0x0210
        /*00ee*/ 	.short	0x00e8


	//----- nvinfo : EIATTR_SW_WAR
	.align		4
.L_2615:
        /*00f0*/ 	.byte	0x04, 0x36
        /*00f2*/ 	.short	(.L_2617 - .L_2616)
.L_2616:
        /*00f4*/ 	.word	0x00000008
.L_2617:


//--------------------- .nv.info._ZN7cutlass13device_kernelIN5flash19FlashAttnFwdCombineIN4cute5tupleIJNS3_1CILi8EEENS5_ILi128EEEEEELi8ELi256ELi1ELb0ELb1EffNS_4arch4Sm80EEEEEvNT_6ParamsE --------------------------
	.section	.nv.info._ZN7cutlass13device_kernelIN5flash19FlashAttnFwdCombineIN4cute5tupleIJNS3_1CILi8EEENS5_ILi128EEEEEELi8ELi256ELi1ELb0ELb1EffNS_4arch4Sm80EEEEEvNT_6ParamsE,"",@"SHT_CUDA_INFO"
	.sectionflags	@""
	.align	4


	//----- nvinfo : EIATTR_CUDA_API_VERSION
	.align		4
        /*0000*/ 	.byte	0x04, 0x37
        /*0002*/ 	.short	(.L_2619 - .L_2618)
.L_2618:
        /*0004*/ 	.word	0x00000082


	//----- nvinfo : EIATTR_KPARAM_INFO
	.align		4
.L_2619:
        /*0008*/ 	.byte	0x04, 0x17
        /*000a*/ 	.short	(.L_2621 - .L_2620)
.L_2620:
        /*000c*/ 	.word	0x00000000
        /*0010*/ 	.short	0x0000
        /*0012*/ 	.short	0x0000
        /*0014*/ 	.byte	0x00, 0xf0, 0xa1, 0x03


	//----- nvinfo : EIATTR_SPARSE_MMA_MASK
	.align		4
.L_2621:
        /*0018*/ 	.byte	0x03, 0x50
        /*001a*/ 	.short	0x0000


	//----- nvinfo : EIATTR_MAXREG_COUNT
	.align		4
        /*001c*/ 	.byte	0x03, 0x1b
        /*001e*/ 	.short	0x0080


	//----- nvinfo : EIATTR_NUM_BARRIERS
	.align		4
        /*0020*/ 	.byte	0x02, 0x4c
        /*0022*/ 	.byte	0x01
	.zero		1


	//----- nvinfo : EIATTR_EXTERNS
	.align		4
        /*0024*/ 	.byte	0x04, 0x0f
        /*0026*/ 	.short	(.L_2623 - .L_2622)


	//   ....[0]....
	.align		4
.L_2622:
        /*0028*/ 	.word	index@(__assertfail)


	//----- nvinfo : EIATTR_MERCURY_ISA_VERSION
	.align		4
.L_2623:
        /*002c*/ 	.byte	0x03, 0x5f
        /*002e*/ 	.short	0x0101


	//----- nvinfo : EIATTR_COOP_GROUP_MASK_REGIDS
	.align		4
        /*0030*/ 	.byte	0x04, 0x29
        /*0032*/ 	.short	(.L_2625 - .L_2624)


	//   ....[0]....
.L_2624:
        /*0034*/ 	.word	0xffffffff


	//   ....[1]....
        /*0038*/ 	.word	0xffffffff


	//   ....[2]....
        /*003c*/ 	.word	0xffffffff


	//   ....[3]....
        /*0040*/ 	.word	0xffffffff


	//   ....[4]....
        /*0044*/ 	.word	0xffffffff


	//   ....[5]....
        /*0048*/ 	.word	0xffffffff


	//   ....[6]....
        /*004c*/ 	.word	0xffffffff


	//   ....[7]....
        /*0050*/ 	.word	0xffffffff


	//   ....[8]....
        /*0054*/ 	.word	0xffffffff


	//   ....[9]....
        /*0058*/ 	.word	0xffffffff


	//   ....[10]....
        /*005c*/ 	.word	0xffffffff


	//   ....[11]....
        /*0060*/ 	.word	0xffffffff


	//   ....[12]....
        /*0064*/ 	.word	0xffffffff


	//   ....[13]....
        /*0068*/ 	.word	0xffffffff


	//   ....[14]....
        /*006c*/ 	.word	0xffffffff


	//----- nvinfo : EIATTR_COOP_GROUP_INSTR_OFFSETS
	.align		4
.L_2625:
        /*0070*/ 	.byte	0x04, 0x28
        /*0072*/ 	.short	(.L_2627 - .L_2626)


	//   ....[0]....
.L_2626:
        /*0074*/ 	.word	0x00002090


	//   ....[1]....
        /*0078*/ 	.word	0x000020b0


	//   ....[2]....
        /*007c*/ 	.word	0x000020d0


	//   ....[3]....
        /*0080*/ 	.word	0x000020f0


	//   ....[4]....
        /*0084*/ 	.word	0x00002110


	//   ....[5]....
        /*0088*/ 	.word	0x00002430


	//   ....[6]....
        /*008c*/ 	.word	0x00002450


	//   ....[7]....
        /*0090*/ 	.word	0x00002460


	//   ....[8]....
        /*0094*/ 	.word	0x00002490


	//   ....[9]....
        /*0098*/ 	.word	0x000024a0


	//   ....[10]....
        /*009c*/ 	.word	0x000024d0


	//   ....[11]....
        /*00a0*/ 	.word	0x000024e0


	//   ....[12]....
        /*00a4*/ 	.word	0x00002520


	//   ....[13]....
        /*00a8*/ 	.word	0x00002530


	//   ....[14]....
        /*00ac*/ 	.word	0x00002560


	//----- nvinfo : EIATTR_SYSCALL_OFFSETS
	.align		4
.L_2627:
        /*00b0*/ 	.byte	0x04, 0x46
        /*00b2*/ 	.short	(.L_2629 - .L_2628)


	//   ....[0]....
.L_2628:
        /*00b4*/ 	.word	0x00000510


	//----- nvinfo : EIATTR_EXIT_INSTR_OFFSETS
	.align		4
.L_2629:
        /*00b8*/ 	.byte	0x04, 0x1c
        /*00ba*/ 	.short	(.L_2631 - .L_2630)


	//   ....[0]....
.L_2630:
        /*00bc*/ 	.word	0x00000240


	//   ....[1]....
        /*00c0*/ 	.word	0x000003c0


	//   ....[2]....
        /*00c4*/ 	.word	0x000036a0


	//   ....[3]....
        /*00c8*/ 	.word	0x000037e0


	//----- nvinfo : EIATTR_MAX_THREADS
	.align		4
.L_2631:
        /*00cc*/ 	.byte	0x04, 0x05
        /*00ce*/ 	.short	(.L_2633 - .L_2632)
.L_2632:
        /*00d0*/ 	.word	0x00000100
        /*00d4*/ 	.word	0x00000001
        /*00d8*/ 	.word	0x00000001


	//----- nvinfo : EIATTR_CRS_STACK_SIZE
	.align		4
.L_2633:
        /*00dc*/ 	.byte	0x04, 0x1e
        /*00de*/ 	.short	(.L_2635 - .L_2634)
.L_2634:
        /*00e0*/ 	.word	0x00000000


	//----- nvinfo : EIATTR_CBANK_PARAM_SIZE
	.align		4
.L_2635:
        /*00e4*/ 	.byte	0x03, 0x19
        /*00e6*/ 	.short	0x00e8


	//----- nvinfo : EIATTR_PARAM_CBANK
	.align		4
        /*00e8*/ 	.byte	0x04, 0x0a
        /*00ea*/ 	.short	(.L_2637 - .L_2636)
	.align		4
.L_2636:
        /*00ec*/ 	.word	index@(.nv.constant0._ZN7cutlass13device_kernelIN5flash19FlashAttnFwdCombineIN4cute5tupleIJNS3_1CILi8EEENS5_ILi128EEEEEELi8ELi256ELi1ELb0ELb1EffNS_4arch4Sm80EEEEEvNT_6ParamsE)
        /*00f0*/ 	.short	0x0210
        /*00f2*/ 	.short	0x00e8


	//----- nvinfo : EIATTR_SW_WAR
	.align		4
.L_2637:
        /*00f4*/ 	.byte	0x04, 0x36
        /*00f6*/ 	.short	(.L_2639 - .L_2638)
.L_2638:
        /*00f8*/ 	.word	0x00000008
.L_2639:


//--------------------- .nv.info._ZN7cutlass13device_kernelIN5flash19FlashAttnFwdCombineIN4cute5tupleIJNS3_1CILi8EEENS5_ILi128EEEEEELi7ELi256ELi1ELb0ELb1EffNS_4arch4Sm80EEEEEvNT_6ParamsE --------------------------
	.section	.nv.info._ZN7cutlass13device_kernelIN5flash19FlashAttnFwdCombineIN4cute5tupleIJNS3_1CILi8EEENS5_ILi128EEEEEELi7ELi256ELi1ELb0ELb1EffNS_4arch4Sm80EEEEEvNT_6ParamsE,"",@"SHT_CUDA_INFO"
	.sectionflags	@""
	.align	4


	//----- nvinfo : EIATTR_CUDA_API_VERSION
	.align		4
        /*0000*/ 	.byte	0x04, 0x37
        /*0002*/ 	.short	(.L_2641 - .L_2640)
.L_2640:
        /*0004*/ 	.word	0x00000082


	//----- nvinfo : EIATTR_KPARAM_INFO
	.align		4
.L_2641:
        /*0008*/ 	.byte	0x04, 0x17
        /*000a*/ 	.short	(.L_2643 - .L_2642)
.L_2642:
        /*000c*/ 	.word	0x00000000
        /*0010*/ 	.short	0x0000
        /*0012*/ 	.short	0x0000
        /*0014*/ 	.byte	0x00, 0xf0, 0xa1, 0x03


	//----- nvinfo : EIATTR_SPARSE_MMA_MASK
	.align		4
.L_2643:
        /*0018*/ 	.byte	0x03, 0x50
        /*001a*/ 	.short	0x0000


	//----- nvinfo : EIATTR_MAXREG_COUNT
	.align		4
        /*001c*/ 	.byte	0x03, 0x1b
        /*001e*/ 	.short	0x0080


	//----- nvinfo : EIATTR_NUM_BARRIERS
	.align		4
        /*0020*/ 	.byte	0x02, 0x4c
        /*0022*/ 	.byte	0x01
	.zero		1


	//----- nvinfo : EIATTR_EXTERNS
	.align		4
        /*0024*/ 	.byte	0x04, 0x0f
        /*0026*/ 	.short	(.L_2645 - .L_2644)


	//   ....[0]....
	.align		4
.L_2644:
        /*0028*/ 	.word	index@(__assertfail)


	//----- nvinfo : EIATTR_MERCURY_ISA_VERSION
	.align		4
.L_2645:
        /*002c*/ 	.byte	0x03, 0x5f
        /*002e*/ 	.short	0x0101


	//----- nvinfo : EIATTR_COOP_GROUP_MASK_REGIDS
	.align		4
        /*0030*/ 	.byte	0x04, 0x29
        /*0032*/ 	.short	(.L_2647 - .L_2646)


	//   ....[0]....
.L_2646:
        /*0034*/ 	.word	0xffffffff


	//   ....[1]....
        /*0038*/ 	.word	0xffffffff


	//   ....[2]....
        /*003c*/ 	.word	0xffffffff


	//   ....[3]....
        /*0040*/ 	.word	0xffffffff


	//   ....[4]....
        /*0044*/ 	.word	0xffffffff


	//   ....[5]....
        /*0048*/ 	.word	0xffffffff


	//   ....[6]....
        /*004c*/ 	.word	0xffffffff


	//   ....[7]....
        /*0050*/ 	.word	0xffffffff


	//   ....[8]....
        /*0054*/ 	.word	0xffffffff


	//   ....[9]....
        /*0058*/ 	.word	0xffffffff


	//   ....[10]....
        /*005c*/ 	.word	0xffffffff


	//   ....[11]....
        /*0060*/ 	.word	0xffffffff


	//   ....[12]....
        /*0064*/ 	.word	0xffffffff


	//   ....[13]....
        /*0068*/ 	.word	0xffffffff


	//   ....[14]....
        /*006c*/ 	.word	0xffffffff


	//----- nvinfo : EIATTR_COOP_GROUP_INSTR_OFFSETS
	.align		4
.L_2647:
        /*0070*/ 	.byte	0x04, 0x28
        /*0072*/ 	.short	(.L_2649 - .L_2648)


	//   ....[0]....
.L_2648:
        /*0074*/ 	.word	0x00001ba0


	//   ....[1]....
        /*0078*/ 	.word	0x00001bc0


	//   ....[2]....
        /*007c*/ 	.word	0x00001be0


	//   ....[3]....
        /*0080*/ 	.word	0x00001c00


	//   ....[4]....
        /*0084*/ 	.word	0x00001c20


	//   ....[5]....
        /*0088*/ 	.word	0x00001dc0


	//   ....[6]....
        /*008c*/ 	.word	0x00001de0


	//   ....[7]....
        /*0090*/ 	.word	0x00001df0


	//   ....[8]....
        /*0094*/ 	.word	0x00001e20


	//   ....[9]....
        /*0098*/ 	.word	0x00001e30


	//   ....[10]....
        /*009c*/ 	.word	0x00001e60


	//   ....[11]....
        /*00a0*/ 	.word	0x00001e70


	//   ....[12]....
        /*00a4*/ 	.word	0x00001eb0


	//   ....[13]....
        /*00a8*/ 	.word	0x00001ec0


	//   ....[14]....
        /*00ac*/ 	.word	0x00001ef0


	//----- nvinfo : EIATTR_SYSCALL_OFFSETS
	.align		4
.L_2649:
        /*00b0*/ 	.byte	0x04, 0x46
        /*00b2*/ 	.short	(.L_2651 - .L_2650)


	//   ....[0]....
.L_2650:
        /*00b4*/ 	.word	0x00000510


	//----- nvinfo : EIATTR_EXIT_INSTR_OFFSETS
	.align		4
.L_2651:
        /*00b8*/ 	.byte	0x04, 0x1c
        /*00ba*/ 	.short	(.L_2653 - .L_2652)


	//   ....[0]....
.L_2652:
        /*00bc*/ 	.word	0x00000240


	//   ....[1]....
        /*00c0*/ 	.word	0x000003c0


	//   ....[2]....
        /*00c4*/ 	.word	0x00002fc0


	//   ....[3]....
        /*00c8*/ 	.word	0x00003100


	//----- nvinfo : EIATTR_MAX_THREADS
	.align		4
.L_2653:
        /*00cc*/ 	.byte	0x04, 0x05
        /*00ce*/ 	.short	(.L_2655 - .L_2654)
.L_2654:
        /*00d0*/ 	.word	0x00000100
        /*00d4*/ 	.word	0x00000001
        /*00d8*/ 	.word	0x00000001


	//----- nvinfo : EIATTR_CRS_STACK_SIZE
	.align		4
.L_2655:
        /*00dc*/ 	.byte	0x04, 0x1e
        /*00de*/ 	.short	(.L_2657 - .L_2656)
.L_2656:
        /*00e0*/ 	.word	0x00000000


	//----- nvinfo : EIATTR_CBANK_PARAM_SIZE
	.align		4
.L_2657:
        /*00e4*/ 	.byte	0x03, 0x19
        /*00e6*/ 	.short	0x00e8


	//----- nvinfo : EIATTR_PARAM_CBANK
	.align		4
        /*00e8*/ 	.byte	0x04, 0x0a
        /*00ea*/ 	.short	(.L_2659 - .L_2658)
	.align		4
.L_2658:
        /*00ec*/ 	.word	index@(.nv.constant0._ZN7cutlass13device_kernelIN5flash19FlashAttnFwdCombineIN4cute5tupleIJNS3_1CILi8EEENS5_ILi128EEEEEELi7ELi256ELi1ELb0ELb1EffNS_4arch4Sm80EEEEEvNT_6ParamsE)
        /*00f0*/ 	.short	0x0210
        /*00f2*/ 	.short	0x00e8


	//----- nvinfo : EIATTR_SW_WAR
	.align		4
.L_2659:
        /*00f4*/ 	.byte	0x04, 0x36
        /*00f6*/ 	.short	(.L_2661 - .L_2660)
.L_2660:
        /*00f8*/ 	.word	0x00000008
.L_2661:


//--------------------- .nv.info._ZN7cutlass13device_kernelIN5flash19FlashAttnFwdCombineIN4cute5tupleIJNS3_1CILi8EEENS5_ILi128EEEEEELi6ELi256ELi1ELb0ELb1EffNS_4arch4Sm80EEEEEvNT_6ParamsE --------------------------
	.section	.nv.info._ZN7cutlass13device_kernelIN5flash19FlashAttnFwdCombineIN4cute5tupleIJNS3_1CILi8EEENS5_ILi128EEEEEELi6ELi256ELi1ELb0ELb1EffNS_4arch4Sm80EEEEEvNT_6ParamsE,"",@"SHT_CUDA_INFO"
	.sectionflags	@""
	.align	4


	//----- nvinfo : EIATTR_CUDA_API_VERSION
	.align		4
        /*0000*/ 	.byte	0x04, 0x37
        /*0002*/ 	.short	(.L_2663 - .L_2662)
.L_2662:
        /*0004*/ 	.word	0x00000082


	//----- nvinfo : EIATTR_KPARAM_INFO
	.align		4
.L_2663:
        /*0008*/ 	.byte	0x04, 0x17
        /*000a*/ 	.short	(.L_2665 - .L_2664)
.L_2664:
        /*000c*/ 	.word	0x00000000
        /*0010*/ 	.short	0x0000
        /*0012*/ 	.short	0x0000
        /*0014*/ 	.byte	0x00, 0xf0, 0xa1, 0x03


	//----- nvinfo : EIATTR_SPARSE_MMA_MASK
	.align		4
.L_2665:
        /*0018*/ 	.byte	0x03, 0x50
        /*001a*/ 	.short	0x0000


	//----- nvinfo : EIATTR_MAXREG_COUNT
	.align		4
        /*001c*/ 	.byte	0x03, 0x1b
        /*001e*/ 	.short	0x0080


	//----- nvinfo : EIATTR_NUM_BARRIERS
	.align		4
        /*0020*/ 	.byte	0x02, 0x4c
        /*0022*/ 	.byte	0x01
	.zero		1


	//----- nvinfo : EIATTR_EXTERNS
	.align		4
        /*0024*/ 	.byte	0x04, 0x0f
        /*0026*/ 	.short	(.L_2667 - .L_2666)


	//   ....[0]....
	.align		4
.L_2666:
        /*0028*/ 	.word	index@(__assertfail)


	//----- nvinfo : EIATTR_MERCURY_ISA_VERSION
	.align		4
.L_2667:
        /*002c*/ 	.byte	0x03, 0x5f
        /*002e*/ 	.short	0x0101


	//----- nvinfo : EIATTR_COOP_GROUP_MASK_REGIDS
	.align		4
        /*0030*/ 	.byte	0x04, 0x29
        /*0032*/ 	.short	(.L_2669 - .L_2668)


	//   ....[0]....
.L_2668:
        /*0034*/ 	.word	0xffffffff


	//   ....[1]....
        /*0038*/ 	.word	0xffffffff


	//   ....[2]....
        /*003c*/ 	.word	0xffffffff


	//   ....[3]....
        /*0040*/ 	.word	0xffffffff


	//   ....[4]....
        /*0044*/ 	.word	0xffffffff


	//   ....[5]....
        /*0048*/ 	.word	0xffffffff


	//   ....[6]....
        /*004c*/ 	.word	0xffffffff


	//   ....[7]....
        /*0050*/ 	.word	0xffffffff


	//   ....[8]....
        /*0054*/ 	.word	0xffffffff


	//   ....[9]....
        /*0058*/ 	.word	0xffffffff


	//   ....[10]....
        /*005c*/ 	.word	0xffffffff


	//   ....[11]....
        /*0060*/ 	.word	0xffffffff


	//   ....[12]....
        /*0064*/ 	.word	0xffffffff


	//   ....[13]....
        /*0068*/ 	.word	0xffffffff


	//   ....[14]....
        /*006c*/ 	.word	0xffffffff


	//----- nvinfo : EIATTR_COOP_GROUP_INSTR_OFFSETS
	.align		4
.L_2669:
        /*0070*/ 	.byte	0x04, 0x28
        /*0072*/ 	.short	(.L_2671 - .L_2670)


	//   ....[0]....
.L_2670:
        /*0074*/ 	.word	0x00001800


	//   ....[1]....
        /*0078*/ 	.word	0x00001820


	//   ....[2]....
        /*007c*/ 	.word	0x00001840


	//   ....[3]....
        /*0080*/ 	.word	0x00001860


	//   ....[4]....
        /*0084*/ 	.word	0x00001880


	//   ....[5]....
        /*0088*/ 	.word	0x00001970


	//   ....[6]....
        /*008c*/ 	.word	0x00001990


	//   ....[7]....
        /*0090*/ 	.word	0x000019a0


	//   ....[8]....
        /*0094*/ 	.word	0x000019d0


	//   ....[9]....
        /*0098*/ 	.word	0x000019e0


	//   ....[10]....
        /*009c*/ 	.word	0x00001a10


	//   ....[11]....
        /*00a0*/ 	.word	0x00001a20


	//   ....[12]....
        /*00a4*/ 	.word	0x00001a60


	//   ....[13]....
        /*00a8*/ 	.word	0x00001a70


	//   ....[14]....
        /*00ac*/ 	.word	0x00001aa0


	//----- nvinfo : EIATTR_SYSCALL_OFFSETS
	.align		4
.L_2671:
        /*00b0*/ 	.byte	0x04, 0x46
        /*00b2*/ 	.short	(.L_2673 - .L_2672)


	//   ....[0]....
.L_2672:
        /*00b4*/ 	.word	0x00000510


	//----- nvinfo : EIATTR_EXIT_INSTR_OFFSETS
	.align		4
.L_2673:
        /*00b8*/ 	.byte	0x04, 0x1c
        /*00ba*/ 	.short	(.L_2675 - .L_2674)


	//   ....[0]....
.L_2674:
        /*00bc*/ 	.word	0x00000240


	//   ....[1]....
        /*00c0*/ 	.word	0x000003c0


	//   ....[2]....
        /*00c4*/ 	.word	0x00002b20


	//   ....[3]....
        /*00c8*/ 	.word	0x00002c60


	//----- nvinfo : EIATTR_MAX_THREADS
	.align		4
.L_2675:
        /*00cc*/ 	.byte	0x04, 0x05
        /*00ce*/ 	.short	(.L_2677 - .L_2676)
.L_2676:
        /*00d0*/ 	.word	0x00000100
        /*00d4*/ 	.word	0x00000001
        /*00d8*/ 	.word	0x00000001


	//----- nvinfo : EIATTR_CRS_STACK_SIZE
	.align		4
.L_2677:
        /*00dc*/ 	.byte	0x04, 0x1e
        /*00de*/ 	.short	(.L_2679 - .L_2678)
.L_2678:
        /*00e0*/ 	.word	0x00000000


	//----- nvinfo : EIATTR_CBANK_PARAM_SIZE
	.align		4
.L_2679:
        /*00e4*/ 	.byte	0x03, 0x19
        /*00e6*/ 	.short	0x00e8


	//----- nvinfo : EIATTR_PARAM_CBANK
	.align		4
        /*00e8*/ 	.byte	0x04, 0x0a
        /*00ea*/ 	.short	(.L_2681 - .L_2680)
	.align		4
.L_2680:
        /*00ec*/ 	.word	index@(.nv.constant0._ZN7cutlass13device_kernelIN5flash19FlashAttnFwdCombineIN4cute5tupleIJNS3_1CILi8EEENS5_ILi128EEEEEELi6ELi256ELi1ELb0ELb1EffNS_4arch4Sm80EEEEEvNT_6ParamsE)
        /*00f0*/ 	.short	0x0210
        /*00f2*/ 	.short	0x00e8


	//----- nvinfo : EIATTR_SW_WAR
	.align		4
.L_2681:
        /*00f4*/ 	.byte	0x04, 0x36
        /*00f6*/ 	.short	(.L_2683 - .L_2682)
.L_2682:
        /*00f8*/ 	.word	0x00000008
.L_2683:


//--------------------- .nv.info._ZN7cutlass13device_kernelIN5flash19FlashAttnFwdCombineIN4cute5tupleIJNS3_1CILi8EEENS5_ILi128EEEEEELi5ELi256ELi1ELb0ELb1EffNS_4arch4Sm80EEEEEvNT_6ParamsE --------------------------
	.section	.nv.info._ZN7cutlass13device_kernelIN5flash19FlashAttnFwdCombineIN4cute5tupleIJNS3_1CILi8EEENS5_ILi128EEEEEELi5ELi256ELi1ELb0ELb1EffNS_4arch4Sm80EEEEEvNT_6ParamsE,"",@"SHT_CUDA_INFO"
	.sectionflags	@""
	.align	4


	//----- nvinfo : EIATTR_CUDA_API_VERSION
	.align		4
        /*0000*/ 	.byte	0x04, 0x37
        /*0002*/ 	.short	(.L_2685 - .L_2684)
.L_2684:
        /*0004*/ 	.word	0x00000082


	//----- nvinfo : EIATTR_KPARAM_INFO
	.align		4
.L_2685:
        /*0008*/ 	.byte	0x04, 0x17
        /*000a*/ 	.short	(.L_2687 - .L_2686)
.L_2686:
        /*000c*/ 	.word	0x00000000
        /*0010*/ 	.short	0x0000
        /*0012*/ 	.short	0x0000
        /*0014*/ 	.byte	0x00, 0xf0, 0xa1, 0x03


	//----- nvinfo : EIATTR_SPARSE_MMA_MASK
	.align		4
.L_2687:
        /*0018*/ 	.byte	0x03, 0x50
        /*001a*/ 	.short	0x0000


	//----- nvinfo : EIATTR_MAXREG_COUNT
	.align		4
        /*001c*/ 	.byte	0x03, 0x1b
        /*001e*/ 	.short	0x0080


	//----- nvinfo : EIATTR_NUM_BARRIERS
	.align		4
        /*0020*/ 	.byte	0x02, 0x4c
        /*0022*/ 	.byte	0x01
	.zero		1


	//----- nvinfo : EIATTR_EXTERNS
	.align		4
        /*0024*/ 	.byte	0x04, 0x0f
        /*0026*/ 	.short	(.L_2689 - .L_2688)


	//   ....[0]....
	.align		4
.L_2688:
        /*0028*/ 	.word	index@(__assertfail)


	//----- nvinfo : EIATTR_MERCURY_ISA_VERSION
	.align		4
.L_2689:
        /*002c*/ 	.byte	0x03, 0x5f
        /*002e*/ 	.short	0x0101


	//----- nvinfo : EIATTR_COOP_GROUP_MASK_REGIDS
	.align		4
        /*0030*/ 	.byte	0x04, 0x29
        /*0032*/ 	.short	(.L_2691 - .L_2690)


	//   ....[0]....
.L_2690:
        /*0034*/ 	.word	0xffffffff


	//   ....[1]....
        /*0038*/ 	.word	0xffffffff


	//   ....[2]....
        /*003c*/ 	.word	0xffffffff


	//   ....[3]....
        /*0040*/ 	.word	0xffffffff


	//   ....[4]....
        /*0044*/ 	.word	0xffffffff


	//   ....[5]....
        /*0048*/ 	.word	0xffffffff


	//   ....[6]....
        /*004c*/ 	.word	0xffffffff


	//   ....[7]....
        /*0050*/ 	.word	0xffffffff


	//   ....[8]....
        /*0054*/ 	.word	0xffffffff


	//   ....[9]....
        /*0058*/ 	.word	0xffffffff


	//   ....[10]....
        /*005c*/ 	.word	0xffffffff


	//   ....[11]....
        /*0060*/ 	.word	0xffffffff


	//   ....[12]....
        /*0064*/ 	.word	0xffffffff


	//   ....[13]....
        /*0068*/ 	.word	0xffffffff


	//   ....[14]....
        /*006c*/ 	.word	0xffffffff


	//----- nvinfo : EIATTR_COOP_GROUP_INSTR_OFFSETS
	.align		4
.L_2691:
        /*0070*/ 	.byte	0x04, 0x28
        /*0072*/ 	.short	(.L_2693 - .L_2692)


	//   ....[0]....
.L_2692:
        /*0074*/ 	.word	0x000015e0


	//   ....[1]....
        /*0078*/ 	.word	0x00001600


	//   ....[2]....
        /*007c*/ 	.word	0x00001620


	//   ....[3]....
        /*0080*/ 	.word	0x00001640


	//   ....[4]....
        /*0084*/ 	.word	0x00001660


	//   ....[5]....
        /*0088*/ 	.word	0x000016f0


	//   ....[6]....
        /*008c*/ 	.word	0x00001720


	//   ....[7]....
        /*0090*/ 	.word	0x00001730


	//   ....[8]....
        /*0094*/ 	.word	0x00001760


	//   ....[9]....
        /*0098*/ 	.word	0x00001770


	//   ....[10]....
        /*009c*/ 	.word	0x000017a0


	//   ....[11]....
        /*00a0*/ 	.word	0x000017b0


	//   ....[12]....
        /*00a4*/ 	.word	0x000017e0


	//   ....[13]....
        /*00a8*/ 	.word	0x000017f0


	//   ....[14]....
        /*00ac*/ 	.word	0x00001860


	//----- nvinfo : EIATTR_SYSCALL_OFFSETS
	.align		4
.L_2693:
        /*00b0*/ 	.byte	0x04, 0x46
        /*00b2*/ 	.short	(.L_2695 - .L_2694)


	//   ....[0]....
.L_2694:
        /*00b4*/ 	.word	0x00000510


	//----- nvinfo : EIATTR_EXIT_INSTR_OFFSETS
	.align		4
.L_2695:
        /*00b8*/ 	.byte	0x04, 0x1c
        /*00ba*/ 	.short	(.L_2697 - .L_2696)


	//   ....[0]....
.L_2696:
        /*00bc*/ 	.word	0x00000240


	//   ....[1]....
        /*00c0*/ 	.word	0x000003c0


	//   ....[2]....
        /*00c4*/ 	.word	0x00002890


	//   ....[3]....
        /*00c8*/ 	.word	0x000029d0


	//----- nvinfo : EIATTR_MAX_THREADS
	.align		4
.L_2697:
        /*00cc*/ 	.byte	0x04, 0x05
        /*00ce*/ 	.short	(.L_2699 - .L_2698)
.L_2698:
        /*00d0*/ 	.word	0x00000100
        /*00d4*/ 	.word	0x00000001
        /*00d8*/ 	.word	0x00000001


	//----- nvinfo : EIATTR_CRS_STACK_SIZE
	.align		4
.L_2699:
        /*00dc*/ 	.byte	0x04, 0x1e
        /*00de*/ 	.short	(.L_2701 - .L_2700)
.L_2700:
        /*00e0*/ 	.word	0x00000000


	//----- nvinfo : EIATTR_CBANK_PARAM_SIZE
	.align		4
.L_2701:
        /*00e4*/ 	.byte	0x03, 0x19
        /*00e6*/ 	.short	0x00e8


	//----- nvinfo : EIATTR_PARAM_CBANK
	.align		4
        /*00e8*/ 	.byte	0x04, 0x0a
        /*00ea*/ 	.short	(.L_2703 - .L_2702)
	.align		4
.L_2702:
        /*00ec*/ 	.word	index@(.nv.constant0._ZN7cutlass13device_kernelIN5flash19FlashAttnFwdCombineIN4cute5tupleIJNS3_1CILi8EEENS5_ILi128EEEEEELi5ELi256ELi1ELb0ELb1EffNS_4arch4Sm80EEEEEvNT_6ParamsE)
        /*00f0*/ 	.short	0x0210
        /*00f2*/ 	.short	0x00e8


	//----- nvinfo : EIATTR_SW_WAR
	.align		4
.L_2703:
        /*00f4*/ 	.byte	0x04, 0x36
        /*00f6*/ 	.short	(.L_2705 - .L_2704)
.L_2704:
        /*00f8*/ 	.word	0x00000008
.L_2705:


//--------------------- .nv.info._ZN7cutlass13device_kernelIN5flash19FlashAttnFwdCombineIN4cute5tupleIJNS3_1CILi16EEENS5_ILi64EEEEEELi8ELi256ELi1ELb0ELb0EffNS_4arch4Sm90EEEEEvNT_6ParamsE --------------------------
	.section	.nv.info._ZN7cutlass13device_kernelIN5flash19FlashAttnFwdCombineIN4cute5tupleIJNS3_1CILi16EEENS5_ILi64EEEEEELi8ELi256ELi1ELb0ELb0EffNS_4arch4Sm90EEEEEvNT_6ParamsE,"",@"SHT_CUDA_INFO"
	.sectionflags	@""
	.align	4


	//----- nvinfo : EIATTR_CUDA_API_VERSION
	.align		4
        /*0000*/ 	.byte	0x04, 0x37
        /*0002*/ 	.short	(.L_2707 - .L_2706)
.L_2706:
        /*0004*/ 	.word	0x00000082


	//----- nvinfo : EIATTR_KPARAM_INFO
	.align		4
.L_2707:
        /*0008*/ 	.byte	0x04, 0x17
        /*000a*/ 	.short	(.L_2709 - .L_2708)
.L_2708:
        /*000c*/ 	.word	0x00000000
        /*0010*/ 	.short	0x0000
        /*0012*/ 	.short	0x0000
        /*0014*/ 	.byte	0x00, 0xf0, 0xa1, 0x03


	//----- nvinfo : EIATTR_SPARSE_MMA_MASK
	.align		4
.L_2709:
        /*0018*/ 	.byte	0x03, 0x50
        /*001a*/ 	.short	0x0000


	//----- nvinfo : EIATTR_MAXREG_COUNT
	.align		4
        /*001c*/ 	.byte	0x03, 0x1b
        /*001e*/ 	.short	0x0080


	//----- nvinfo : EIATTR_NUM_BARRIERS
	.align		4
        /*0020*/ 	.byte	0x02, 0x4c
        /*0022*/ 	.byte	0x01
	.zero		1


	//----- nvinfo : EIATTR_EXTERNS
	.align		4
        /*0024*/ 	.byte	0x04, 0x0f
        /*0026*/ 	.short	(.L_2711 - .L_2710)


	//   ....[0]....
	.align		4
.L_2710:
        /*0028*/ 	.word	index@(__assertfail)


	//----- nvinfo : EIATTR_MERCURY_ISA_VERSION
	.align		4
.L_2711:
        /*002c*/ 	.byte	0x03, 0x5f
        /*002e*/ 	.short	0x0101


	//----- nvinfo : EIATTR_COOP_GROUP_MASK_REGIDS
	.align		4
        /*0030*/ 	.byte	0x04, 0x29
        /*0032*/ 	.short	(.L_2713 - .L_2712)


	//   ....[0]....
.L_2712:
        /*0034*/ 	.word	0xffffffff


	//   ....[1]....
        /*0038*/ 	.word	0xffffffff


	//   ....[2]....
        /*003c*/ 	.word	0xffffffff


	//   ....[3]....
        /*0040*/ 	.word	0xffffffff


	//   ....[4]....
        /*0044*/ 	.word	0xffffffff


	//   ....[5]....
        /*0048*/ 	.word	0xffffffff


	//   ....[6]....
        /*004c*/ 	.word	0xffffffff


	//   ....[7]....
        /*0050*/ 	.word	0xffffffff


	//   ....[8]....
        /*0054*/ 	.word	0xffffffff


	//   ....[9]....
        /*0058*/ 	.word	0xffffffff


	//   ....[10]....
        /*005c*/ 	.word	0xffffffff


	//   ....[11]....
        /*0060*/ 	.word	0xffffffff


	//----- nvinfo : EIATTR_COOP_GROUP_INSTR_OFFSETS
	.align		4
.L_2713:
        /*0064*/ 	.byte	0x04, 0x28
        /*0066*/ 	.short	(.L_2715 - .L_2714)


	//   ....[0]....
.L_2714:
        /*0068*/ 	.word	0x00001fd0


	//   ....[1]....
        /*006c*/ 	.word	0x00001ff0


	//   ....[2]....
        /*0070*/ 	.word	0x00002010


	//   ....[3]....
        /*0074*/ 	.word	0x00002030


	//   ....[4]....
        /*0078*/ 	.word	0x000025d0


	//   ....[5]....
        /*007c*/ 	.word	0x00002660


	//   ....[6]....
        /*0080*/ 	.word	0x00002680


	//   ....[7]....
        /*0084*/ 	.word	0x000026a0


	//   ....[8]....
        /*0088*/ 	.word	0x000026d0


	//   ....[9]....
        /*008c*/ 	.word	0x000026f0


	//   ....[10]....
        /*0090*/ 	.word	0x00002720


	//   ....[11]....
        /*0094*/ 	.word	0x00002760


	//----- nvinfo : EIATTR_SYSCALL_OFFSETS
	.align		4
.L_2715:
        /*0098*/ 	.byte	0x04, 0x46
        /*009a*/ 	.short	(.L_2717 - .L_2716)


	//   ....[0]....
.L_2716:
        /*009c*/ 	.word	0x00000390


	//----- nvinfo : EIATTR_EXIT_INSTR_OFFSETS
	.align		4
.L_2717:
        /*00a0*/ 	.byte	0x04, 0x1c
        /*00a2*/ 	.short	(.L_2719 - .L_2718)


	//   ....[0]....
.L_2718:
        /*00a4*/ 	.word	0x00000240


	//   ....[1]....
        /*00a8*/ 	.word	0x000039a0


	//   ....[2]....
        /*00ac*/ 	.word	0x00003b30


	//----- nvinfo : EIATTR_MAX_THREADS
	.align		4
.L_2719:
        /*00b0*/ 	.byte	0x04, 0x05
        /*00b2*/ 	.short	(.L_2721 - .L_2720)
.L_2720:
        /*00b4*/ 	.word	0x00000100
        /*00b8*/ 	.word	0x00000001
        /*00bc*/ 	.word	0x00000001


	//----- nvinfo : EIATTR_CRS_STACK_SIZE
	.align		4
.L_2721:
        /*00c0*/ 	.byte	0x04, 0x1e
        /*00c2*/ 	.short	(.L_2723 - .L_2722)
.L_2722:
        /*00c4*/ 	.word	0x00000000


	//----- nvinfo : EIATTR_CBANK_PARAM_SIZE
	.align		4
.L_2723:
        /*00c8*/ 	.byte	0x03, 0x19
        /*00ca*/ 	.short	0x00e8


	//----- nvinfo : EIATTR_PARAM_CBANK
	.align		4
        /*00cc*/ 	.byte	0x04, 0x0a
        /*00ce*/ 	.short	(.L_2725 - .L_2724)
	.align		4
.L_2724:
        /*00d0*/ 	.word	index@(.nv.constant0._ZN7cutlass13device_kernelIN5flash19FlashAttnFwdCombineIN4cute5tupleIJNS3_1CILi16EEENS5_ILi64EEEEEELi8ELi256ELi1ELb0ELb0EffNS_4arch4Sm90EEEEEvNT_6ParamsE)
        /*00d4*/ 	.short	0x0210
        /*00d6*/ 	.short	0x00e8


	//----- nvinfo : EIATTR_SW_WAR
	.align		4
.L_2725:
        /*00d8*/ 	.byte	0x04, 0x36
        /*00da*/ 	.short	(.L_2727 - .L_2726)
.L_2726:
        /*00dc*/ 	.word	0x00000008
.L_2727:


//--------------------- .nv.info._ZN7cutlass13device_kernelIN5flash19FlashAttnFwdCombineIN4cute5tupleIJNS3_1CILi16EEENS5_ILi64EEEEEELi7ELi256ELi1ELb0ELb0EffNS_4arch4Sm90EEEEEvNT_6ParamsE --------------------------
	.section	.nv.info._ZN7cutlass13device_kernelIN5flash19FlashAttnFwdCombineIN4cute5tupleIJNS3_1CILi16EEENS5_ILi64EEEEEELi7ELi256ELi1ELb0ELb0EffNS_4arch4Sm90EEEEEvNT_6ParamsE,"",@"SHT_CUDA_INFO"
	.sectionflags	@""
	.align	4


	//----- nvinfo : EIATTR_CUDA_API_VERSION
	.align		4
        /*0000*/ 	.byte	0x04, 0x37
        /*0002*/ 	.short	(.L_2729 - .L_2728)
.L_2728:
        /*0004*/ 	.word	0x00000082


	//----- nvinfo : EIATTR_KPARAM_INFO
	.align		4
.L_2729:
        /*0008*/ 	.byte	0x04, 0x17
        /*000a*/ 	.short	(.L_2731 - .L_2730)
.L_2730:
        /*000c*/ 	.word	0x00000000
        /*0010*/ 	.short	0x0000
        /*0012*/ 	.short	0x0000
        /*0014*/ 	.byte	0x00, 0xf0, 0xa1, 0x03


	//----- nvinfo : EIATTR_SPARSE_MMA_MASK
	.align		4
.L_2731:
        /*0018*/ 	.byte	0x03, 0x50
        /*001a*/ 	.short	0x0000


	//----- nvinfo : EIATTR_MAXREG_COUNT
	.align		4
        /*001c*/ 	.byte	0x03, 0x1b
        /*001e*/ 	.short	0x0080


	//----- nvinfo : EIATTR_NUM_BARRIERS
	.align		4
        /*0020*/ 	.byte	0x02, 0x4c
        /*0022*/ 	.byte	0x01
	.zero		1


	//----- nvinfo : EIATTR_EXTERNS
	.align		4
        /*0024*/ 	.byte	0x04, 0x0f
        /*0026*/ 	.short	(.L_2733 - .L_2732)


	//   ....[0]....
	.align		4
.L_2732:
        /*0028*/ 	.word	index@(__assertfail)


	//----- nvinfo : EIATTR_MERCURY_ISA_VERSION
	.align		4
.L_2733:
        /*002c*/ 	.byte	0x03, 0x5f
        /*002e*/ 	.short	0x0101


	//----- nvinfo : EIATTR_COOP_GROUP_MASK_REGIDS
	.align		4
        /*0030*/ 	.byte	0x04, 0x29
        /*0032*/ 	.short	(.L_2735 - .L_2734)


	//   ....[0]....
.L_2734:
        /*0034*/ 	.word	0xffffffff


	//   ....[1]....
        /*0038*/ 	.word	0xffffffff


	//   ....[2]....
        /*003c*/ 	.word	0xffffffff


	//   ....[3]....
        /*0040*/ 	.word	0xffffffff


	//   ....[4]....
        /*0044*/ 	.word	0xffffffff


	//   ....[5]....
        /*0048*/ 	.word	0xffffffff


	//   ....[6]....
        /*004c*/ 	.word	0xffffffff


	//   ....[7]....
        /*0050*/ 	.word	0xffffffff


	//   ....[8]....
        /*0054*/ 	.word	0xffffffff


	//   ....[9]....
        /*0058*/ 	.word	0xffffffff


	//   ....[10]....
        /*005c*/ 	.word	0xffffffff


	//   ....[11]....
        /*0060*/ 	.word	0xffffffff


	//----- nvinfo : EIATTR_COOP_GROUP_INSTR_OFFSETS
	.align		4
.L_2735:
        /*0064*/ 	.byte	0x04, 0x28
        /*0066*/ 	.short	(.L_2737 - .L_2736)


	//   ....[0]....
.L_2736:
        /*0068*/ 	.word	0x00001560


	//   ....[1]....
        /*006c*/ 	.word	0x00001580


	//   ....[2]....
        /*0070*/ 	.word	0x000015a0


	//   ....[3]....
        /*0074*/ 	.word	0x000015c0


	//   ....[4]....
        /*0078*/ 	.word	0x000018e0


	//   ....[5]....
        /*007c*/ 	.word	0x00001900


	//   ....[6]....
        /*0080*/ 	.word	0x00001910


	//   ....[7]....
        /*0084*/ 	.word	0x00001940


	//   ....[8]....
        /*0088*/ 	.word	0x00001950


	//   ....[9]....
        /*008c*/ 	.word	0x00001980


	//   ....[10]....
        /*0090*/ 	.word	0x00001990


	//   ....[11]....
        /*0094*/ 	.word	0x000019e0


	//----- nvinfo : EIATTR_SYSCALL_OFFSETS
	.align		4
.L_2737:
        /*0098*/ 	.byte	0x04, 0x46
        /*009a*/ 	.short	(.L_2739 - .L_2738)


	//   ....[0]....
.L_2738:
        /*009c*/ 	.word	0x00000390


	//----- nvinfo : EIATTR_EXIT_INSTR_OFFSETS
	.align		4
.L_2739:
        /*00a0*/ 	.byte	0x04, 0x1c
        /*00a2*/ 	.short	(.L_2741 - .L_2740)


	//   ....[0]....
.L_2740:
        /*00a4*/ 	.word	0x00000240


	//   ....[1]....
        /*00a8*/ 	.word	0x00002b50


	//   ....[2]....
        /*00ac*/ 	.word	0x00002ce0


	//----- nvinfo : EIATTR_MAX_THREADS
	.align		4
.L_2741:
        /*00b0*/ 	.byte	0x04, 0x05
        /*00b2*/ 	.short	(.L_2743 - .L_2742)
.L_2742:
        /*00b4*/ 	.word	0x00000100
        /*00b8*/ 	.word	0x00000001
        /*00bc*/ 	.word	0x00000001


	//----- nvinfo : EIATTR_CRS_STACK_SIZE
	.align		4
.L_2743:
        /*00c0*/ 	.byte	0x04, 0x1e
        /*00c2*/ 	.short	(.L_2745 - .L_2744)
.L_2744:
        /*00c4*/ 	.word	0x00000000


	//----- nvinfo : EIATTR_CBANK_PARAM_SIZE
	.align		4
.L_2745:
        /*00c8*/ 	.byte	0x03, 0x19
        /*00ca*/ 	.short	0x00e8


	//----- nvinfo : EIATTR_PARAM_CBANK
	.align		4
        /*00cc*/ 	.byte	0x04, 0x0a
        /*00ce*/ 	.short	(.L_2747 - .L_2746)
	.align		4
.L_2746:
        /*00d0*/ 	.word	index@(.nv.constant0._ZN7cutlass13device_kernelIN5flash19FlashAttnFwdCombineIN4cute5tupleIJNS3_1CILi16EEENS5_ILi64EEEEEELi7ELi256ELi1ELb0ELb0EffNS_4arch4Sm90EEEEEvNT_6ParamsE)
        /*00d4*/ 	.short	0x0210
        /*00d6*/ 	.short	0x00e8


	//----- nvinfo : EIATTR_SW_WAR
	.align		4
.L_2747:
        /*00d8*/ 	.byte	0x04, 0x36
        /*00da*/ 	.short	(.L_2749 - .L_2748)
.L_2748:
        /*00dc*/ 	.word	0x00000008
.L_2749:


//--------------------- .nv.info._ZN7cutlass13device_kernelIN5flash19FlashAttnFwdCombineIN4cute5tupleIJNS3_1CILi16EEENS5_ILi64EEEEEELi6ELi256ELi1ELb0ELb0EffNS_4arch4Sm90EEEEEvNT_6ParamsE --------------------------
	.section	.nv.info._ZN7cutlass13device_kernelIN5flash19FlashAttnFwdCombineIN4cute5tupleIJNS3_1CILi16EEENS5_ILi64EEEEEELi6ELi256ELi1ELb0ELb0EffNS_4arch4Sm90EEEEEvNT_6ParamsE,"",@"SHT_CUDA_INFO"
	.sectionflags	@""
	.align	4


	//----- nvinfo : EIATTR_CUDA_API_VERSION
	.align		4
        /*0000*/ 	.byte	0x04, 0x37
        /*0002*/ 	.short	(.L_2751 - .L_2750)
.L_2750:
        /*0004*/ 	.word	0x00000082


	//----- nvinfo : EIATTR_KPARAM_INFO
	.align		4
.L_2751:
        /*0008*/ 	.byte	0x04, 0x17
        /*000a*/ 	.short	(.L_2753 - .L_2752)
.L_2752:
        /*000c*/ 	.word	0x00000000
        /*0010*/ 	.short	0x0000
        /*0012*/ 	.short	0x0000
        /*0014*/ 	.byte	0x00, 0xf0, 0xa1, 0x03


	//----- nvinfo : EIATTR_SPARSE_MMA_MASK
	.align		4
.L_2753:
        /*0018*/ 	.byte	0x03, 0x50
        /*001a*/ 	.short	0x0000


	//----- nvinfo : EIATTR_MAXREG_COUNT
	.align		4
        /*001c*/ 	.byte	0x03, 0x1b
        /*001e*/ 	.short	0x0080


	//----- nvinfo : EIATTR_NUM_BARRIERS
	.align		4
        /*0020*/ 	.byte	0x02, 0x4c
        /*0022*/ 	.byte	0x01
	.zero		1


	//----- nvinfo : EIATTR_EXTERNS
	.align		4
        /*0024*/ 	.byte	0x04, 0x0f
        /*0026*/ 	.short	(.L_2755 - .L_2754)


	//   ....[0]....
	.align		4
.L_2754:
        /*0028*/ 	.word	index@(__assertfail)


	//----- nvinfo : EIATTR_MERCURY_ISA_VERSION
	.align		4
.L_2755:
        /*002c*/ 	.byte	0x03, 0x5f
        /*002e*/ 	.short	0x0101


	//----- nvinfo : EIATTR_COOP_GROUP_MASK_REGIDS
	.align		4
        /*0030*/ 	.byte	0x04, 0x29
        /*0032*/ 	.short	(.L_2757 - .L_2756)


	//   ....[0]....
.L_2756:
        /*0034*/ 	.word	0xffffffff


	//   ....[1]....
        /*0038*/ 	.word	0xffffffff


	//   ....[2]....
        /*003c*/ 	.word	0xffffffff


	//   ....[3]....
        /*0040*/ 	.word	0xffffffff


	//   ....[4]....
        /*0044*/ 	.word	0xffffffff


	//   ....[5]....
        /*0048*/ 	.word	0xffffffff


	//   ....[6]....
        /*004c*/ 	.word	0xffffffff


	//   ....[7]....
        /*0050*/ 	.word	0xffffffff


	//   ....[8]....
        /*0054*/ 	.word	0xffffffff


	//   ....[9]....
        /*0058*/ 	.word	0xffffffff


	//   ....[10]....
        /*005c*/ 	.word	0xffffffff


	//   ....[11]....
        /*0060*/ 	.word	0xffffffff


	//----- nvinfo : EIATTR_COOP_GROUP_INSTR_OFFSETS
	.align		4
.L_2757:
        /*0064*/ 	.byte	0x04, 0x28
        /*0066*/ 	.short	(.L_2759 - .L_2758)


	//   ....[0]....
.L_2758:
        /*0068*/ 	.word	0x000010a0


	//   ....[1]....
        /*006c*/ 	.word	0x000010c0


	//   ....[2]....
        /*0070*/ 	.word	0x000010e0


	//   ....[3]....
        /*0074*/ 	.word	0x00001100


	//   ....[4]....
        /*0078*/ 	.word	0x000012a0


	//   ....[5]....
        /*007c*/ 	.word	0x000012c0


	//   ....[6]....
        /*0080*/ 	.word	0x000012d0


	//   ....[7]....
        /*0084*/ 	.word	0x00001300


	//   ....[8]....
        /*0088*/ 	.word	0x00001310


	//   ....[9]....
        /*008c*/ 	.word	0x00001340


	//   ....[10]....
        /*0090*/ 	.word	0x00001350


	//   ....[11]....
        /*0094*/ 	.word	0x00001390


	//----- nvinfo : EIATTR_SYSCALL_OFFSETS
	.align		4
.L_2759:
        /*0098*/ 	.byte	0x04, 0x46
        /*009a*/ 	.short	(.L_2761 - .L_2760)


	//   ....[0]....
.L_2760:
        /*009c*/ 	.word	0x00000390


	//----- nvinfo : EIATTR_EXIT_INSTR_OFFSETS
	.align		4
.L_2761:
        /*00a0*/ 	.byte	0x04, 0x1c
        /*00a2*/ 	.short	(.L_2763 - .L_2762)


	//   ....[0]....
.L_2762:
        /*00a4*/ 	.word	0x00000240


	//   ....[1]....
        /*00a8*/ 	.word	0x00002430


	//   ....[2]....
        /*00ac*/ 	.word	0x000025c0


	//----- nvinfo : EIATTR_MAX_THREADS
	.align		4
.L_2763:
        /*00b0*/ 	.byte	0x04, 0x05
        /*00b2*/ 	.short	(.L_2765 - .L_2764)
.L_2764:
        /*00b4*/ 	.word	0x00000100
        /*00b8*/ 	.word	0x00000001
        /*00bc*/ 	.word	0x00000001


	//----- nvinfo : EIATTR_CRS_STACK_SIZE
	.align		4
.L_2765:
        /*00c0*/ 	.byte	0x04, 0x1e
        /*00c2*/ 	.short	(.L_2767 - .L_2766)
.L_2766:
        /*00c4*/ 	.word	0x00000000


	//----- nvinfo : EIATTR_CBANK_PARAM_SIZE
	.align		4
.L_2767:
        /*00c8*/ 	.byte	0x03, 0x19
        /*00ca*/ 	.short	0x00e8


	//----- nvinfo : EIATTR_PARAM_CBANK
	.align		4
        /*00cc*/ 	.byte	0x04, 0x0a
        /*00ce*/ 	.short	(.L_2769 - .L_2768)
	.align		4
.L_2768:
        /*00d0*/ 	.word	index@(.nv.constant0._ZN7cutlass13device_kernelIN5flash19FlashAttnFwdCombineIN4cute5tupleIJNS3_1CILi16EEENS5_ILi64EEEEEELi6ELi256ELi1ELb0ELb0EffNS_4arch4Sm90EEEEEvNT_6ParamsE)
        /*00d4*/ 	.short	0x0210
        /*00d6*/ 	.short	0x00e8


	//----- nvinfo : EIATTR_SW_WAR
	.align		4
.L_2769:
        /*00d8*/ 	.byte	0x04, 0x36
        /*00da*/ 	.short	(.L_2771 - .L_2770)
.L_2770:
        /*00dc*/ 	.word	0x00000008
.L_2771:


//--------------------- .nv.info._ZN7cutlass13device_kernelIN5flash19FlashAttnFwdCombineIN4cute5tupleIJNS3_1CILi16EEENS5_ILi64EEEEEELi5ELi256ELi1ELb0ELb0EffNS_4arch4Sm90EEEEEvNT_6ParamsE --------------------------
	.section	.nv.info._ZN7cutlass13device_kernelIN5flash19FlashAttnFwdCombineIN4cute5tupleIJNS3_1CILi16EEENS5_ILi64EEEEEELi5ELi256ELi1ELb0ELb0EffNS_4arch4Sm90EEEEEvNT_6ParamsE,"",@"SHT_CUDA_INFO"
	.sectionflags	@""
	.align	4


	//----- nvinfo : EIATTR_CUDA_API_VERSION
	.align		4
        /*0000*/ 	.byte	0x04, 0x37
        /*0002*/ 	.short	(.L_2773 - .L_2772)
.L_2772:
        /*0004*/ 	.word	0x00000082


	//----- nvinfo : EIATTR_KPARAM_INFO
	.align		4
.L_2773:
        /*0008*/ 	.byte	0x04, 0x17
        /*000a*/ 	.short	(.L_2775 - .L_2774)
.L_2774:
        /*000c*/ 	.word	0x00000000
        /*0010*/ 	.short	0x0000
        /*0012*/ 	.short	0x0000
        /*0014*/ 	.byte	0x00, 0xf0, 0xa1, 0x03


	//----- nvinfo : EIATTR_SPARSE_MMA_MASK
	.align		4
.L_2775:
        /*0018*/ 	.byte	0x03, 0x50
        /*001a*/ 	.short	0x0000


	//----- nvinfo : EIATTR_MAXREG_COUNT
	.align		4
        /*001c*/ 	.byte	0x03, 0x1b
        /*001e*/ 	.short	0x0080


	//----- nvinfo : EIATTR_NUM_BARRIERS
	.align		4
        /*0020*/ 	.byte	0x02, 0x4c
        /*0022*/ 	.byte	0x01
	.zero		1


	//----- nvinfo : EIATTR_EXTERNS
	.align		4
        /*0024*/ 	.byte	0x04, 0x0f
        /*0026*/ 	.short	(.L_2777 - .L_2776)


	//   ....[0]....
	.align		4
.L_2776:
        /*0028*/ 	.word	index@(__assertfail)


	//----- nvinfo : EIATTR_MERCURY_ISA_VERSION
	.align		4
.L_2777:
        /*002c*/ 	.byte	0x03, 0x5f
        /*002e*/ 	.short	0x0101


	//----- nvinfo : EIATTR_COOP_GROUP_MASK_REGIDS
	.align		4
        /*0030*/ 	.byte	0x04, 0x29
        /*0032*/ 	.short	(.L_2779 - .L_2778)


	//   ....[0]....
.L_2778:
        /*0034*/ 	.word	0xffffffff


	//   ....[1]....
        /*0038*/ 	.word	0xffffffff


	//   ....[2]....
        /*003c*/ 	.word	0xffffffff


	//   ....[3]....
        /*0040*/ 	.word	0xffffffff


	//   ....[4]....
        /*0044*/ 	.word	0xffffffff


	//   ....[5]....
        /*0048*/ 	.word	0xffffffff


	//   ....[6]....
        /*004c*/ 	.word	0xffffffff


	//   ....[7]....
        /*0050*/ 	.word	0xffffffff


	//   ....[8]....
        /*0054*/ 	.word	0xffffffff


	//   ....[9]....
        /*0058*/ 	.word	0xffffffff


	//   ....[10]....
        /*005c*/ 	.word	0xffffffff


	//   ....[11]....
        /*0060*/ 	.word	0xffffffff


	//----- nvinfo : EIATTR_COOP_GROUP_INSTR_OFFSETS
	.align		4
.L_2779:
        /*0064*/ 	.byte	0x04, 0x28
        /*0066*/ 	.short	(.L_2781 - .L_2780)


	//   ....[0]....
.L_2780:
        /*0068*/ 	.word	0x00000de0


	//   ....[1]....
        /*006c*/ 	.word	0x00000e00


	//   ....[2]....
        /*0070*/ 	.word	0x00000e20


	//   ....[3]....
        /*0074*/ 	.word	0x00000e40


	//   ....[4]....
        /*0078*/ 	.word	0x00000f30


	//   ....[5]....
        /*007c*/ 	.word	0x00000f50


	//   ....[6]....
        /*0080*/ 	.word	0x00000f60


	//   ....[7]....
        /*0084*/ 	.word	0x00000f90


	//   ....[8]....
        /*0088*/ 	.word	0x00000fa0


	//   ....[9]....
        /*008c*/ 	.word	0x00000fe0


	//   ....[10]....
        /*0090*/ 	.word	0x00000ff0


	//   ....[11]....
        /*0094*/ 	.word	0x00001030


	//----- nvinfo : EIATTR_SYSCALL_OFFSETS
	.align		4
.L_2781:
        /*0098*/ 	.byte	0x04, 0x46
        /*009a*/ 	.short	(.L_2783 - .L_2782)


	//   ....[0]....
.L_2782:
        /*009c*/ 	.word	0x00000390


	//----- nvinfo : EIATTR_EXIT_INSTR_OFFSETS
	.align		4
.L_2783:
        /*00a0*/ 	.byte	0x04, 0x1c
        /*00a2*/ 	.short	(.L_2785 - .L_2784)


	//   ....[0]....
.L_2784:
        /*00a4*/ 	.word	0x00000240


	//   ....[1]....
        /*00a8*/ 	.word	0x000020d0


	//   ....[2]....
        /*00ac*/ 	.word	0x00002260


	//----- nvinfo : EIATTR_MAX_THREADS
	.align		4
.L_2785:
        /*00b0*/ 	.byte	0x04, 0x05
        /*00b2*/ 	.short	(.L_2787 - .L_2786)
.L_2786:
        /*00b4*/ 	.word	0x00000100
        /*00b8*/ 	.word	0x00000001
        /*00bc*/ 	.word	0x00000001


	//----- nvinfo : EIATTR_CRS_STACK_SIZE
	.align		4
.L_2787:
        /*00c0*/ 	.byte	0x04, 0x1e
        /*00c2*/ 	.short	(.L_2789 - .L_2788)
.L_2788:
        /*00c4*/ 	.word	0x00000000


	//----- nvinfo : EIATTR_CBANK_PARAM_SIZE
	.align		4
.L_2789:
        /*00c8*/ 	.byte	0x03, 0x19
        /*00ca*/ 	.short	0x00e8


	//----- nvinfo : EIATTR_PARAM_CBANK
	.align		4
        /*00cc*/ 	.byte	0x04, 0x0a
        /*00ce*/ 	.short	(.L_2791 - .L_2790)
	.align		4
.L_2790:
        /*00d0*/ 	.word	index@(.nv.constant0._ZN7cutlass13device_kernelIN5flash19FlashAttnFwdCombineIN4cute5tupleIJNS3_1CILi16EEENS5_ILi64EEEEEELi5ELi256ELi1ELb0ELb0EffNS_4arch4Sm90EEEEEvNT_6ParamsE)
        /*00d4*/ 	.short	0x0210
        /*00d6*/ 	.short	0x00e8


	//----- nvinfo : EIATTR_SW_WAR
	.align		4
.L_2791:
        /*00d8*/ 	.byte	0x04, 0x36
        /*00da*/ 	.short	(.L_2793 - .L_2792)
.L_2792:
        /*00dc*/ 	.word	0x00000008
.L_2793:


//--------------------- .nv.info._ZN7cutlass13device_kernelIN5flash19FlashAttnFwdCombineIN4cute5tupleIJNS3_1CILi16EEENS5_ILi64EEEEEELi4ELi256ELi1ELb0ELb0EffNS_4arch4Sm90EEEEEvNT_6ParamsE --------------------------
	.section	.nv.info._ZN7cutlass13device_kernelIN5flash19FlashAttnFwdCombineIN4cute5tupleIJNS3_1CILi16EEENS5_ILi64EEEEEELi4ELi256ELi1ELb0ELb0EffNS_4arch4Sm90EEEEEvNT_6ParamsE,"",@"SHT_CUDA_INFO"
	.sectionflags	@""
	.align	4


	//----- nvinfo : EIATTR_CUDA_API_VERSION
	.align		4
        /*0000*/ 	.byte	0x04, 0x37
        /*0002*/ 	.short	(.L_2795 - .L_2794)
.L_2794:
        /*0004*/ 	.word	0x00000082


	//----- nvinfo : EIATTR_KPARAM_INFO
	.align		4
.L_2795:
        /*0008*/ 	.byte	0x04, 0x17
        /*000a*/ 	.short	(.L_2797 - .L_2796)
.L_2796:
        /*000c*/ 	.word	0x00000000
        /*0010*/ 	.short	0x0000
        /*0012*/ 	.short	0x0000
        /*0014*/ 	.byte	0x00, 0xf0, 0xa1, 0x03


	//----- nvinfo : EIATTR_SPARSE_MMA_MASK
	.align		4
.L_2797:
        /*0018*/ 	.byte	0x03, 0x50
        /*001a*/ 	.short	0x0000


	//----- nvinfo : EIATTR_MAXREG_COUNT
	.align		4
        /*001c*/ 	.byte	0x03, 0x1b
        /*001e*/ 	.short	0x0080


	//----- nvinfo : EIATTR_NUM_BARRIERS
	.align		4
        /*0020*/ 	.byte	0x02, 0x4c
        /*0022*/ 	.byte	0x01
	.zero		1


	//----- nvinfo : EIATTR_EXTERNS
	.align		4
        /*0024*/ 	.byte	0x04, 0x0f
        /*0026*/ 	.short	(.L_2799 - .L_2798)


	//   ....[0]....
	.align		4
.L_2798:
        /*0028*/ 	.word	index@(__assertfail)


	//----- nvinfo : EIATTR_MERCURY_ISA_VERSION
	.align		4
.L_2799:
        /*002c*/ 	.byte	0x03, 0x5f
        /*002e*/ 	.short	0x0101


	//----- nvinfo : EIATTR_COOP_GROUP_MASK_REGIDS
	.align		4
        /*0030*/ 	.byte	0x04, 0x29
        /*0032*/ 	.short	(.L_2801 - .L_2800)


	//   ....[0]....
.L_2800:
        /*0034*/ 	.word	0xffffffff


	//   ....[1]....
        /*0038*/ 	.word	0xffffffff


	//   ....[2]....
        /*003c*/ 	.word	0xffffffff


	//   ....[3]....
        /*0040*/ 	.word	0xffffffff


	//   ....[4]....
        /*0044*/ 	.word	0xffffffff


	//   ....[5]....
        /*0048*/ 	.word	0xffffffff


	//   ....[6]....
        /*004c*/ 	.word	0xffffffff


	//   ....[7]....
        /*0050*/ 	.word	0xffffffff


	//   ....[8]....
        /*0054*/ 	.word	0xffffffff


	//   ....[9]....
        /*0058*/ 	.word	0xffffffff


	//   ....[10]....
        /*005c*/ 	.word	0xffffffff


	//   ....[11]....
        /*0060*/ 	.word	0xffffffff


	//----- nvinfo : EIATTR_COOP_GROUP_INSTR_OFFSETS
	.align		4
.L_2801:
        /*0064*/ 	.byte	0x04, 0x28
        /*0066*/ 	.short	(.L_2803 - .L_2802)


	//   ....[0]....
.L_2802:
        /*0068*/ 	.word	0x00000c90


	//   ....[1]....
        /*006c*/ 	.word	0x00000cb0


	//   ....[2]....
        /*0070*/ 	.word	0x00000cd0


	//   ....[3]....
        /*0074*/ 	.word	0x00000cf0


	//   ....[4]....
        /*0078*/ 	.word	0x00000d90


	//   ....[5]....
        /*007c*/ 	.word	0x00000db0


	//   ....[6]....
        /*0080*/ 	.word	0x00000dc0


	//   ....[7]....
        /*0084*/ 	.word	0x00000df0


	//   ....[8]....
        /*0088*/ 	.word	0x00000e00


	//   ....[9]....
        /*008c*/ 	.word	0x00000e40


	//   ....[10]....
        /*0090*/ 	.word	0x00000e50


	//   ....[11]....
        /*0094*/ 	.word	0x00000e90


	//----- nvinfo : EIATTR_SYSCALL_OFFSETS
	.align		4
.L_2803:
        /*0098*/ 	.byte	0x04, 0x46
        /*009a*/ 	.short	(.L_2805 - .L_2804)


	//   ....[0]....
.L_2804:
        /*009c*/ 	.word	0x00000390


	//----- nvinfo : EIATTR_EXIT_INSTR_OFFSETS
	.align		4
.L_2805:
        /*00a0*/ 	.byte	0x04, 0x1c
        /*00a2*/ 	.short	(.L_2807 - .L_2806)


	//   ....[0]....
.L_2806:
        /*00a4*/ 	.word	0x00000240


	//   ....[1]....
        /*00a8*/ 	.word	0x00001f10


	//   ....[2]....
        /*00ac*/ 	.word	0x000020a0


	//----- nvinfo : EIATTR_MAX_THREADS
	.align		4
.L_2807:
        /*00b0*/ 	.byte	0x04, 0x05
        /*00b2*/ 	.short	(.L_2809 - .L_2808)
.L_2808:
        /*00b4*/ 	.word	0x00000100
        /*00b8*/ 	.word	0x00000001
        /*00bc*/ 	.word	0x00000001


	//----- nvinfo : EIATTR_CRS_STACK_SIZE
	.align		4
.L_2809:
        /*00c0*/ 	.byte	0x04, 0x1e
        /*00c2*/ 	.short	(.L_2811 - .L_2810)
.L_2810:
        /*00c4*/ 	.word	0x00000000


	//----- nvinfo : EIATTR_CBANK_PARAM_SIZE
	.align		4
.L_2811:
        /*00c8*/ 	.byte	0x03, 0x19
        /*00ca*/ 	.short	0x00e8


	//----- nvinfo : EIATTR_PARAM_CBANK
	.align		4
        /*00cc*/ 	.byte	0x04, 0x0a
        /*00ce*/ 	.short	(.L_2813 - .L_2812)
	.align		4
.L_2812:
        /*00d0*/ 	.word	index@(.nv.constant0._ZN7cutlass13device_kernelIN5flash19FlashAttnFwdCombineIN4cute5tupleIJNS3_1CILi16EEENS5_ILi64EEEEEELi4ELi256ELi1ELb0ELb0EffNS_4arch4Sm90EEEEEvNT_6ParamsE)
        /*00d4*/ 	.short	0x0210
        /*00d6*/ 	.short	0x00e8


	//----- nvinfo : EIATTR_SW_WAR
	.align		4
.L_2813:
        /*00d8*/ 	.byte	0x04, 0x36
        /*00da*/ 	.short	(.L_2815 - .L_2814)
.L_2814:
        /*00dc*/ 	.word	0x00000008
.L_2815:


//--------------------- .nv.info._ZN7cutlass13device_kernelIN5flash19FlashAttnFwdCombineIN4cute5tupleIJNS3_1CILi16EEENS5_ILi64EEEEEELi8ELi256ELi1ELb0ELb1EffNS_4arch4Sm90EEEEEvNT_6ParamsE --------------------------
	.section	.nv.info._ZN7cutlass13device_kernelIN5flash19FlashAttnFwdCombineIN4cute5tupleIJNS3_1CILi16EEENS5_ILi64EEEEEELi8ELi256ELi1ELb0ELb1EffNS_4arch4Sm90EEEEEvNT_6ParamsE,"",@"SHT_CUDA_INFO"
	.sectionflags	@""
	.align	4


	//----- nvinfo : EIATTR_CUDA_API_VERSION
	.align		4
        /*0000*/ 	.byte	0x04, 0x37
        /*0002*/ 	.short	(.L_2817 - .L_2816)
.L_2816:
        /*0004*/ 	.word	0x00000082


	//----- nvinfo : EIATTR_KPARAM_INFO
	.align		4
.L_2817:
        /*0008*/ 	.byte	0x04, 0x17
        /*000a*/ 	.short	(.L_2819 - .L_2818)
.L_2818:
        /*000c*/ 	.word	0x00000000
        /*0010*/ 	.short	0x0000
        /*0012*/ 	.short	0x0000
        /*0014*/ 	.byte	0x00, 0xf0, 0xa1, 0x03


	//----- nvinfo : EIATTR_SPARSE_MMA_MASK
	.align		4
.L_2819:
        /*0018*/ 	.byte	0x03, 0x50
        /*001a*/ 	.short	0x0000


	//----- nvinfo : EIATTR_MAXREG_COUNT
	.align		4
        /*001c*/ 	.byte	0x03, 0x1b
        /*001e*/ 	.short	0x0080


	//----- nvinfo : EIATTR_NUM_BARRIERS
	.align		4
        /*0020*/ 	.byte	0x02, 0x4c
        /*0022*/ 	.byte	0x01
	.zero		1


	//----- nvinfo : EIATTR_EXTERNS
	.align		4
        /*0024*/ 	.byte	0x04, 0x0f
        /*0026*/ 	.short	(.L_2821 - .L_2820)


	//   ....[0]....
	.align		4
.L_2820:
        /*0028*/ 	.word	index@(__assertfail)


	//----- nvinfo : EIATTR_MERCURY_ISA_VERSION
	.align		4
.L_2821:
        /*002c*/ 	.byte	0x03, 0x5f
        /*002e*/ 	.short	0x0101


	//----- nvinfo : EIATTR_COOP_GROUP_MASK_REGIDS
	.align		4
        /*0030*/ 	.byte	0x04, 0x29
        /*0032*/ 	.short	(.L_2823 - .L_2822)


	//   ....[0]....
.L_2822:
        /*0034*/ 	.word	0xffffffff


	//   ....[1]....
        /*0038*/ 	.word	0xffffffff


	//   ....[2]....
        /*003c*/ 	.word	0xffffffff


	//   ....[3]....
        /*0040*/ 	.word	0xffffffff


	//   ....[4]....
        /*0044*/ 	.word	0xffffffff


	//   ....[5]....
        /*0048*/ 	.word	0xffffffff


	//   ....[6]....
        /*004c*/ 	.word	0xffffffff


	//   ....[7]....
        /*0050*/ 	.word	0xffffffff


	//   ....[8]....
        /*0054*/ 	.word	0xffffffff


	//   ....[9]....
        /*0058*/ 	.word	0xffffffff


	//   ....[10]....
        /*005c*/ 	.word	0xffffffff


	//   ....[11]....
        /*0060*/ 	.word	0xffffffff


	//----- nvinfo : EIATTR_COOP_GROUP_INSTR_OFFSETS
	.align		4
.L_2823:
        /*0064*/ 	.byte	0x04, 0x28
        /*0066*/ 	.short	(.L_2825 - .L_2824)


	//   ....[0]....
.L_2824:
        /*0068*/ 	.word	0x000028c0


	//   ....[1]....
        /*006c*/ 	.word	0x000028e0


	//   ....[2]....
        /*0070*/ 	.word	0x00002900


	//   ....[3]....
        /*0074*/ 	.word	0x00002920


	//   ....[4]....
        /*0078*/ 	.word	0x00002ea0


	//   ....[5]....
        /*007c*/ 	.word	0x00002f40


	//   ....[6]....
        /*0080*/ 	.word	0x00002f70


	//   ....[7]....
        /*0084*/ 	.word	0x00002fa0


	//   ....[8]....
        /*0088*/ 	.word	0x00002fd0


	//   ....[9]....
        /*008c*/ 	.word	0x00002ff0


	//   ....[10]....
        /*0090*/ 	.word	0x00003020


	//   ....[11]....
        /*0094*/ 	.word	0x00003050


	//----- nvinfo : EIATTR_SYSCALL_OFFSETS
	.align		4
.L_2825:
        /*0098*/ 	.byte	0x04, 0x46
        /*009a*/ 	.short	(.L_2827 - .L_2826)


	//   ....[0]....
.L_2826:
        /*009c*/ 	.word	0x00000510


	//----- nvinfo : EIATTR_EXIT_INSTR_OFFSETS
	.align		4
.L_2827:
        /*00a0*/ 	.byte	0x04, 0x1c
        /*00a2*/ 	.short	(.L_2829 - .L_2828)


	//   ....[0]....
.L_2828:
        /*00a4*/ 	.word	0x00000240


	//   ....[1]....
        /*00a8*/ 	.word	0x000003c0


	//   ....[2]....
        /*00ac*/ 	.word	0x00004270


	//   ....[3]....
        /*00b0*/ 	.word	0x000043b0


	//----- nvinfo : EIATTR_MAX_THREADS
	.align		4
.L_2829:
        /*00b4*/ 	.byte	0x04, 0x05
        /*00b6*/ 	.short	(.L_2831 - .L_2830)
.L_2830:
        /*00b8*/ 	.word	0x00000100
        /*00bc*/ 	.word	0x00000001
        /*00c0*/ 	.word	0x00000001


	//----- nvinfo : EIATTR_CRS_STACK_SIZE
	.align		4
.L_2831:
        /*00c4*/ 	.byte	0x04, 0x1e
        /*00c6*/ 	.short	(.L_2833 - .L_2832)
.L_2832:
        /*00c8*/ 	.word	0x00000000


	//----- nvinfo : EIATTR_CBANK_PARAM_SIZE
	.align		4
.L_2833:
        /*00cc*/ 	.byte	0x03, 0x19
        /*00ce*/ 	.short	0x00e8


	//----- nvinfo : EIATTR_PARAM_CBANK
	.align		4
        /*00d0*/ 	.byte	0x04, 0x0a
        /*00d2*/ 	.short	(.L_2835 - .L_2834)
	.align		4
.L_2834:
        /*00d4*/ 	.word	index@(.nv.constant0._ZN7cutlass13device_kernelIN5flash19FlashAttnFwdCombineIN4cute5tupleIJNS3_1CILi16EEENS5_ILi64EEEEEELi8ELi256ELi1ELb0ELb1EffNS_4arch4Sm90EEEEEvNT_6ParamsE)
        /*00d8*/ 	.short	0x0210
        /*00da*/ 	.short	0x00e8


	//----- nvinfo : EIATTR_SW_WAR
	.align		4
.L_2835:
        /*00dc*/ 	.byte	0x04, 0x36
        /*00de*/ 	.short	(.L_2837 - .L_2836)
.L_2836:
        /*00e0*/ 	.word	0x00000008
.L_2837:


//--------------------- .nv.info._ZN7cutlass13device_kernelIN5flash19FlashAttnFwdCombineIN4cute5tupleIJNS3_1CILi16EEENS5_ILi64EEEEEELi7ELi256ELi1ELb0ELb1EffNS_4arch4Sm90EEEEEvNT_6ParamsE --------------------------
	.section	.nv.info._ZN7cutlass13device_kernelIN5flash19FlashAttnFwdCombineIN4cute5tupleIJNS3_1CILi16EEENS5_ILi64EEEEEELi7ELi256ELi1ELb0ELb1EffNS_4arch4Sm90EEEEEvNT_6ParamsE,"",@"SHT_CUDA_INFO"
	.sectionflags	@""
	.align	4


	//----- nvinfo : EIATTR_CUDA_API_VERSION
	.align		4
        /*0000*/ 	.byte	0x04, 0x37
        /*0002*/ 	.short	(.L_2839 - .L_2838)
.L_2838:
        /*0004*/ 	.word	0x00000082


	//----- nvinfo : EIATTR_KPARAM_INFO
	.align		4
.L_2839:
        /*0008*/ 	.byte	0x04, 0x17
        /*000a*/ 	.short	(.L_2841 - .L_2840)
.L_2840:
        /*000c*/ 	.word	0x00000000
        /*0010*/ 	.short	0x0000
        /*0012*/ 	.short	0x0000
        /*0014*/ 	.byte	0x00, 0xf0, 0xa1, 0x03


	//----- nvinfo : EIATTR_SPARSE_MMA_MASK
	.align		4
.L_2841:
        /*0018*/ 	.byte	0x03, 0x50
        /*001a*/ 	.short	0x0000


	//----- nvinfo : EIATTR_MAXREG_COUNT
	.align		4
        /*001c*/ 	.byte	0x03, 0x1b
        /*001e*/ 	.short	0x0080


	//----- nvinfo : EIATTR_NUM_BARRIERS
	.align		4
        /*0020*/ 	.byte	0x02, 0x4c
        /*0022*/ 	.byte	0x01
	.zero		1


	//----- nvinfo : EIATTR_EXTERNS
	.align		4
        /*0024*/ 	.byte	0x04, 0x0f
        /*0026*/ 	.short	(.L_2843 - .L_2842)


	//   ....[0]....
	.align		4
.L_2842:
        /*0028*/ 	.word	index@(__assertfail)


	//----- nvinfo : EIATTR_MERCURY_ISA_VERSION
	.align		4
.L_2843:
        /*002c*/ 	.byte	0x03, 0x5f
        /*002e*/ 	.short	0x0101


	//----- nvinfo : EIATTR_COOP_GROUP_MASK_REGIDS
	.align		4
        /*0030*/ 	.byte	0x04, 0x29
        /*0032*/ 	.short	(.L_2845 - .L_2844)


	//   ....[0]....
.L_2844:
        /*0034*/ 	.word	0xffffffff


	//   ....[1]....
        /*0038*/ 	.word	0xffffffff


	//   ....[2]....
        /*003c*/ 	.word	0xffffffff


	//   ....[3]....
        /*0040*/ 	.word	0xffffffff


	//   ....[4]....
        /*0044*/ 	.word	0xffffffff


	//   ....[5]....
        /*0048*/ 	.word	0xffffffff


	//   ....[6]....
        /*004c*/ 	.word	0xffffffff


	//   ....[7]....
        /*0050*/ 	.word	0xffffffff


	//   ....[8]....
        /*0054*/ 	.word	0xffffffff


	//   ....[9]....
        /*0058*/ 	.word	0xffffffff


	//   ....[10]....
        /*005c*/ 	.word	0xffffffff


	//   ....[11]....
        /*0060*/ 	.word	0xffffffff


	//----- nvinfo : EIATTR_COOP_GROUP_INSTR_OFFSETS
	.align		4
.L_2845:
        /*0064*/ 	.byte	0x04, 0x28
        /*0066*/ 	.short	(.L_2847 - .L_2846)


	//   ....[0]....
.L_2846:
        /*0068*/ 	.word	0x00001e80


	//   ....[1]....
        /*006c*/ 	.word	0x00001ea0


	//   ....[2]....
        /*0070*/ 	.word	0x00001ec0


	//   ....[3]....
        /*0074*/ 	.word	0x00001ee0


	//   ....[4]....
        /*0078*/ 	.word	0x00002190


	//   ....[5]....
        /*007c*/ 	.word	0x00002220


	//   ....[6]....
        /*0080*/ 	.word	0x00002240


	//   ....[7]....
        /*0084*/ 	.word	0x00002270


	//   ....[8]....
        /*0088*/ 	.word	0x00002280


	//   ....[9]....
        /*008c*/ 	.word	0x000022c0


	//   ....[10]....
        /*0090*/ 	.word	0x000022d0


	//   ....[11]....
        /*0094*/ 	.word	0x00002310


	//----- nvinfo : EIATTR_SYSCALL_OFFSETS
	.align		4
.L_2847:
        /*0098*/ 	.byte	0x04, 0x46
        /*009a*/ 	.short	(.L_2849 - .L_2848)


	//   ....[0]....
.L_2848:
        /*009c*/ 	.word	0x00000510


	//----- nvinfo : EIATTR_EXIT_INSTR_OFFSETS
	.align		4
.L_2849:
        /*00a0*/ 	.byte	0x04, 0x1c
        /*00a2*/ 	.short	(.L_2851 - .L_2850)


	//   ....[0]....
.L_2850:
        /*00a4*/ 	.word	0x00000240


	//   ....[1]....
        /*00a8*/ 	.word	0x000003c0


	//   ....[2]....
        /*00ac*/ 	.word	0x00003410


	//   ....[3]....
        /*00b0*/ 	.word	0x00003550


	//----- nvinfo : EIATTR_MAX_THREADS
	.align		4
.L_2851:
        /*00b4*/ 	.byte	0x04, 0x05
        /*00b6*/ 	.short	(.L_2853 - .L_2852)
.L_2852:
        /*00b8*/ 	.word	0x00000100
        /*00bc*/ 	.word	0x00000001
        /*00c0*/ 	.word	0x00000001


	//----- nvinfo : EIATTR_CRS_STACK_SIZE
	.align		4
.L_2853:
        /*00c4*/ 	.byte	0x04, 0x1e
        /*00c6*/ 	.short	(.L_2855 - .L_2854)
.L_2854:
        /*00c8*/ 	.word	0x00000000


	//----- nvinfo : EIATTR_CBANK_PARAM_SIZE
	.align		4
.L_2855:
        /*00cc*/ 	.byte	0x03, 0x19
        /*00ce*/ 	.short	0x00e8


	//----- nvinfo : EIATTR_PARAM_CBANK
	.align		4
        /*00d0*/ 	.byte	0x04, 0x0a
        /*00d2*/ 	.short	(.L_2857 - .L_2856)
	.align		4
.L_2856:
        /*00d4*/ 	.word	index@(.nv.constant0._ZN7cutlass13device_kernelIN5flash19FlashAttnFwdCombineIN4cute5tupleIJNS3_1CILi16EEENS5_ILi64EEEEEELi7ELi256ELi1ELb0ELb1EffNS_4arch4Sm90EEEEEvNT_6ParamsE)
        /*00d8*/ 	.short	0x0210
        /*00da*/ 	.short	0x00e8


	//----- nvinfo : EIATTR_SW_WAR
	.align		4
.L_2857:
        /*00dc*/ 	.byte	0x04, 0x36
        /*00de*/ 	.short	(.L_2859 - .L_2858)
.L_2858:
        /*00e0*/ 	.word	0x00000008
.L_2859:


//--------------------- .nv.info._ZN7cutlass13device_kernelIN5flash19FlashAttnFwdCombineIN4cute5tupleIJNS3_1CILi16EEENS5_ILi64EEEEEELi6ELi256ELi1ELb0ELb1EffNS_4arch4Sm90EEEEEvNT_6ParamsE --------------------------
	.section	.nv.info._ZN7cutlass13device_kernelIN5flash19FlashAttnFwdCombineIN4cute5tupleIJNS3_1CILi16EEENS5_ILi64EEEEEELi6ELi256ELi1ELb0ELb1EffNS_4arch4Sm90EEEEEvNT_6ParamsE,"",@"SHT_CUDA_INFO"
	.sectionflags	@""
	.align	4


	//----- nvinfo : EIATTR_CUDA_API_VERSION
	.align		4
        /*0000*/ 	.byte	0x04, 0x37
        /*0002*/ 	.short	(.L_2861 - .L_2860)
.L_2860:
        /*0004*/ 	.word	0x00000082


	//----- nvinfo : EIATTR_KPARAM_INFO
	.align		4
.L_2861:
        /*0008*/ 	.byte	0x04, 0x17
        /*000a*/ 	.short	(.L_2863 - .L_2862)
.L_2862:
        /*000c*/ 	.word	0x00000000
        /*0010*/ 	.short	0x0000
        /*0012*/ 	.short	0x0000
        /*0014*/ 	.byte	0x00, 0xf0, 0xa1, 0x03


	//----- nvinfo : EIATTR_SPARSE_MMA_MASK
	.align		4
.L_2863:
        /*0018*/ 	.byte	0x03, 0x50
        /*001a*/ 	.short	0x0000


	//----- nvinfo : EIATTR_MAXREG_COUNT
	.align		4
        /*001c*/ 	.byte	0x03, 0x1b
        /*001e*/ 	.short	0x0080


	//----- nvinfo : EIATTR_NUM_BARRIERS
	.align		4
        /*0020*/ 	.byte	0x02, 0x4c
        /*0022*/ 	.byte	0x01
	.zero		1


	//----- nvinfo : EIATTR_EXTERNS
	.align		4
        /*0024*/ 	.byte	0x04, 0x0f
        /*0026*/ 	.short	(.L_2865 - .L_2864)


	//   ....[0]....
	.align		4
.L_2864:
        /*0028*/ 	.word	index@(__assertfail)


	//----- nvinfo : EIATTR_MERCURY_ISA_VERSION
	.align		4
.L_2865:
        /*002c*/ 	.byte	0x03, 0x5f
        /*002e*/ 	.short	0x0101


	//----- nvinfo : EIATTR_COOP_GROUP_MASK_REGIDS
	.align		4
        /*0030*/ 	.byte	0x04, 0x29
        /*0032*/ 	.short	(.L_2867 - .L_2866)


	//   ....[0]....
.L_2866:
        /*0034*/ 	.word	0xffffffff


	//   ....[1]....
        /*0038*/ 	.word	0xffffffff


	//   ....[2]....
        /*003c*/ 	.word	0xffffffff


	//   ....[3]....
        /*0040*/ 	.word	0xffffffff


	//   ....[4]....
        /*0044*/ 	.word	0xffffffff


	//   ....[5]....
        /*0048*/ 	.word	0xffffffff


	//   ....[6]....
        /*004c*/ 	.word	0xffffffff


	//   ....[7]....
        /*0050*/ 	.word	0xffffffff


	//   ....[8]....
        /*0054*/ 	.word	0xffffffff


	//   ....[9]....
        /*0058*/ 	.word	0xffffffff


	//   ....[10]....
        /*005c*/ 	.word	0xffffffff


	//   ....[11]....
        /*0060*/ 	.word	0xffffffff


	//----- nvinfo : EIATTR_COOP_GROUP_INSTR_OFFSETS
	.align		4
.L_2867:
        /*0064*/ 	.byte	0x04, 0x28
        /*0066*/ 	.short	(.L_2869 - .L_2868)


	//   ....[0]....
.L_2868:
        /*0068*/ 	.word	0x00001980


	//   ....[1]....
        /*006c*/ 	.word	0x000019a0


	//   ....[2]....
        /*0070*/ 	.word	0x000019c0


	//   ....[3]....
        /*0074*/ 	.word	0x000019e0


	//   ....[4]....
        /*0078*/ 	.word	0x00001b80


	//   ....[5]....
        /*007c*/ 	.word	0x00001ba0


	//   ....[6]....
        /*0080*/ 	.word	0x00001bb0


	//   ....[7]....
        /*0084*/ 	.word	0x00001be0


	//   ....[8]....
        /*0088*/ 	.word	0x00001bf0


	//   ....[9]....
        /*008c*/ 	.word	0x00001c30


	//   ....[10]....
        /*0090*/ 	.word	0x00001c40


	//   ....[11]....
        /*0094*/ 	.word	0x00001c70


	//----- nvinfo : EIATTR_SYSCALL_OFFSETS
	.align		4
.L_2869:
        /*0098*/ 	.byte	0x04, 0x46
        /*009a*/ 	.short	(.L_2871 - .L_2870)


	//   ....[0]....
.L_2870:
        /*009c*/ 	.word	0x00000510


	//----- nvinfo : EIATTR_EXIT_INSTR_OFFSETS
	.align		4
.L_2871:
        /*00a0*/ 	.byte	0x04, 0x1c
        /*00a2*/ 	.short	(.L_2873 - .L_2872)


	//   ....[0]....
.L_2872:
        /*00a4*/ 	.word	0x00000240


	//   ....[1]....
        /*00a8*/ 	.word	0x000003c0


	//   ....[2]....
        /*00ac*/ 	.word	0x00002d40


	//   ....[3]....
        /*00b0*/ 	.word	0x00002e80


	//----- nvinfo : EIATTR_MAX_THREADS
	.align		4
.L_2873:
        /*00b4*/ 	.byte	0x04, 0x05
        /*00b6*/ 	.short	(.L_2875 - .L_2874)
.L_2874:
        /*00b8*/ 	.word	0x00000100
        /*00bc*/ 	.word	0x00000001
        /*00c0*/ 	.word	0x00000001


	//----- nvinfo : EIATTR_CRS_STACK_SIZE
	.align		4
.L_2875:
        /*00c4*/ 	.byte	0x04, 0x1e
        /*00c6*/ 	.short	(.L_2877 - .L_2876)
.L_2876:
        /*00c8*/ 	.word	0x00000000


	//----- nvinfo : EIATTR_CBANK_PARAM_SIZE
	.align		4
.L_2877:
        /*00cc*/ 	.byte	0x03, 0x19
        /*00ce*/ 	.short	0x00e8


	//----- nvinfo : EIATTR_PARAM_CBANK
	.align		4
        /*00d0*/ 	.byte	0x04, 0x0a
        /*00d2*/ 	.short	(.L_2879 - .L_2878)
	.align		4
.L_2878:
        /*00d4*/ 	.word	index@(.nv.constant0._ZN7cutlass13device_kernelIN5flash19FlashAttnFwdCombineIN4cute5tupleIJNS3_1CILi16EEENS5_ILi64EEEEEELi6ELi256ELi1ELb0ELb1EffNS_4arch4Sm90EEEEEvNT_6ParamsE)
        /*00d8*/ 	.short	0x0210
        /*00da*/ 	.short	0x00e8


	//----- nvinfo : EIATTR_SW_WAR
	.align		4
.L_2879:
        /*00dc*/ 	.byte	0x04, 0x36
        /*00de*/ 	.short	(.L_2881 - .L_2880)
.L_2880:
        /*00e0*/ 	.word	0x00000008
.L_2881:


//--------------------- .nv.info._ZN7cutlass13device_kernelIN5flash19FlashAttnFwdCombineIN4cute5tupleIJNS3_1CILi16EEENS5_ILi64EEEEEELi5ELi256ELi1ELb0ELb1EffNS_4arch4Sm90EEEEEvNT_6ParamsE --------------------------
	.section	.nv.info._ZN7cutlass13device_kernelIN5flash19FlashAttnFwdCombineIN4cute5tupleIJNS3_1CILi16EEENS5_ILi64EEEEEELi5ELi256ELi1ELb0ELb1EffNS_4arch4Sm90EEEEEvNT_6ParamsE,"",@"SHT_CUDA_INFO"
	.sectionflags	@""
	.align	4


	//----- nvinfo : EIATTR_CUDA_API_VERSION
	.align		4
        /*0000*/ 	.byte	0x04, 0x37
        /*0002*/ 	.short	(.L_2883 - .L_2882)
.L_2882:
        /*0004*/ 	.word	0x00000082


	//----- nvinfo : EIATTR_KPARAM_INFO
	.align		4
.L_2883:
        /*0008*/ 	.byte	0x04, 0x17
        /*000a*/ 	.short	(.L_2885 - .L_2884)
.L_2884:
        /*000c*/ 	.word	0x00000000
        /*0010*/ 	.short	0x0000
        /*0012*/ 	.short	0x0000
        /*0014*/ 	.byte	0x00, 0xf0, 0xa1, 0x03


	//----- nvinfo : EIATTR_SPARSE_MMA_MASK
	.align		4
.L_2885:
        /*0018*/ 	.byte	0x03, 0x50
        /*001a*/ 	.short	0x0000


	//----- nvinfo : EIATTR_MAXREG_COUNT
	.align		4
        /*001c*/ 	.byte	0x03, 0x1b
        /*001e*/ 	.short	0x0080


	//----- nvinfo : EIATTR_NUM_BARRIERS
	.align		4
        /*0020*/ 	.byte	0x02, 0x4c
        /*0022*/ 	.byte	0x01
	.zero		1


	//----- nvinfo : EIATTR_EXTERNS
	.align		4
        /*0024*/ 	.byte	0x04, 0x0f
        /*0026*/ 	.short	(.L_2887 - .L_2886)


	//   ....[0]....
	.align		4
.L_2886:
        /*0028*/ 	.word	index@(__assertfail)


	//----- nvinfo : EIATTR_MERCURY_ISA_VERSION
	.align		4
.L_2887:
        /*002c*/ 	.byte	0x03, 0x5f
        /*002e*/ 	.short	0x0101


	//----- nvinfo : EIATTR_COOP_GROUP_MASK_REGIDS
	.align		4
        /*0030*/ 	.byte	0x04, 0x29
        /*0032*/ 	.short	(.L_2889 - .L_2888)


	//   ....[0]....
.L_2888:
        /*0034*/ 	.word	0xffffffff


	//   ....[1]....
        /*0038*/ 	.word	0xffffffff


	//   ....[2]....
        /*003c*/ 	.word	0xffffffff


	//   ....[3]....
        /*0040*/ 	.word	0xffffffff


	//   ....[4]....
        /*0044*/ 	.word	0xffffffff


	//   ....[5]....
        /*0048*/ 	.word	0xffffffff


	//   ....[6]....
        /*004c*/ 	.word	0xffffffff


	//   ....[7]....
        /*0050*/ 	.word	0xffffffff


	//   ....[8]....
        /*0054*/ 	.word	0xffffffff


	//   ....[9]....
        /*0058*/ 	.word	0xffffffff


	//   ....[10]....
        /*005c*/ 	.word	0xffffffff


	//   ....[11]....
        /*0060*/ 	.word	0xffffffff


	//----- nvinfo : EIATTR_COOP_GROUP_INSTR_OFFSETS
	.align		4
.L_2889:
        /*0064*/ 	.byte	0x04, 0x28
        /*0066*/ 	.short	(.L_2891 - .L_2890)


	//   ....[0]....
.L_2890:
        /*0068*/ 	.word	0x00001700


	//   ....[1]....
        /*006c*/ 	.word	0x00001720


	//   ....[2]....
        /*0070*/ 	.word	0x00001740


	//   ....[3]....
        /*0074*/ 	.word	0x00001760


	//   ....[4]....
        /*0078*/ 	.word	0x00001850


	//   ....[5]....
        /*007c*/ 	.word	0x00001870


	//   ....[6]....
        /*0080*/ 	.word	0x00001880


	//   ....[7]....
        /*0084*/ 	.word	0x000018b0


	//   ....[8]....
        /*0088*/ 	.word	0x000018c0


	//   ....[9]....
        /*008c*/ 	.word	0x00001900


	//   ....[10]....
        /*0090*/ 	.word	0x00001910


	//   ....[11]....
        /*0094*/ 	.word	0x00001940


	//----- nvinfo : EIATTR_SYSCALL_OFFSETS
	.align		4
.L_2891:
        /*0098*/ 	.byte	0x04, 0x46
        /*009a*/ 	.short	(.L_2893 - .L_2892)


	//   ....[0]....
.L_2892:
        /*009c*/ 	.word	0x00000510


	//----- nvinfo : EIATTR_EXIT_INSTR_OFFSETS
	.align		4
.L_2893:
        /*00a0*/ 	.byte	0x04, 0x1c
        /*00a2*/ 	.short	(.L_2895 - .L_2894)


	//   ....[0]....
.L_2894:
        /*00a4*/ 	.word	0x00000240


	//   ....[1]....
        /*00a8*/ 	.word	0x000003c0


	//   ....[2]....
        /*00ac*/ 	.word	0x000029c0


	//   ....[3]....
        /*00b0*/ 	.word	0x00002b00


	//----- nvinfo : EIATTR_MAX_THREADS
	.align		4
.L_2895:
        /*00b4*/ 	.byte	0x04, 0x05
        /*00b6*/ 	.short	(.L_2897 - .L_2896)
.L_2896:
        /*00b8*/ 	.word	0x00000100
        /*00bc*/ 	.word	0x00000001
        /*00c0*/ 	.word	0x00000001


	//----- nvinfo : EIATTR_CRS_STACK_SIZE
	.align		4
.L_2897:
        /*00c4*/ 	.byte	0x04, 0x1e
        /*00c6*/ 	.short	(.L_2899 - .L_2898)
.L_2898:
        /*00c8*/ 	.word	0x00000000


	//----- nvinfo : EIATTR_CBANK_PARAM_SIZE
	.align		4
.L_2899:
        /*00cc*/ 	.byte	0x03, 0x19
        /*00ce*/ 	.short	0x00e8


	//----- nvinfo : EIATTR_PARAM_CBANK
	.align		4
        /*00d0*/ 	.byte	0x04, 0x0a
        /*00d2*/ 	.short	(.L_2901 - .L_2900)
	.align		4
.L_2900:
        /*00d4*/ 	.word	index@(.nv.constant0._ZN7cutlass13device_kernelIN5flash19FlashAttnFwdCombineIN4cute5tupleIJNS3_1CILi16EEENS5_ILi64EEEEEELi5ELi256ELi1ELb0ELb1EffNS_4arch4Sm90EEEEEvNT_6ParamsE)
        /*00d8*/ 	.short	0x0210
        /*00da*/ 	.short	0x00e8


	//----- nvinfo : EIATTR_SW_WAR
	.align		4
.L_2901:
        /*00dc*/ 	.byte	0x04, 0x36
        /*00de*/ 	.short	(.L_2903 - .L_2902)
.L_2902:
        /*00e0*/ 	.word	0x00000008
.L_2903:


//--------------------- .nv.info._ZN7cutlass13device_kernelIN5flash19FlashAttnFwdCombineIN4cute5tupleIJNS3_1CILi16EEENS5_ILi64EEEEEELi4ELi256ELi1ELb0ELb1EffNS_4arch4Sm90EEEEEvNT_6ParamsE --------------------------
	.section	.nv.info._ZN7cutlass13device_kernelIN5flash19FlashAttnFwdCombineIN4cute5tupleIJNS3_1CILi16EEENS5_ILi64EEEEEELi4ELi256ELi1ELb0ELb1EffNS_4arch4Sm90EEEEEvNT_6ParamsE,"",@"SHT_CUDA_INFO"
	.sectionflags	@""
	.align	4


	//----- nvinfo : EIATTR_CUDA_API_VERSION
	.align		4
        /*0000*/ 	.byte	0x04, 0x37
        /*0002*/ 	.short	(.L_2905 - .L_2904)
.L_2904:
        /*0004*/ 	.word	0x00000082


	//----- nvinfo : EIATTR_KPARAM_INFO
	.align		4
.L_2905:
        /*0008*/ 	.byte	0x04, 0x17
        /*000a*/ 	.short	(.L_2907 - .L_2906)
.L_2906:
        /*000c*/ 	.word	0x00000000
        /*0010*/ 	.short	0x0000
        /*0012*/ 	.short	0x0000
        /*0014*/ 	.byte	0x00, 0xf0, 0xa1, 0x03


	//----- nvinfo : EIATTR_SPARSE_MMA_MASK
	.align		4
.L_2907:
        /*0018*/ 	.byte	0x03, 0x50
        /*001a*/ 	.short	0x0000


	//----- nvinfo : EIATTR_MAXREG_COUNT
	.align		4
        /*001c*/ 	.byte	0x03, 0x1b
        /*001e*/ 	.short	0x0080


	//----- nvinfo : EIATTR_NUM_BARRIERS
	.align		4
        /*0020*/ 	.byte	0x02, 0x4c
        /*0022*/ 	.byte	0x01
	.zero		1


	//----- nvinfo : EIATTR_EXTERNS
	.align		4
        /*0024*/ 	.byte	0x04, 0x0f
        /*0026*/ 	.short	(.L_2909 - .L_2908)


	//   ....[0]....
	.align		4
.L_2908:
        /*0028*/ 	.word	index@(__assertfail)


	//----- nvinfo : EIATTR_MERCURY_ISA_VERSION
	.align		4
.L_2909:
        /*002c*/ 	.byte	0x03, 0x5f
        /*002e*/ 	.short	0x0101


	//----- nvinfo : EIATTR_COOP_GROUP_MASK_REGIDS
	.align		4
        /*0030*/ 	.byte	0x04, 0x29
        /*0032*/ 	.short	(.L_2911 - .L_2910)


	//   ....[0]....
.L_2910:
        /*0034*/ 	.word	0xffffffff


	//   ....[1]....
        /*0038*/ 	.word	0xffffffff


	//   ....[2]....
        /*003c*/ 	.word	0xffffffff


	//   ....[3]....
        /*0040*/ 	.word	0xffffffff


	//   ....[4]....
        /*0044*/ 	.word	0xffffffff


	//   ....[5]....
        /*0048*/ 	.word	0xffffffff


	//   ....[6]....
        /*004c*/ 	.word	0xffffffff


	//   ....[7]....
        /*0050*/ 	.word	0xffffffff


	//   ....[8]....
        /*0054*/ 	.word	0xffffffff


	//   ....[9]....
        /*0058*/ 	.word	0xffffffff


	//   ....[10]....
        /*005c*/ 	.word	0xffffffff


	//   ....[11]....
        /*0060*/ 	.word	0xffffffff


	//----- nvinfo : EIATTR_COOP_GROUP_INSTR_OFFSETS
	.align		4
.L_2911:
        /*0064*/ 	.byte	0x04, 0x28
        /*0066*/ 	.short	(.L_2913 - .L_2912)


	//   ....[0]....
.L_2912:
        /*0068*/ 	.word	0x000015b0


	//   ....[1]....
        /*006c*/ 	.word	0x000015d0


	//   ....[2]....
        /*0070*/ 	.word	0x000015f0


	//   ....[3]....
        /*0074*/ 	.word	0x00001610


	//   ....[4]....
        /*0078*/ 	.word	0x000016b0


	//   ....[5]....
        /*007c*/ 	.word	0x000016d0


	//   ....[6]....
        /*0080*/ 	.word	0x000016e0


	//   ....[7]....
        /*0084*/ 	.word	0x00001710


	//   ....[8]....
        /*0088*/ 	.word	0x00001720


	//   ....[9]....
        /*008c*/ 	.word	0x00001760


	//   ....[10]....
        /*0090*/ 	.word	0x00001770


	//   ....[11]....
        /*0094*/ 	.word	0x000017a0


	//----- nvinfo : EIATTR_SYSCALL_OFFSETS
	.align		4
.L_2913:
        /*0098*/ 	.byte	0x04, 0x46
        /*009a*/ 	.short	(.L_2915 - .L_2914)


	//   ....[0]....
.L_2914:
        /*009c*/ 	.word	0x00000510


	//----- nvinfo : EIATTR_EXIT_INSTR_OFFSETS
	.align		4
.L_2915:
        /*00a0*/ 	.byte	0x04, 0x1c
        /*00a2*/ 	.short	(.L_2917 - .L_2916)


	//   ....[0]....
.L_2916:
        /*00a4*/ 	.word	0x00000240


	//   ....[1]....
        /*00a8*/ 	.word	0x000003c0


	//   ....[2]....
        /*00ac*/ 	.word	0x00002800


	//   ....[3]....
        /*00b0*/ 	.word	0x00002940


	//----- nvinfo : EIATTR_MAX_THREADS
	.align		4
.L_2917:
        /*00b4*/ 	.byte	0x04, 0x05
        /*00b6*/ 	.short	(.L_2919 - .L_2918)
.L_2918:
        /*00b8*/ 	.word	0x00000100
        /*00bc*/ 	.word	0x00000001
        /*00c0*/ 	.word	0x00000001


	//----- nvinfo : EIATTR_CRS_STACK_SIZE
	.align		4
.L_2919:
        /*00c4*/ 	.byte	0x04, 0x1e
        /*00c6*/ 	.short	(.L_2921 - .L_2920)
.L_2920:
        /*00c8*/ 	.word	0x00000000


	//----- nvinfo : EIATTR_CBANK_PARAM_SIZE
	.align		4
.L_2921:
        /*00cc*/ 	.byte	0x03, 0x19
        /*00ce*/ 	.short	0x00e8


	//----- nvinfo : EIATTR_PARAM_CBANK
	.align		4
        /*00d0*/ 	.byte	0x04, 0x0a
        /*00d2*/ 	.short	(.L_2923 - .L_2922)
	.align		4
.L_2922:
        /*00d4*/ 	.word	index@(.nv.constant0._ZN7cutlass13device_kernelIN5flash19FlashAttnFwdCombineIN4cute5tupleIJNS3_1CILi16EEENS5_ILi64EEEEEELi4ELi256ELi1ELb0ELb1EffNS_4arch4Sm90EEEEEvNT_6ParamsE)
        /*00d8*/ 	.short	0x0210
        /*00da*/ 	.short	0x00e8


	//----- nvinfo : EIATTR_SW_WAR
	.align		4
.L_2923:
        /*00dc*/ 	.byte	0x04, 0x36
        /*00de*/ 	.short	(.L_2925 - .L_2924)
.L_2924:
        /*00e0*/ 	.word	0x00000008
.L_2925:


//--------------------- .nv.info._ZN7cutlass13device_kernelIN5flash19FlashAttnFwdCombineIN4cute5tupleIJNS3_1CILi16EEENS5_ILi64EEEEEELi8ELi256ELi1ELb0ELb0EffNS_4arch4Sm80EEEEEvNT_6ParamsE --------------------------
	.section	.nv.info._ZN7cutlass13device_kernelIN5flash19FlashAttnFwdCombineIN4cute5tupleIJNS3_1CILi16EEENS5_ILi64EEEEEELi8ELi256ELi1ELb0ELb0EffNS_4arch4Sm80EEEEEvNT_6ParamsE,"",@"SHT_CUDA_INFO"
	.sectionflags	@""
	.align	4


	//----- nvinfo : EIATTR_CUDA_API_VERSION
	.align		4
        /*0000*/ 	.byte	0x04, 0x37
        /*0002*/ 	.short	(.L_2927 - .L_2926)
.L_2926:
        /*0004*/ 	.word	0x00000082


	//----- nvinfo : EIATTR_KPARAM_INFO
	.align		4
.L_2927:
        /*0008*/ 	.byte	0x04, 0x17
        /*000a*/ 	.short	(.L_2929 - .L_2928)
.L_2928:
        /*000c*/ 	.word	0x00000000
        /*0010*/ 	.short	0x0000
        /*0012*/ 	.short	0x0000
        /*0014*/ 	.byte	0x00, 0xf0, 0xa1, 0x03


	//----- nvinfo : EIATTR_SPARSE_MMA_MASK
	.align		4
.L_2929:
        /*0018*/ 	.byte	0x03, 0x50
        /*001a*/ 	.short	0x0000


	//----- nvinfo : EIATTR_MAXREG_COUNT
	.align		4
        /*001c*/ 	.byte	0x03, 0x1b
        /*001e*/ 	.short	0x0080


	//----- nvinfo : EIATTR_NUM_BARRIERS
	.align		4
        /*0020*/ 	.byte	0x02, 0x4c
        /*0022*/ 	.byte	0x01
	.zero		1


	//----- nvinfo : EIATTR_EXTERNS
	.align		4
        /*0024*/ 	.byte	0x04, 0x0f
        /*0026*/ 	.short	(.L_2931 - .L_2930)


	//   ....[0]....
	.align		4
.L_2930:
        /*0028*/ 	.word	index@(__assertfail)


	//----- nvinfo : EIATTR_MERCURY_ISA_VERSION
	.align		4
.L_2931:
        /*002c*/ 	.byte	0x03, 0x5f
        /*002e*/ 	.short	0x0101


	//----- nvinfo : EIATTR_COOP_GROUP_MASK_REGIDS
	.align		4
        /*0030*/ 	.byte	0x04, 0x29
        /*0032*/ 	.short	(.L_2933 - .L_2932)


	//   ....[0]....
.L_2932:
        /*0034*/ 	.word	0xffffffff


	//   ....[1]....
        /*0038*/ 	.word	0xffffffff


	//   ....[2]....
        /*003c*/ 	.word	0xffffffff


	//   ....[3]....
        /*0040*/ 	.word	0xffffffff


	//   ....[4]....
        /*0044*/ 	.word	0xffffffff


	//   ....[5]....
        /*0048*/ 	.word	0xffffffff


	//   ....[6]....
        /*004c*/ 	.word	0xffffffff


	//   ....[7]....
        /*0050*/ 	.word	0xffffffff


	//   ....[8]....
        /*0054*/ 	.word	0xffffffff


	//   ....[9]....
        /*0058*/ 	.word	0xffffffff


	//   ....[10]....
        /*005c*/ 	.word	0xffffffff


	//   ....[11]....
        /*0060*/ 	.word	0xffffffff


	//----- nvinfo : EIATTR_COOP_GROUP_INSTR_OFFSETS
	.align		4
.L_2933:
        /*0064*/ 	.byte	0x04, 0x28
        /*0066*/ 	.short	(.L_2935 - .L_2934)


	//   ....[0]....
.L_2934:
        /*0068*/ 	.word	0x00001fd0


	//   ....[1]....
        /*006c*/ 	.word	0x00001ff0


	//   ....[2]....
        /*0070*/ 	.word	0x00002010


	//   ....[3]....
        /*0074*/ 	.word	0x00002030


	//   ....[4]....
        /*0078*/ 	.word	0x000025d0


	//   ....[5]....
        /*007c*/ 	.word	0x00002660


	//   ....[6]....
        /*0080*/ 	.word	0x00002680


	//   ....[7]....
        /*0084*/ 	.word	0x000026a0


	//   ....[8]....
        /*0088*/ 	.word	0x000026d0


	//   ....[9]....
        /*008c*/ 	.word	0x000026f0


	//   ....[10]....
        /*0090*/ 	.word	0x00002720


	//   ....[11]....
        /*0094*/ 	.word	0x00002760


	//----- nvinfo : EIATTR_SYSCALL_OFFSETS
	.align		4
.L_2935:
        /*0098*/ 	.byte	0x04, 0x46
        /*009a*/ 	.short	(.L_2937 - .L_2936)


	//   ....[0]....
.L_2936:
        /*009c*/ 	.word	0x00000390


	//----- nvinfo : EIATTR_EXIT_INSTR_OFFSETS
	.align		4
.L_2937:
        /*00a0*/ 	.byte	0x04, 0x1c
        /*00a2*/ 	.short	(.L_2939 - .L_2938)


	//   ....[0]....
.L_2938:
        /*00a4*/ 	.word	0x00000240


	//   ....[1]....
        /*00a8*/ 	.word	0x000039a0


	//   ....[2]....
        /*00ac*/ 	.word	0x00003b30


	//----- nvinfo : EIATTR_MAX_THREADS
	.align		4
.L_2939:
        /*00b0*/ 	.byte	0x04, 0x05
        /*00b2*/ 	.short	(.L_2941 - .L_2940)
.L_2940:
        /*00b4*/ 	.word	0x00000100
        /*00b8*/ 	.word	0x00000001
        /*00bc*/ 	.word	0x00000001


	//----- nvinfo : EIATTR_CRS_STACK_SIZE
	.align		4
.L_2941:
        /*00c0*/ 	.byte	0x04, 0x1e
        /*00c2*/ 	.short	(.L_2943 - .L_2942)
.L_2942:
        /*00c4*/ 	.word	0x00000000


	//----- nvinfo : EIATTR_CBANK_PARAM_SIZE
	.align		4
.L_2943:
        /*00c8*/ 	.byte	0x03, 0x19
        /*00ca*/ 	.short	0x00e8


	//----- nvinfo : EIATTR_PARAM_CBANK
	.align		4
        /*00cc*/ 	.byte	0x04, 0x0a
        /*00ce*/ 	.short	(.L_2945 - .L_2944)
	.align		4
.L_2944:
        /*00d0*/ 	.word	index@(.nv.constant0._ZN7cutlass13device_kernelIN5flash19FlashAttnFwdCombineIN4cute5tupleIJNS3_1CILi16EEENS5_ILi64EEEEEELi8ELi256ELi1ELb0ELb0EffNS_4arch4Sm80EEEEEvNT_6ParamsE)
        /*00d4*/ 	.short	0x0210
        /*00d6*/ 	.short	0x00e8


	//----- nvinfo : EIATTR_SW_WAR
	.align		4
.L_2945:
        /*00d8*/ 	.byte	0x04, 0x36
        /*00da*/ 	.short	(.L_2947 - .L_2946)
.L_2946:
        /*00dc*/ 	.word	0x00000008
.L_2947:


//--------------------- .nv.info._ZN7cutlass13device_kernelIN5flash19FlashAttnFwdCombineIN4cute5tupleIJNS3_1CILi16EEENS5_ILi64EEEEEELi7ELi256ELi1ELb0ELb0EffNS_4arch4Sm80EEEEEvNT_6ParamsE --------------------------
	.section	.nv.info._ZN7cutlass13device_kernelIN5flash19FlashAttnFwdCombineIN4cute5tupleIJNS3_1CILi16EEENS5_ILi64EEEEEELi7ELi256ELi1ELb0ELb0EffNS_4arch4Sm80EEEEEvNT_6ParamsE,"",@"SHT_CUDA_INFO"
	.sectionflags	@""
	.align	4


	//----- nvinfo : EIATTR_CUDA_API_VERSION
	.align		4
        /*0000*/ 	.byte	0x04, 0x37
        /*0002*/ 	.short	(.L_2949 - .L_2948)
.L_2948:
        /*0004*/ 	.word	0x00000082


	//----- nvinfo : EIATTR_KPARAM_INFO
	.align		4
.L_2949:
        /*0008*/ 	.byte	0x04, 0x17
        /*000a*/ 	.short	(.L_2951 - .L_2950)
.L_2950:
        /*000c*/ 	.word	0x00000000
        /*0010*/ 	.short	0x0000
        /*0012*/ 	.short	0x0000
        /*0014*/ 	.byte	0x00, 0xf0, 0xa1, 0x03


	//----- nvinfo : EIATTR_SPARSE_MMA_MASK
	.align		4
.L_2951:
        /*0018*/ 	.byte	0x03, 0x50
        /*001a*/ 	.short	0x0000


	//----- nvinfo : EIATTR_MAXREG_COUNT
	.align		4
        /*001c*/ 	.byte	0x03, 0x1b
        /*001e*/ 	.short	0x0080


	//----- nvinfo : EIATTR_NUM_BARRIERS
	.align		4
        /*0020*/ 	.byte	0x02, 0x4c
        /*0022*/ 	.byte	0x01
	.zero		1


	//----- nvinfo : EIATTR_EXTERNS
	.align		4
        /*0024*/ 	.byte	0x04, 0x0f
        /*0026*/ 	.short	(.L_2953 - .L_2952)


	//   ....[0]....
	.align		4
.L_2952:
        /*0028*/ 	.word	index@(__assertfail)


	//----- nvinfo : EIATTR_MERCURY_ISA_VERSION
	.align		4
.L_2953:
        /*002c*/ 	.byte	0x03, 0x5f
        /*002e*/ 	.short	0x0101


	//----- nvinfo : EIATTR_COOP_GROUP_MASK_REGIDS
	.align		4
        /*0030*/ 	.byte	0x04, 0x29
        /*0032*/ 	.short	(.L_2955 - .L_2954)


	//   ....[0]....
.L_2954:
        /*0034*/ 	.word	0xffffffff


	//   ....[1]....
        /*0038*/ 	.word	0xffffffff


	//   ....[2]....
        /*003c*/ 	.word	0xffffffff


	//   ....[3]....
        /*0040*/ 	.word	0xffffffff


	//   ....[4]....
        /*0044*/ 	.word	0xffffffff


	//   ....[5]....
        /*0048*/ 	.word	0xffffffff


	//   ....[6]....
        /*004c*/ 	.word	0xffffffff


	//   ....[7]....
        /*0050*/ 	.word	0xffffffff


	//   ....[8]....
        /*0054*/ 	.word	0xffffffff


	//   ....[9]....
        /*0058*/ 	.word	0xffffffff


	//   ....[10]....
        /*005c*/ 	.word	0xffffffff


	//   ....[11]....
        /*0060*/ 	.word	0xffffffff


	//----- nvinfo : EIATTR_COOP_GROUP_INSTR_OFFSETS
	.align		4
.L_2955:
        /*0064*/ 	.byte	0x04, 0x28
        /*0066*/ 	.short	(.L_2957 - .L_2956)


	//   ....[0]....
.L_2956:
        /*0068*/ 	.word	0x00001560


	//   ....[1]....
        /*006c*/ 	.word	0x00001580


	//   ....[2]....
        /*0070*/ 	.word	0x000015a0


	//   ....[3]....
        /*0074*/ 	.word	0x000015c0


	//   ....[4]....
        /*0078*/ 	.word	0x000018e0


	//   ....[5]....
        /*007c*/ 	.word	0x00001900


	//   ....[6]....
        /*0080*/ 	.word	0x00001910


	//   ....[7]....
        /*0084*/ 	.word	0x00001940


	//   ....[8]....
        /*0088*/ 	.word	0x00001950


	//   ....[9]....
        /*008c*/ 	.word	0x00001980


	//   ....[10]....
        /*0090*/ 	.word	0x00001990


	//   ....[11]....
        /*0094*/ 	.word	0x000019e0


	//----- nvinfo : EIATTR_SYSCALL_OFFSETS
	.align		4
.L_2957:
        /*0098*/ 	.byte	0x04, 0x46
        /*009a*/ 	.short	(.L_2959 - .L_2958)


	//   ....[0]....
.L_2958:
        /*009c*/ 	.word	0x00000390


	//----- nvinfo : EIATTR_EXIT_INSTR_OFFSETS
	.align		4
.L_2959:
        /*00a0*/ 	.byte	0x04, 0x1c
        /*00a2*/ 	.short	(.L_2961 - .L_2960)


	//   ....[0]....
.L_2960:
        /*00a4*/ 	.word	0x00000240


	//   ....[1]....
        /*00a8*/ 	.word	0x00002b50


	//   ....[2]....
        /*00ac*/ 	.word	0x00002ce0


	//----- nvinfo : EIATTR_MAX_THREADS
	.align		4
.L_2961:
        /*00b0*/ 	.byte	0x04, 0x05
        /*00b2*/ 	.short	(.L_2963 - .L_2962)
.L_2962:
        /*00b4*/ 	.word	0x00000100
        /*00b8*/ 	.word	0x00000001
        /*00bc*/ 	.word	0x00000001


	//----- nvinfo : EIATTR_CRS_STACK_SIZE
	.align		4
.L_2963:
        /*00c0*/ 	.byte	0x04, 0x1e
        /*00c2*/ 	.short	(.L_2965 - .L_2964)
.L_2964:
        /*00c4*/ 	.word	0x00000000


	//----- nvinfo : EIATTR_CBANK_PARAM_SIZE
	.align		4
.L_2965:
        /*00c8*/ 	.byte	0x03, 0x19
        /*00ca*/ 	.short	0x00e8


	//----- nvinfo : EIATTR_PARAM_CBANK
	.align		4
        /*00cc*/ 	.byte	0x04, 0x0a
        /*00ce*/ 	.short	(.L_2967 - .L_2966)
	.align		4
.L_2966:
        /*00d0*/ 	.word	index@(.nv.constant0._ZN7cutlass13device_kernelIN5flash19FlashAttnFwdCombineIN4cute5tupleIJNS3_1CILi16EEENS5_ILi64EEEEEELi7ELi256ELi1ELb0ELb0EffNS_4arch4Sm80EEEEEvNT_6ParamsE)
        /*00d4*/ 	.short	0x0210
        /*00d6*/ 	.short	0x00e8


	//----- nvinfo : EIATTR_SW_WAR
	.align		4
.L_2967:
        /*00d8*/ 	.byte	0x04, 0x36
        /*00da*/ 	.short	(.L_2969 - .L_2968)
.L_2968:
        /*00dc*/ 	.word	0x00000008
.L_2969:


//--------------------- .nv.info._ZN7cutlass13device_kernelIN5flash19FlashAttnFwdCombineIN4cute5tupleIJNS3_1CILi16EEENS5_ILi64EEEEEELi6ELi256ELi1ELb0ELb0EffNS_4arch4Sm80EEEEEvNT_6ParamsE --------------------------
	.section	.nv.info._ZN7cutlass13device_kernelIN5flash19FlashAttnFwdCombineIN4cute5tupleIJNS3_1CILi16EEENS5_ILi64EEEEEELi6ELi256ELi1ELb0ELb0EffNS_4arch4Sm80EEEEEvNT_6ParamsE,"",@"SHT_CUDA_INFO"
	.sectionflags	@""
	.align	4


	//----- nvinfo : EIATTR_CUDA_API_VERSION
	.align		4
        /*0000*/ 	.byte	0x04, 0x37
        /*0002*/ 	.short	(.L_2971 - .L_2970)
.L_2970:
        /*0004*/ 	.word	0x00000082


	//----- nvinfo : EIATTR_KPARAM_INFO
	.align		4
.L_2971:
        /*0008*/ 	.byte	0x04, 0x17
        /*000a*/ 	.short	(.L_2973 - .L_2972)
.L_2972:
        /*000c*/ 	.word	0x00000000
        /*0010*/ 	.short	0x0000
        /*0012*/ 	.short	0x0000
        /*0014*/ 	.byte	0x00, 0xf0, 0xa1, 0x03


	//----- nvinfo : EIATTR_SPARSE_MMA_MASK
	.align		4
.L_2973:
        /*0018*/ 	.byte	0x03, 0x50
        /*001a*/ 	.short	0x0000


	//----- nvinfo : EIATTR_MAXREG_COUNT
	.align		4
        /*001c*/ 	.byte	0x03, 0x1b
        /*001e*/ 	.short	0x0080


	//----- nvinfo : EIATTR_NUM_BARRIERS
	.align		4
        /*0020*/ 	.byte	0x02, 0x4c
        /*0022*/ 	.byte	0x01
	.zero		1


	//----- nvinfo : EIATTR_EXTERNS
	.align		4
        /*0024*/ 	.byte	0x04, 0x0f
        /*0026*/ 	.short	(.L_2975 - .L_2974)


	//   ....[0]....
	.align		4
.L_2974:
        /*0028*/ 	.word	index@(__assertfail)


	//----- nvinfo : EIATTR_MERCURY_ISA_VERSION
	.align		4
.L_2975:
        /*002c*/ 	.byte	0x03, 0x5f
        /*002e*/ 	.short	0x0101


	//----- nvinfo : EIATTR_COOP_GROUP_MASK_REGIDS
	.align		4
        /*0030*/ 	.byte	0x04, 0x29
        /*0032*/ 	.short	(.L_2977 - .L_2976)


	//   ....[0]....
.L_2976:
        /*0034*/ 	.word	0xffffffff


	//   ....[1]....
        /*0038*/ 	.word	0xffffffff


	//   ....[2]....
        /*003c*/ 	.word	0xffffffff


	//   ....[3]....
        /*0040*/ 	.word	0xffffffff


	//   ....[4]....
        /*0044*/ 	.word	0xffffffff


	//   ....[5]....
        /*0048*/ 	.word	0xffffffff


	//   ....[6]....
        /*004c*/ 	.word	0xffffffff


	//   ....[7]....
        /*0050*/ 	.word	0xffffffff


	//   ....[8]....
        /*0054*/ 	.word	0xffffffff


	//   ....[9]....
        /*0058*/ 	.word	0xffffffff


	//   ....[10]....
        /*005c*/ 	.word	0xffffffff


	//   ....[11]....
        /*0060*/ 	.word	0xffffffff


	//----- nvinfo : EIATTR_COOP_GROUP_INSTR_OFFSETS
	.align		4
.L_2977:
        /*0064*/ 	.byte	0x04, 0x28
        /*0066*/ 	.short	(.L_2979 - .L_2978)


	//   ....[0]....
.L_2978:
        /*0068*/ 	.word	0x000010a0


	//   ....[1]....
        /*006c*/ 	.word	0x000010c0


	//   ....[2]....
        /*0070*/ 	.word	0x000010e0


	//   ....[3]....
        /*0074*/ 	.word	0x00001100


	//   ....[4]....
        /*0078*/ 	.word	0x000012a0


	//   ....[5]....
        /*007c*/ 	.word	0x000012c0


	//   ....[6]....
        /*0080*/ 	.word	0x000012d0


	//   ....[7]....
        /*0084*/ 	.word	0x00001300


	//   ....[8]....
        /*0088*/ 	.word	0x00001310


	//   ....[9]....
        /*008c*/ 	.word	0x00001340


	//   ....[10]....
        /*0090*/ 	.word	0x00001350


	//   ....[11]....
        /*0094*/ 	.word	0x00001390


	//----- nvinfo : EIATTR_SYSCALL_OFFSETS
	.align		4
.L_2979:
        /*0098*/ 	.byte	0x04, 0x46
        /*009a*/ 	.short	(.L_2981 - .L_2980)


	//   ....[0]....
.L_2980:
        /*009c*/ 	.word	0x00000390


	//----- nvinfo : EIATTR_EXIT_INSTR_OFFSETS
	.align		4
.L_2981:
        /*00a0*/ 	.byte	0x04, 0x1c
        /*00a2*/ 	.short	(.L_2983 - .L_2982)


	//   ....[0]....
.L_2982:
        /*00a4*/ 	.word	0x00000240


	//   ....[1]....
        /*00a8*/ 	.word	0x00002430


	//   ....[2]....
        /*00ac*/ 	.word	0x000025c0


	//----- nvinfo : EIATTR_MAX_THREADS
	.align		4
.L_2983:
        /*00b0*/ 	.byte	0x04, 0x05
        /*00b2*/ 	.short	(.L_2985 - .L_2984)
.L_2984:
        /*00b4*/ 	.word	0x00000100
        /*00b8*/ 	.word	0x00000001
        /*00bc*/ 	.word	0x00000001


	//----- nvinfo : EIATTR_CRS_STACK_SIZE
	.align		4
.L_2985:
        /*00c0*/ 	.byte	0x04, 0x1e
        /*00c2*/ 	.short	(.L_2987 - .L_2986)
.L_2986:
        /*00c4*/ 	.word	0x00000000


	//----- nvinfo : EIATTR_CBANK_PARAM_SIZE
	.align		4
.L_2987:
        /*00c8*/ 	.byte	0x03, 0x19
        /*00ca*/ 	.short	0x00e8


	//----- nvinfo : EIATTR_PARAM_CBANK
	.align		4
        /*00cc*/ 	.byte	0x04, 0x0a
        /*00ce*/ 	.short	(.L_2989 - .L_2988)
	.align		4
.L_2988:
        /*00d0*/ 	.word	index@(.nv.constant0._ZN7cutlass13device_kernelIN5flash19FlashAttnFwdCombineIN4cute5tupleIJNS3_1CILi16EEENS5_ILi64EEEEEELi6ELi256ELi1ELb0ELb0EffNS_4arch4Sm80EEEEEvNT_6ParamsE)
        /*00d4*/ 	.short	0x0210
        /*00d6*/ 	.short	0x00e8


	//----- nvinfo : EIATTR_SW_WAR
	.align		4
.L_2989:
        /*00d8*/ 	.byte	0x04, 0x36
        /*00da*/ 	.short	(.L_2991 - .L_2990)
.L_2990:
        /*00dc*/ 	.word	0x00000008
.L_2991:


//--------------------- .nv.info._ZN7cutlass13device_kernelIN5flash19FlashAttnFwdCombineIN4cute5tupleIJNS3_1CILi16EEENS5_ILi64EEEEEELi5ELi256ELi1ELb0ELb0EffNS_4arch4Sm80EEEEEvNT_6ParamsE --------------------------
	.section	.nv.info._ZN7cutlass13device_kernelIN5flash19FlashAttnFwdCombineIN4cute5tupleIJNS3_1CILi16EEENS5_ILi64EEEEEELi5ELi256ELi1ELb0ELb0EffNS_4arch4Sm80EEEEEvNT_6ParamsE,"",@"SHT_CUDA_INFO"
	.sectionflags	@""
	.align	4


	//----- nvinfo : EIATTR_CUDA_API_VERSION
	.align		4
        /*0000*/ 	.byte	0x04, 0x37
        /*0002*/ 	.short	(.L_2993 - .L_2992)
.L_2992:
        /*0004*/ 	.word	0x00000082


	//----- nvinfo : EIATTR_KPARAM_INFO
	.align		4
.L_2993:
        /*0008*/ 	.byte	0x04, 0x17
        /*000a*/ 	.short	(.L_2995 - .L_2994)
.L_2994:
        /*000c*/ 	.word	0x00000000
        /*0010*/ 	.short	0x0000
        /*0012*/ 	.short	0x0000
        /*0014*/ 	.byte	0x00, 0xf0, 0xa1, 0x03


	//----- nvinfo : EIATTR_SPARSE_MMA_MASK
	.align		4
.L_2995:
        /*0018*/ 	.byte	0x03, 0x50
        /*001a*/ 	.short	0x0000


	//----- nvinfo : EIATTR_MAXREG_COUNT
	.align		4
        /*001c*/ 	.byte	0x03, 0x1b
        /*001e*/ 	.short	0x0080


	//----- nvinfo : EIATTR_NUM_BARRIERS
	.align		4
        /*0020*/ 	.byte	0x02, 0x4c
        /*0022*/ 	.byte	0x01
	.zero		1


	//----- nvinfo : EIATTR_EXTERNS
	.align		4
        /*0024*/ 	.byte	0x04, 0x0f
        /*0026*/ 	.short	(.L_2997 - .L_2996)


	//   ....[0]....
	.align		4
.L_2996:
        /*0028*/ 	.word	index@(__assertfail)


	//----- nvinfo : EIATTR_MERCURY_ISA_VERSION
	.align		4
.L_2997:
        /*002c*/ 	.byte	0x03, 0x5f
        /*002e*/ 	.short	0x0101


	//----- nvinfo : EIATTR_COOP_GROUP_MASK_REGIDS
	.align		4
        /*0030*/ 	.byte	0x04, 0x29
        /*0032*/ 	.short	(.L_2999 - .L_2998)


	//   ....[0]....
.L_2998:
        /*0034*/ 	.word	0xffffffff


	//   ....[1]....
        /*0038*/ 	.word	0xffffffff


	//   ....[2]....
        /*003c*/ 	.word	0xffffffff


	//   ....[3]....
        /*0040*/ 	.word	0xffffffff


	//   ....[4]....
        /*0044*/ 	.word	0xffffffff


	//   ....[5]....
        /*0048*/ 	.word	0xffffffff


	//   ....[6]....
        /*004c*/ 	.word	0xffffffff


	//   ....[7]....
        /*0050*/ 	.word	0xffffffff


	//   ....[8]....
        /*0054*/ 	.word	0xffffffff


	//   ....[9]....
        /*0058*/ 	.word	0xffffffff


	//   ....[10]....
        /*005c*/ 	.word	0xffffffff


	//   ....[11]....
        /*0060*/ 	.word	0xffffffff


	//----- nvinfo : EIATTR_COOP_GROUP_INSTR_OFFSETS
	.align		4
.L_2999:
        /*0064*/ 	.byte	0x04, 0x28
        /*0066*/ 	.short	(.L_3001 - .L_3000)


	//   ....[0]....
.L_3000:
        /*0068*/ 	.word	0x00000de0


	//   ....[1]....
        /*006c*/ 	.word	0x00000e00


	//   ....[2]....
        /*0070*/ 	.word	0x00000e20


	//   ....[3]....
        /*0074*/ 	.word	0x00000e40


	//   ....[4]....
        /*0078*/ 	.word	0x00000f30


	//   ....[5]....
        /*007c*/ 	.word	0x00000f50


	//   ....[6]....
        /*0080*/ 	.word	0x00000f60


	//   ....[7]....
        /*0084*/ 	.word	0x00000f90


	//   ....[8]....
        /*0088*/ 	.word	0x00000fa0


	//   ....[9]....
        /*008c*/ 	.word	0x00000fe0


	//   ....[10]....
        /*0090*/ 	.word	0x00000ff0


	//   ....[11]....
        /*0094*/ 	.word	0x00001030


	//----- nvinfo : EIATTR_SYSCALL_OFFSETS
	.align		4
.L_3001:
        /*0098*/ 	.byte	0x04, 0x46
        /*009a*/ 	.short	(.L_3003 - .L_3002)


	//   ....[0]....
.L_3002:
        /*009c*/ 	.word	0x00000390


	//----- nvinfo : EIATTR_EXIT_INSTR_OFFSETS
	.align		4
.L_3003:
        /*00a0*/ 	.byte	0x04, 0x1c
        /*00a2*/ 	.short	(.L_3005 - .L_3004)


	//   ....[0]....
.L_3004:
        /*00a4*/ 	.word	0x00000240


	//   ....[1]....
        /*00a8*/ 	.word	0x000020d0


	//   ....[2]....
        /*00ac*/ 	.word	0x00002260


	//----- nvinfo : EIATTR_MAX_THREADS
	.align		4
.L_3005:
        /*00b0*/ 	.byte	0x04, 0x05
        /*00b2*/ 	.short	(.L_3007 - .L_3006)
.L_3006:
        /*00b4*/ 	.word	0x00000100
        /*00b8*/ 	.word	0x00000001
        /*00bc*/ 	.word	0x00000001


	//----- nvinfo : EIATTR_CRS_STACK_SIZE
	.align		4
.L_3007:
        /*00c0*/ 	.byte	0x04, 0x1e
        /*00c2*/ 	.short	(.L_3009 - .L_3008)
.L_3008:
        /*00c4*/ 	.word	0x00000000


	//----- nvinfo : EIATTR_CBANK_PARAM_SIZE
	.align		4
.L_3009:
        /*00c8*/ 	.byte	0x03, 0x19
        /*00ca*/ 	.short	0x00e8


	//----- nvinfo : EIATTR_PARAM_CBANK
	.align		4
        /*00cc*/ 	.byte	0x04, 0x0a
        /*00ce*/ 	.short	(.L_3011 - .L_3010)
	.align		4
.L_3010:
        /*00d0*/ 	.word	index@(.nv.constant0._ZN7cutlass13device_kernelIN5flash19FlashAttnFwdCombineIN4cute5tupleIJNS3_1CILi16EEENS5_ILi64EEEEEELi5ELi256ELi1ELb0ELb0EffNS_4arch4Sm80EEEEEvNT_6ParamsE)
        /*00d4*/ 	.short	0x0210
        /*00d6*/ 	.short	0x00e8


	//----- nvinfo : EIATTR_SW_WAR
	.align		4
.L_3011:
        /*00d8*/ 	.byte	0x04, 0x36
        /*00da*/ 	.short	(.L_3013 - .L_3012)
.L_3012:
        /*00dc*/ 	.word	0x00000008
.L_3013:


//--------------------- .nv.info._ZN7cutlass13device_kernelIN5flash19FlashAttnFwdCombineIN4cute5tupleIJNS3_1CILi16EEENS5_ILi64EEEEEELi4ELi256ELi1ELb0ELb0EffNS_4arch4Sm80EEEEEvNT_6ParamsE --------------------------
	.section	.nv.info._ZN7cutlass13device_kernelIN5flash19FlashAttnFwdCombineIN4cute5tupleIJNS3_1CILi16EEENS5_ILi64EEEEEELi4ELi256ELi1ELb0ELb0EffNS_4arch4Sm80EEEEEvNT_6ParamsE,"",@"SHT_CUDA_INFO"
	.sectionflags	@""
	.align	4


	//----- nvinfo : EIATTR_CUDA_API_VERSION
	.align		4
        /*0000*/ 	.byte	0x04, 0x37
        /*0002*/ 	.short	(.L_3015 - .L_3014)
.L_3014:
        /*0004*/ 	.word	0x00000082


	//----- nvinfo : EIATTR_KPARAM_INFO
	.align		4
.L_3015:
        /*0008*/ 	.byte	0x04, 0x17
        /*000a*/ 	.short	(.L_3017 - .L_3016)
.L_3016:
        /*000c*/ 	.word	0x00000000
        /*0010*/ 	.short	0x0000
        /*0012*/ 	.short	0x0000
        /*0014*/ 	.byte	0x00, 0xf0, 0xa1, 0x03


	//----- nvinfo : EIATTR_SPARSE_MMA_MASK
	.align		4
.L_3017:
        /*0018*/ 	.byte	0x03, 0x50
        /*001a*/ 	.short	0x0000


	//----- nvinfo : EIATTR_MAXREG_COUNT
	.align		4
        /*001c*/ 	.byte	0x03, 0x1b
        /*001e*/ 	.short	0x0080


	//----- nvinfo : EIATTR_NUM_BARRIERS
	.align		4
        /*0020*/ 	.byte	0x02, 0x4c
        /*0022*/ 	.byte	0x01
	.zero		1


	//----- nvinfo : EIATTR_EXTERNS
	.align		4
        /*0024*/ 	.byte	0x04, 0x0f
        /*0026*/ 	.short	(.L_3019 - .L_3018)


	//   ....[0]....
	.align		4
.L_3018:
        /*0028*/ 	.word	index@(__assertfail)


	//----- nvinfo : EIATTR_MERCURY_ISA_VERSION
	.align		4
.L_3019:
        /*002c*/ 	.byte	0x03, 0x5f
        /*002e*/ 	.short	0x0101


	//----- nvinfo : EIATTR_COOP_GROUP_MASK_REGIDS
	.align		4
        /*0030*/ 	.byte	0x04, 0x29
        /*0032*/ 	.short	(.L_3021 - .L_3020)


	//   ....[0]....
.L_3020:
        /*0034*/ 	.word	0xffffffff


	//   ....[1]....
        /*0038*/ 	.word	0xffffffff


	//   ....[2]....
        /*003c*/ 	.word	0xffffffff


	//   ....[3]....
        /*0040*/ 	.word	0xffffffff


	//   ....[4]....
        /*0044*/ 	.word	0xffffffff


	//   ....[5]....
        /*0048*/ 	.word	0xffffffff


	//   ....[6]....
        /*004c*/ 	.word	0xffffffff


	//   ....[7]....
        /*0050*/ 	.word	0xffffffff


	//   ....[8]....
        /*0054*/ 	.word	0xffffffff


	//   ....[9]....
        /*0058*/ 	.word	0xffffffff


	//   ....[10]....
        /*005c*/ 	.word	0xffffffff


	//   ....[11]....
        /*0060*/ 	.word	0xffffffff


	//----- nvinfo : EIATTR_COOP_GROUP_INSTR_OFFSETS
	.align		4
.L_3021:
        /*0064*/ 	.byte	0x04, 0x28
        /*0066*/ 	.short	(.L_3023 - .L_3022)


	//   ....[0]....
.L_3022:
        /*0068*/ 	.word	0x00000c90


	//   ....[1]....
        /*006c*/ 	.word	0x00000cb0


	//   ....[2]....
        /*0070*/ 	.word	0x00000cd0


	//   ....[3]....
        /*0074*/ 	.word	0x00000cf0


	//   ....[4]....
        /*0078*/ 	.word	0x00000d90


	//   ....[5]....
        /*007c*/ 	.word	0x00000db0


	//   ....[6]....
        /*0080*/ 	.word	0x00000dc0


	//   ....[7]....
        /*0084*/ 	.word	0x00000df0


	//   ....[8]....
        /*0088*/ 	.word	0x00000e00


	//   ....[9]....
        /*008c*/ 	.word	0x00000e40


	//   ....[10]....
        /*0090*/ 	.word	0x00000e50


	//   ....[11]....
        /*0094*/ 	.word	0x00000e90


	//----- nvinfo : EIATTR_SYSCALL_OFFSETS
	.align		4
.L_3023:
        /*0098*/ 	.byte	0x04, 0x46
        /*009a*/ 	.short	(.L_3025 - .L_3024)


	//   ....[0]....
.L_3024:
        /*009c*/ 	.word	0x00000390


	//----- nvinfo : EIATTR_EXIT_INSTR_OFFSETS
	.align		4
.L_3025:
        /*00a0*/ 	.byte	0x04, 0x1c
        /*00a2*/ 	.short	(.L_3027 - .L_3026)


	//   ....[0]....
.L_3026:
        /*00a4*/ 	.word	0x00000240


	//   ....[1]....
        /*00a8*/ 	.word	0x00001f10


	//   ....[2]....
        /*00ac*/ 	.word	0x000020a0


	//----- nvinfo : EIATTR_MAX_THREADS
	.align		4
.L_3027:
        /*00b0*/ 	.byte	0x04, 0x05
        /*00b2*/ 	.short	(.L_3029 - .L_3028)
.L_3028:
        /*00b4*/ 	.word	0x00000100
        /*00b8*/ 	.word	0x00000001
        /*00bc*/ 	.word	0x00000001


	//----- nvinfo : EIATTR_CRS_STACK_SIZE
	.align		4
.L_3029:
        /*00c0*/ 	.byte	0x04, 0x1e
        /*00c2*/ 	.short	(.L_3031 - .L_3030)
.L_3030:
        /*00c4*/ 	.word	0x00000000


	//----- nvinfo : EIATTR_CBANK_PARAM_SIZE
	.align		4
.L_3031:
        /*00c8*/ 	.byte	0x03, 0x19
        /*00ca*/ 	.short	0x00e8


	//----- nvinfo : EIATTR_PARAM_CBANK
	.align		4
        /*00cc*/ 	.byte	0x04, 0x0a
        /*00ce*/ 	.short	(.L_3033 - .L_3032)
	.align		4
.L_3032:
        /*00d0*/ 	.word	index@(.nv.constant0._ZN7cutlass13device_kernelIN5flash19FlashAttnFwdCombineIN4cute5tupleIJNS3_1CILi16EEENS5_ILi64EEEEEELi4ELi256ELi1ELb0ELb0EffNS_4arch4Sm80EEEEEvNT_6ParamsE)
        /*00d4*/ 	.short	0x0210
        /*00d6*/ 	.short	0x00e8


	//----- nvinfo : EIATTR_SW_WAR
	.align		4
.L_3033:
        /*00d8*/ 	.byte	0x04, 0x36
        /*00da*/ 	.short	(.L_3035 - .L_3034)
.L_3034:
        /*00dc*/ 	.word	0x00000008
.L_3035:


//--------------------- .nv.info._ZN7cutlass13device_kernelIN5flash19FlashAttnFwdCombineIN4cute5tupleIJNS3_1CILi16EEENS5_ILi64EEEEEELi8ELi256ELi1ELb0ELb1EffNS_4arch4Sm80EEEEEvNT_6ParamsE --------------------------
	.section	.nv.info._ZN7cutlass13device_kernelIN5flash19FlashAttnFwdCombineIN4cute5tupleIJNS3_1CILi16EEENS5_ILi64EEEEEELi8ELi256ELi1ELb0ELb1EffNS_4arch4Sm80EEEEEvNT_6ParamsE,"",@"SHT_CUDA_INFO"
	.sectionflags	@""
	.align	4


	//----- nvinfo : EIATTR_CUDA_API_VERSION
	.align		4
        /*0000*/ 	.byte	0x04, 0x37
        /*0002*/ 	.short	(.L_3037 - .L_3036)
.L_3036:
        /*0004*/ 	.word	0x00000082


	//----- nvinfo : EIATTR_KPARAM_INFO
	.align		4
.L_3037:
        /*0008*/ 	.byte	0x04, 0x17
        /*000a*/ 	.short	(.L_3039 - .L_3038)
.L_3038:
        /*000c*/ 	.word	0x00000000
        /*0010*/ 	.short	0x0000
        /*0012*/ 	.short	0x0000
        /*0014*/ 	.byte	0x00, 0xf0, 0xa1, 0x03


	//----- nvinfo : EIATTR_SPARSE_MMA_MASK
	.align		4
.L_3039:
        /*0018*/ 	.byte	0x03, 0x50
        /*001a*/ 	.short	0x0000


	//----- nvinfo : EIATTR_MAXREG_COUNT
	.align		4
        /*001c*/ 	.byte	0x03, 0x1b
        /*001e*/ 	.short	0x0080


	//----- nvinfo : EIATTR_NUM_BARRIERS
	.align		4
        /*0020*/ 	.byte	0x02, 0x4c
        /*0022*/ 	.byte	0x01
	.zero		1


	//----- nvinfo : EIATTR_EXTERNS
	.align		4
        /*0024*/ 	.byte	0x04, 0x0f
        /*0026*/ 	.short	(.L_3041 - .L_3040)


	//   ....[0]....
	.align		4
.L_3040:
        /*0028*/ 	.word	index@(__assertfail)


	//----- nvinfo : EIATTR_MERCURY_ISA_VERSION
	.align		4
.L_3041:
        /*002c*/ 	.byte	0x03, 0x5f
        /*002e*/ 	.short	0x0101


	//----- nvinfo : EIATTR_COOP_GROUP_MASK_REGIDS
	.align		4
        /*0030*/ 	.byte	0x04, 0x29
        /*0032*/ 	.short	(.L_3043 - .L_3042)


	//   ....[0]....
.L_3042:
        /*0034*/ 	.word	0xffffffff


	//   ....[1]....
        /*0038*/ 	.word	0xffffffff


	//   ....[2]....
        /*003c*/ 	.word	0xffffffff


	//   ....[3]....
        /*0040*/ 	.word	0xffffffff


	//   ....[4]....
        /*0044*/ 	.word	0xffffffff


	//   ....[5]....
        /*0048*/ 	.word	0xffffffff


	//   ....[6]....
        /*004c*/ 	.word	0xffffffff


	//   ....[7]....
        /*0050*/ 	.word	0xffffffff


	//   ....[8]....
        /*0054*/ 	.word	0xffffffff


	//   ....[9]....
        /*0058*/ 	.word	0xffffffff


	//   ....[10]....
        /*005c*/ 	.word	0xffffffff


	//   ....[11]....
        /*0060*/ 	.word	0xffffffff


	//----- nvinfo : EIATTR_COOP_GROUP_INSTR_OFFSETS
	.align		4
.L_3043:
        /*0064*/ 	.byte	0x04, 0x28
        /*0066*/ 	.short	(.L_3045 - .L_3044)


	//   ....[0]....
.L_3044:
        /*0068*/ 	.word	0x000028c0


	//   ....[1]....
        /*006c*/ 	.word	0x000028e0


	//   ....[2]....
        /*0070*/ 	.word	0x00002900


	//   ....[3]....
        /*0074*/ 	.word	0x00002920


	//   ....[4]....
        /*0078*/ 	.word	0x00002ea0


	//   ....[5]....
        /*007c*/ 	.word	0x00002f40


	//   ....[6]....
        /*0080*/ 	.word	0x00002f70


	//   ....[7]....
        /*0084*/ 	.word	0x00002fa0


	//   ....[8]....
        /*0088*/ 	.word	0x00002fd0


	//   ....[9]....
        /*008c*/ 	.word	0x00002ff0


	//   ....[10]....
        /*0090*/ 	.word	0x00003020


	//   ....[11]....
        /*0094*/ 	.word	0x00003050


	//----- nvinfo : EIATTR_SYSCALL_OFFSETS
	.align		4
.L_3045:
        /*0098*/ 	.byte	0x04, 0x46
        /*009a*/ 	.short	(.L_3047 - .L_3046)


	//   ....[0]....
.L_3046:
        /*009c*/ 	.word	0x00000510


	//----- nvinfo : EIATTR_EXIT_INSTR_OFFSETS
	.align		4
.L_3047:
        /*00a0*/ 	.byte	0x04, 0x1c
        /*00a2*/ 	.short	(.L_3049 - .L_3048)


	//   ....[0]....
.L_3048:
        /*00a4*/ 	.word	0x00000240


	//   ....[1]....
        /*00a8*/ 	.word	0x000003c0


	//   ....[2]....
        /*00ac*/ 	.word	0x00004270


	//   ....[3]....
        /*00b0*/ 	.word	0x000043b0


	//----- nvinfo : EIATTR_MAX_THREADS
	.align		4
.L_3049:
        /*00b4*/ 	.byte	0x04, 0x05
        /*00b6*/ 	.short	(.L_3051 - .L_3050)
.L_3050:
        /*00b8*/ 	.word	0x00000100
        /*00bc*/ 	.word	0x00000001
        /*00c0*/ 	.word	0x00000001


	//----- nvinfo : EIATTR_CRS_STACK_SIZE
	.align		4
.L_3051:
        /*00c4*/ 	.byte	0x04, 0x1e
        /*00c6*/ 	.short	(.L_3053 - .L_3052)
.L_3052:
        /*00c8*/ 	.word	0x00000000


	//----- nvinfo : EIATTR_CBANK_PARAM_SIZE
	.align		4
.L_3053:
        /*00cc*/ 	.byte	0x03, 0x19
        /*00ce*/ 	.short	0x00e8


	//----- nvinfo : EIATTR_PARAM_CBANK
	.align		4
        /*00d0*/ 	.byte	0x04, 0x0a
        /*00d2*/ 	.short	(.L_3055 - .L_3054)
	.align		4
.L_3054:
        /*00d4*/ 	.word	index@(.nv.constant0._ZN7cutlass13device_kernelIN5flash19FlashAttnFwdCombineIN4cute5tupleIJNS3_1CILi16EEENS5_ILi64EEEEEELi8ELi256ELi1ELb0ELb1EffNS_4arch4Sm80EEEEEvNT_6ParamsE)
        /*00d8*/ 	.short	0x0210
        /*00da*/ 	.short	0x00e8


	//----- nvinfo : EIATTR_SW_WAR
	.align		4
.L_3055:
        /*00dc*/ 	.byte	0x04, 0x36
        /*00de*/ 	.short	(.L_3057 - .L_3056)
.L_3056:
        /*00e0*/ 	.word	0x00000008
.L_3057:


//--------------------- .nv.info._ZN7cutlass13device_kernelIN5flash19FlashAttnFwdCombineIN4cute5tupleIJNS3_1CILi16EEENS5_ILi64EEEEEELi7ELi256ELi1ELb0ELb1EffNS_4arch4Sm80EEEEEvNT_6ParamsE --------------------------
	.section	.nv.info._ZN7cutlass13device_kernelIN5flash19FlashAttnFwdCombineIN4cute5tupleIJNS3_1CILi16EEENS5_ILi64EEEEEELi7ELi256ELi1ELb0ELb1EffNS_4arch4Sm80EEEEEvNT_6ParamsE,"",@"SHT_CUDA_INFO"
	.sectionflags	@""
	.align	4


	//----- nvinfo : EIATTR_CUDA_API_VERSION
	.align		4
        /*0000*/ 	.byte	0x04, 0x37
        /*0002*/ 	.short	(.L_3059 - .L_3058)
.L_3058:
        /*0004*/ 	.word	0x00000082


	//----- nvinfo : EIATTR_KPARAM_INFO
	.align		4
.L_3059:
        /*0008*/ 	.byte	0x04, 0x17
        /*000a*/ 	.short	(.L_3061 - .L_3060)
.L_3060:
        /*000c*/ 	.word	0x00000000
        /*0010*/ 	.short	0x0000
        /*0012*/ 	.short	0x0000
        /*0014*/ 	.byte	0x00, 0xf0, 0xa1, 0x03


	//----- nvinfo : EIATTR_SPARSE_MMA_MASK
	.align		4
.L_3061:
        /*0018*/ 	.byte	0x03, 0x50
        /*001a*/ 	.short	0x0000


	//----- nvinfo : EIATTR_MAXREG_COUNT
	.align		4
        /*001c*/ 	.byte	0x03, 0x1b
        /*001e*/ 	.short	0x0080


	//----- nvinfo : EIATTR_NUM_BARRIERS
	.align		4
        /*0020*/ 	.byte	0x02, 0x4c
        /*0022*/ 	.byte	0x01
	.zero		1


	//----- nvinfo : EIATTR_EXTERNS
	.align		4
        /*0024*/ 	.byte	0x04, 0x0f
        /*0026*/ 	.short	(.L_3063 - .L_3062)


	//   ....[0]....
	.align		4
.L_3062:
        /*0028*/ 	.word	index@(__assertfail)


	//----- nvinfo : EIATTR_MERCURY_ISA_VERSION
	.align		4
.L_3063:
        /*002c*/ 	.byte	0x03, 0x5f
        /*002e*/ 	.short	0x0101


	//----- nvinfo : EIATTR_COOP_GROUP_MASK_REGIDS
	.align		4
        /*0030*/ 	.byte	0x04, 0x29
        /*0032*/ 	.short	(.L_3065 - .L_3064)


	//   ....[0]....
.L_3064:
        /*0034*/ 	.word	0xffffffff


	//   ....[1]....
        /*0038*/ 	.word	0xffffffff


	//   ....[2]....
        /*003c*/ 	.word	0xffffffff


	//   ....[3]....
        /*0040*/ 	.word	0xffffffff


	//   ....[4]....
        /*0044*/ 	.word	0xffffffff


	//   ....[5]....
        /*0048*/ 	.word	0xffffffff


	//   ....[6]....
        /*004c*/ 	.word	0xffffffff


	//   ....[7]....
        /*0050*/ 	.word	0xffffffff


	//   ....[8]....
        /*0054*/ 	.word	0xffffffff


	//   ....[9]....
        /*0058*/ 	.word	0xffffffff


	//   ....[10]....
        /*005c*/ 	.word	0xffffffff


	//   ....[11]....
        /*0060*/ 	.word	0xffffffff


	//----- nvinfo : EIATTR_COOP_GROUP_INSTR_OFFSETS
	.align		4
.L_3065:
        /*0064*/ 	.byte	0x04, 0x28
        /*0066*/ 	.short	(.L_3067 - .L_3066)


	//   ....[0]....
.L_3066:
        /*0068*/ 	.word	0x00001e80


	//   ....[1]....
        /*006c*/ 	.word	0x00001ea0


	//   ....[2]....
        /*0070*/ 	.word	0x00001ec0


	//   ....[3]....
        /*0074*/ 	.word	0x00001ee0


	//   ....[4]....
        /*0078*/ 	.word	0x00002190


	//   ....[5]....
        /*007c*/ 	.word	0x00002220


	//   ....[6]....
        /*0080*/ 	.word	0x00002240


	//   ....[7]....
        /*0084*/ 	.word	0x00002270


	//   ....[8]....
        /*0088*/ 	.word	0x00002280


	//   ....[9]....
        /*008c*/ 	.word	0x000022c0


	//   ....[10]....
        /*0090*/ 	.word	0x000022d0


	//   ....[11]....
        /*0094*/ 	.word	0x00002310


	//----- nvinfo : EIATTR_SYSCALL_OFFSETS
	.align		4
.L_3067:
        /*0098*/ 	.byte	0x04, 0x46
        /*009a*/ 	.short	(.L_3069 - .L_3068)


	//   ....[0]....
.L_3068:
        /*009c*/ 	.word	0x00000510


	//----- nvinfo : EIATTR_EXIT_INSTR_OFFSETS
	.align		4
.L_3069:
        /*00a0*/ 	.byte	0x04, 0x1c
        /*00a2*/ 	.short	(.L_3071 - .L_3070)


	//   ....[0]....
.L_3070:
        /*00a4*/ 	.word	0x00000240


	//   ....[1]....
        /*00a8*/ 	.word	0x000003c0


	//   ....[2]....
        /*00ac*/ 	.word	0x00003410


	//   ....[3]....
        /*00b0*/ 	.word	0x00003550


	//----- nvinfo : EIATTR_MAX_THREADS
	.align		4
.L_3071:
        /*00b4*/ 	.byte	0x04, 0x05
        /*00b6*/ 	.short	(.L_3073 - .L_3072)
.L_3072:
        /*00b8*/ 	.word	0x00000100
        /*00bc*/ 	.word	0x00000001
        /*00c0*/ 	.word	0x00000001


	//----- nvinfo : EIATTR_CRS_STACK_SIZE
	.align		4
.L_3073:
        /*00c4*/ 	.byte	0x04, 0x1e
        /*00c6*/ 	.short	(.L_3075 - .L_3074)
.L_3074:
        /*00c8*/ 	.word	0x00000000


	//----- nvinfo : EIATTR_CBANK_PARAM_SIZE
	.align		4
.L_3075:
        /*00cc*/ 	.byte	0x03, 0x19
        /*00ce*/ 	.short	0x00e8


	//----- nvinfo : EIATTR_PARAM_CBANK
	.align		4
        /*00d0*/ 	.byte	0x04, 0x0a
        /*00d2*/ 	.short	(.L_3077 - .L_3076)
	.align		4
.L_3076:
        /*00d4*/ 	.word	index@(.nv.constant0._ZN7cutlass13device_kernelIN5flash19FlashAttnFwdCombineIN4cute5tupleIJNS3_1CILi16EEENS5_ILi64EEEEEELi7ELi256ELi1ELb0ELb1EffNS_4arch4Sm80EEEEEvNT_6ParamsE)
        /*00d8*/ 	.short	0x0210
        /*00da*/ 	.short	0x00e8


	//----- nvinfo : EIATTR_SW_WAR
	.align		4
.L_3077:
        /*00dc*/ 	.byte	0x04, 0x36
        /*00de*/ 	.short	(.L_3079 - .L_3078)
.L_3078:
        /*00e0*/ 	.word	0x00000008
.L_3079:


//--------------------- .nv.info._ZN7cutlass13device_kernelIN5flash19FlashAttnFwdCombineIN4cute5tupleIJNS3_1CILi16EEENS5_ILi64EEEEEELi6ELi256ELi1ELb0ELb1EffNS_4arch4Sm80EEEEEvNT_6ParamsE --------------------------
	.section	.nv.info._ZN7cutlass13device_kernelIN5flash19FlashAttnFwdCombineIN4cute5tupleIJNS3_1CILi16EEENS5_ILi64EEEEEELi6ELi256ELi1ELb0ELb1EffNS_4arch4Sm80EEEEEvNT_6ParamsE,"",@"SHT_CUDA_INFO"
	.sectionflags	@""
	.align	4


	//----- nvinfo : EIATTR_CUDA_API_VERSION
	.align		4
        /*0000*/ 	.byte	0x04, 0x37
        /*0002*/ 	.short	(.L_3081 - .L_3080)
.L_3080:
        /*0004*/ 	.word	0x00000082


	//----- nvinfo : EIATTR_KPARAM_INFO
	.align		4
.L_3081:
        /*0008*/ 	.byte	0x04, 0x17
        /*000a*/ 	.short	(.L_3083 - .L_3082)
.L_3082:
        /*000c*/ 	.word	0x00000000
        /*0010*/ 	.short	0x0000
        /*0012*/ 	.short	0x0000
        /*0014*/ 	.byte	0x00, 0xf0, 0xa1, 0x03


	//----- nvinfo : EIATTR_SPARSE_MMA_MASK
	.align		4
.L_3083:
        /*0018*/ 	.byte	0x03, 0x50
        /*001a*/ 	.short	0x0000


	//----- nvinfo : EIATTR_MAXREG_COUNT
	.align		4
        /*001c*/ 	.byte	0x03, 0x1b
        /*001e*/ 	.short	0x0080


	//----- nvinfo : EIATTR_NUM_BARRIERS
	.align		4
        /*0020*/ 	.byte	0x02, 0x4c
        /*0022*/ 	.byte	0x01
	.zero		1


	//----- nvinfo : EIATTR_EXTERNS
	.align		4
        /*0024*/ 	.byte	0x04, 0x0f
        /*0026*/ 	.short	(.L_3085 - .L_3084)


	//   ....[0]....
	.align		4
.L_3084:
        /*0028*/ 	.word	index@(__assertfail)


	//----- nvinfo : EIATTR_MERCURY_ISA_VERSION
	.align		4
.L_3085:
        /*002c*/ 	.byte	0x03, 0x5f
        /*002e*/ 	.short	0x0101


	//----- nvinfo : EIATTR_COOP_GROUP_MASK_REGIDS
	.align		4
        /*0030*/ 	.byte	0x04, 0x29
        /*0032*/ 	.short	(.L_3087 - .L_3086)


	//   ....[0]....
.L_3086:
        /*0034*/ 	.word	0xffffffff


	//   ....[1]....
        /*0038*/ 	.word	0xffffffff


	//   ....[2]....
        /*003c*/ 	.word	0xffffffff


	//   ....[3]....
        /*0040*/ 	.word	0xffffffff


	//   ....[4]....
        /*0044*/ 	.word	0xffffffff


	//   ....[5]....
        /*0048*/ 	.word	0xffffffff


	//   ....[6]....
        /*004c*/ 	.word	0xffffffff


	//   ....[7]....
        /*0050*/ 	.word	0xffffffff


	//   ....[8]....
        /*0054*/ 	.word	0xffffffff


	//   ....[9]....
        /*0058*/ 	.word	0xffffffff


	//   ....[10]....
        /*005c*/ 	.word	0xffffffff


	//   ....[11]....
        /*0060*/ 	.word	0xffffffff


	//----- nvinfo : EIATTR_COOP_GROUP_INSTR_OFFSETS
	.align		4
.L_3087:
        /*0064*/ 	.byte	0x04, 0x28
        /*0066*/ 	.short	(.L_3089 - .L_3088)


	//   ....[0]....
.L_3088:
        /*0068*/ 	.word	0x00001980


	//   ....[1]....
        /*006c*/ 	.word	0x000019a0


	//   ....[2]....
        /*0070*/ 	.word	0x000019c0


	//   ....[3]....
        /*0074*/ 	.word	0x000019e0


	//   ....[4]....
        /*0078*/ 	.word	0x00001b80


	//   ....[5]....
        /*007c*/ 	.word	0x00001ba0


	//   ....[6]....
        /*0080*/ 	.word	0x00001bb0


	//   ....[7]....
        /*0084*/ 	.word	0x00001be0


	//   ....[8]....
        /*0088*/ 	.word	0x00001bf0


	//   ....[9]....
        /*008c*/ 	.word	0x00001c30


	//   ....[10]....
        /*0090*/ 	.word	0x00001c40


	//   ....[11]....
        /*0094*/ 	.word	0x00001c70


	//----- nvinfo : EIATTR_SYSCALL_OFFSETS
	.align		4
.L_3089:
        /*0098*/ 	.byte	0x04, 0x46
        /*009a*/ 	.short	(.L_3091 - .L_3090)


	//   ....[0]....
.L_3090:
        /*009c*/ 	.word	0x00000510


	//----- nvinfo : EIATTR_EXIT_INSTR_OFFSETS
	.align		4
.L_3091:
        /*00a0*/ 	.byte	0x04, 0x1c
        /*00a2*/ 	.short	(.L_3093 - .L_3092)


	//   ....[0]....
.L_3092:
        /*00a4*/ 	.word	0x00000240


	//   ....[1]....
        /*00a8*/ 	.word	0x000003c0


	//   ....[2]....
        /*00ac*/ 	.word	0x00002d40


	//   ....[3]....
        /*00b0*/ 	.word	0x00002e80


	//----- nvinfo : EIATTR_MAX_THREADS
	.align		4
.L_3093:
        /*00b4*/ 	.byte	0x04, 0x05
        /*00b6*/ 	.short	(.L_3095 - .L_3094)
.L_3094:
        /*00b8*/ 	.word	0x00000100
        /*00bc*/ 	.word	0x00000001
        /*00c0*/ 	.word	0x00000001


	//----- nvinfo : EIATTR_CRS_STACK_SIZE
	.align		4
.L_3095:
        /*00c4*/ 	.byte	0x04, 0x1e
        /*00c6*/ 	.short	(.L_3097 - .L_3096)
.L_3096:
        /*00c8*/ 	.word	0x00000000


	//----- nvinfo : EIATTR_CBANK_PARAM_SIZE
	.align		4
.L_3097:
        /*00cc*/ 	.byte	0x03, 0x19
        /*00ce*/ 	.short	0x00e8


	//----- nvinfo : EIATTR_PARAM_CBANK
	.align		4
        /*00d0*/ 	.byte	0x04, 0x0a
        /*00d2*/ 	.short	(.L_3099 - .L_3098)
	.align		4
.L_3098:
        /*00d4*/ 	.word	index@(.nv.constant0._ZN7cutlass13device_kernelIN5flash19FlashAttnFwdCombineIN4cute5tupleIJNS3_1CILi16EEENS5_ILi64EEEEEELi6ELi256ELi1ELb0ELb1EffNS_4arch4Sm80EEEEEvNT_6ParamsE)
        /*00d8*/ 	.short	0x0210
        /*00da*/ 	.short	0x00e8


	//----- nvinfo : EIATTR_SW_WAR
	.align		4
.L_3099:
        /*00dc*/ 	.byte	0x04, 0x36
        /*00de*/ 	.short	(.L_3101 - .L_3100)
.L_3100:
        /*00e0*/ 	.word	0x00000008
.L_3101:


//--------------------- .nv.info._ZN7cutlass13device_kernelIN5flash19FlashAttnFwdCombineIN4cute5tupleIJNS3_1CILi16EEENS5_ILi64EEEEEELi5ELi256ELi1ELb0ELb1EffNS_4arch4Sm80EEEEEvNT_6ParamsE --------------------------
	.section	.nv.info._ZN7cutlass13device_kernelIN5flash19FlashAttnFwdCombineIN4cute5tupleIJNS3_1CILi16EEENS5_ILi64EEEEEELi5ELi256ELi1ELb0ELb1EffNS_4arch4Sm80EEEEEvNT_6ParamsE,"",@"SHT_CUDA_INFO"
	.sectionflags	@""
	.align	4


	//----- nvinfo : EIATTR_CUDA_API_VERSION
	.align		4
        /*0000*/ 	.byte	0x04, 0x37
        /*0002*/ 	.short	(.L_3103 - .L_3102)
.L_3102:
        /*0004*/ 	.word	0x00000082


	//----- nvinfo : EIATTR_KPARAM_INFO
	.align		4
.L_3103:
        /*0008*/ 	.byte	0x04, 0x17
        /*000a*/ 	.short	(.L_3105 - .L_3104)
.L_3104:
        /*000c*/ 	.word	0x00000000
        /*0010*/ 	.short	0x0000
        /*0012*/ 	.short	0x0000
        /*0014*/ 	.byte	0x00, 0xf0, 0xa1, 0x03


	//----- nvinfo : EIATTR_SPARSE_MMA_MASK
	.align		4
.L_3105:
        /*0018*/ 	.byte	0x03, 0x50
        /*001a*/ 	.short	0x0000


	//----- nvinfo : EIATTR_MAXREG_COUNT
	.align		4
        /*001c*/ 	.byte	0x03, 0x1b
        /*001e*/ 	.short	0x0080


	//----- nvinfo : EIATTR_NUM_BARRIERS
	.align		4
        /*0020*/ 	.byte	0x02, 0x4c
        /*0022*/ 	.byte	0x01
	.zero		1


	//----- nvinfo : EIATTR_EXTERNS
	.align		4
        /*0024*/ 	.byte	0x04, 0x0f
        /*0026*/ 	.short	(.L_3107 - .L_3106)


	//   ....[0]....
	.align		4
.L_3106:
        /*0028*/ 	.word	index@(__assertfail)


	//----- nvinfo : EIATTR_MERCURY_ISA_VERSION
	.align		4
.L_3107:
        /*002c*/ 	.byte	0x03, 0x5f
        /*002e*/ 	.short	0x0101


	//----- nvinfo : EIATTR_COOP_GROUP_MASK_REGIDS
	.align		4
        /*0030*/ 	.byte	0x04, 0x29
        /*0032*/ 	.short	(.L_3109 - .L_3108)


	//   ....[0]....
.L_3108:
        /*0034*/ 	.word	0xffffffff


	//   ....[1]....
        /*0038*/ 	.word	0xffffffff


	//   ....[2]....
        /*003c*/ 	.word	0xffffffff


	//   ....[3]....
        /*0040*/ 	.word	0xffffffff


	//   ....[4]....
        /*0044*/ 	.word	0xffffffff


	//   ....[5]....
        /*0048*/ 	.word	0xffffffff


	//   ....[6]....
        /*004c*/ 	.word	0xffffffff


	//   ....[7]....
        /*0050*/ 	.word	0xffffffff


	//   ....[8]....
        /*0054*/ 	.word	0xffffffff


	//   ....[9]....
        /*0058*/ 	.word	0xffffffff


	//   ....[10]....
        /*005c*/ 	.word	0xffffffff


	//   ....[11]....
        /*0060*/ 	.word	0xffffffff


	//----- nvinfo : EIATTR_COOP_GROUP_INSTR_OFFSETS
	.align		4
.L_3109:
        /*0064*/ 	.byte	0x04, 0x28
        /*0066*/ 	.short	(.L_3111 - .L_3110)


	//   ....[0]....
.L_3110:
        /*0068*/ 	.word	0x00001700


	//   ....[1]....
        /*006c*/ 	.word	0x00001720


	//   ....[2]....
        /*0070*/ 	.word	0x00001740


	//   ....[3]....
        /*0074*/ 	.word	0x00001760


	//   ....[4]....
        /*0078*/ 	.word	0x00001850


	//   ....[5]....
        /*007c*/ 	.word	0x00001870


	//   ....[6]....
        /*0080*/ 	.word	0x00001880


	//   ....[7]....
        /*0084*/ 	.word	0x000018b0


	//   ....[8]....
        /*0088*/ 	.word	0x000018c0


	//   ....[9]....
        /*008c*/ 	.word	0x00001900


	//   ....[10]....
        /*0090*/ 	.word	0x00001910


	//   ....[11]....
        /*0094*/ 	.word	0x00001940


	//----- nvinfo : EIATTR_SYSCALL_OFFSETS
	.align		4
.L_3111:
        /*0098*/ 	.byte	0x04, 0x46
        /*009a*/ 	.short	(.L_3113 - .L_3112)


	//   ....[0]....
.L_3112:
        /*009c*/ 	.word	0x00000510


	//----- nvinfo : EIATTR_EXIT_INSTR_OFFSETS
	.align		4
.L_3113:
        /*00a0*/ 	.byte	0x04, 0x1c
        /*00a2*/ 	.short	(.L_3115 - .L_3114)


	//   ....[0]....
.L_3114:
        /*00a4*/ 	.word	0x00000240


	//   ....[1]....
        /*00a8*/ 	.word	0x000003c0


	//   ....[2]....
        /*00ac*/ 	.word	0x000029c0


	//   ....[3]....
        /*00b0*/ 	.word	0x00002b00


	//----- nvinfo : EIATTR_MAX_THREADS
	.align		4
.L_3115:
        /*00b4*/ 	.byte	0x04, 0x05
        /*00b6*/ 	.short	(.L_3117 - .L_3116)
.L_3116:
        /*00b8*/ 	.word	0x00000100
        /*00bc*/ 	.word	0x00000001
        /*00c0*/ 	.word	0x00000001


	//----- nvinfo : EIATTR_CRS_STACK_SIZE
	.align		4
.L_3117:
        /*00c4*/ 	.byte	0x04, 0x1e
        /*00c6*/ 	.short	(.L_3119 - .L_3118)
.L_3118:
        /*00c8*/ 	.word	0x00000000


	//----- nvinfo : EIATTR_CBANK_PARAM_SIZE
	.align		4
.L_3119:
        /*00cc*/ 	.byte	0x03, 0x19
        /*00ce*/ 	.short	0x00e8


	//----- nvinfo : EIATTR_PARAM_CBANK
	.align		4
        /*00d0*/ 	.byte	0x04, 0x0a
        /*00d2*/ 	.short	(.L_3121 - .L_3120)
	.align		4
.L_3120:
        /*00d4*/ 	.word	index@(.nv.constant0._ZN7cutlass13device_kernelIN5flash19FlashAttnFwdCombineIN4cute5tupleIJNS3_1CILi16EEENS5_ILi64EEEEEELi5ELi256ELi1ELb0ELb1EffNS_4arch4Sm80EEEEEvNT_6ParamsE)
        /*00d8*/ 	.short	0x0210
        /*00da*/ 	.short	0x00e8


	//----- nvinfo : EIATTR_SW_WAR
	.align		4
.L_3121:
        /*00dc*/ 	.byte	0x04, 0x36
        /*00de*/ 	.short	(.L_3123 - .L_3122)
.L_3122:
        /*00e0*/ 	.word	0x00000008
.L_3123:


//--------------------- .nv.info._ZN7cutlass13device_kernelIN5flash19FlashAttnFwdCombineIN4cute5tupleIJNS3_1CILi16EEENS5_ILi64EEEEEELi4ELi256ELi1ELb0ELb1EffNS_4arch4Sm80EEEEEvNT_6ParamsE --------------------------
	.section	.nv.info._ZN7cutlass13device_kernelIN5flash19FlashAttnFwdCombineIN4cute5tupleIJNS3_1CILi16EEENS5_ILi64EEEEEELi4ELi256ELi1ELb0ELb1EffNS_4arch4Sm80EEEEEvNT_6ParamsE,"",@"SHT_CUDA_INFO"
	.sectionflags	@""
	.align	4


	//----- nvinfo : EIATTR_CUDA_API_VERSION
	.align		4
        /*0000*/ 	.byte	0x04, 0x37
        /*0002*/ 	.short	(.L_3125 - .L_3124)
.L_3124:
        /*0004*/ 	.word	0x00000082


	//----- nvinfo : EIATTR_KPARAM_INFO
	.align		4
.L_3125:
        /*0008*/ 	.byte	0x04, 0x17
        /*000a*/ 	.short	(.L_3127 - .L_3126)
.L_3126:
        /*000c*/ 	.word	0x00000000
        /*0010*/ 	.short	0x0000
        /*0012*/ 	.short	0x0000
        /*0014*/ 	.byte	0x00, 0xf0, 0xa1, 0x03


	//----- nvinfo : EIATTR_SPARSE_MMA_MASK
	.align		4
.L_3127:
        /*0018*/ 	.byte	0x03, 0x50
        /*001a*/ 	.short	0x0000


	//----- nvinfo : EIATTR_MAXREG_COUNT
	.align		4
        /*001c*/ 	.byte	0x03, 0x1b
        /*001e*/ 	.short	0x0080


	//----- nvinfo : EIATTR_NUM_BARRIERS
	.align		4
        /*0020*/ 	.byte	0x02, 0x4c
        /*0022*/ 	.byte	0x01
	.zero		1


	//----- nvinfo : EIATTR_EXTERNS
	.align		4
        /*0024*/ 	.byte	0x04, 0x0f
        /*0026*/ 	.short	(.L_3129 - .L_3128)


	//   ....[0]....
	.align		4
.L_3128:
        /*0028*/ 	.word	index@(__assertfail)


	//----- nvinfo : EIATTR_MERCURY_ISA_VERSION
	.align		4
.L_3129:
        /*002c*/ 	.byte	0x03, 0x5f
        /*002e*/ 	.short	0x0101


	//----- nvinfo : EIATTR_COOP_GROUP_MASK_REGIDS
	.align		4
        /*0030*/ 	.byte	0x04, 0x29
        /*0032*/ 	.short	(.L_3131 - .L_3130)


	//   ....[0]....
.L_3130:
        /*0034*/ 	.word	0xffffffff


	//   ....[1]....
        /*0038*/ 	.word	0xffffffff


	//   ....[2]....
        /*003c*/ 	.word	0xffffffff


	//   ....[3]....
        /*0040*/ 	.word	0xffffffff


	//   ....[4]....
        /*0044*/ 	.word	0xffffffff


	//   ....[5]....
        /*0048*/ 	.word	0xffffffff


	//   ....[6]....
        /*004c*/ 	.word	0xffffffff


	//   ....[7]....
        /*0050*/ 	.word	0xffffffff


	//   ....[8]....
        /*0054*/ 	.word	0xffffffff


	//   ....[9]....
        /*0058*/ 	.word	0xffffffff


	//   ....[10]....
        /*005c*/ 	.word	0xffffffff


	//   ....[11]....
        /*0060*/ 	.word	0xffffffff


	//----- nvinfo : EIATTR_COOP_GROUP_INSTR_OFFSETS
	.align		4
.L_3131:
        /*0064*/ 	.byte	0x04, 0x28
        /*0066*/ 	.short	(.L_3133 - .L_3132)


	//   ....[0]....
.L_3132:
        /*0068*/ 	.word	0x000015b0


	//   ....[1]....
        /*006c*/ 	.word	0x000015d0


	//   ....[2]....
        /*0070*/ 	.word	0x000015f0


	//   ....[3]....
        /*0074*/ 	.word	0x00001610


	//   ....[4]....
        /*0078*/ 	.word	0x000016b0


	//   ....[5]....
        /*007c*/ 	.word	0x000016d0


	//   ....[6]....
        /*0080*/ 	.word	0x000016e0


	//   ....[7]....
        /*0084*/ 	.word	0x00001710


	//   ....[8]....
        /*0088*/ 	.word	0x00001720


	//   ....[9]....
        /*008c*/ 	.word	0x00001760


	//   ....[10]....
        /*0090*/ 	.word	0x00001770


	//   ....[11]....
        /*0094*/ 	.word	0x000017a0


	//----- nvinfo : EIATTR_SYSCALL_OFFSETS
	.align		4
.L_3133:
        /*0098*/ 	.byte	0x04, 0x46
        /*009a*/ 	.short	(.L_3135 - .L_3134)


	//   ....[0]....
.L_3134:
        /*009c*/ 	.word	0x00000510


	//----- nvinfo : EIATTR_EXIT_INSTR_OFFSETS
	.align		4
.L_3135:
        /*00a0*/ 	.byte	0x04, 0x1c
        /*00a2*/ 	.short	(.L_3137 - .L_3136)


	//   ....[0]....
.L_3136:
        /*00a4*/ 	.word	0x00000240


	//   ....[1]....
        /*00a8*/ 	.word	0x000003c0


	//   ....[2]....
        /*00ac*/ 	.word	0x00002800


	//   ....[3]....
        /*00b0*/ 	.word	0x00002940


	//----- nvinfo : EIATTR_MAX_THREADS
	.align		4
.L_3137:
        /*00b4*/ 	.byte	0x04, 0x05
        /*00b6*/ 	.short	(.L_3139 - .L_3138)
.L_3138:
        /*00b8*/ 	.word	0x00000100
        /*00bc*/ 	.word	0x00000001
        /*00c0*/ 	.word	0x00000001


	//----- nvinfo : EIATTR_CRS_STACK_SIZE
	.align		4
.L_3139:
        /*00c4*/ 	.byte	0x04, 0x1e
        /*00c6*/ 	.short	(.L_3141 - .L_3140)
.L_3140:
        /*00c8*/ 	.word	0x00000000


	//----- nvinfo : EIATTR_CBANK_PARAM_SIZE
	.align		4
.L_3141:
        /*00cc*/ 	.byte	0x03, 0x19
        /*00ce*/ 	.short	0x00e8


	//----- nvinfo : EIATTR_PARAM_CBANK
	.align		4
        /*00d0*/ 	.byte	0x04, 0x0a
        /*00d2*/ 	.short	(.L_3143 - .L_3142)
	.align		4
.L_3142:
        /*00d4*/ 	.word	index@(.nv.constant0._ZN7cutlass13device_kernelIN5flash19FlashAttnFwdCombineIN4cute5tupleIJNS3_1CILi16EEENS5_ILi64EEEEEELi4ELi256ELi1ELb0ELb1EffNS_4arch4Sm80EEEEEvNT_6ParamsE)
        /*00d8*/ 	.short	0x0210
        /*00da*/ 	.short	0x00e8


	//----- nvinfo : EIATTR_SW_WAR
	.align		4
.L_3143:
        /*00dc*/ 	.byte	0x04, 0x36
        /*00de*/ 	.short	(.L_3145 - .L_3144)
.L_3144:
        /*00e0*/ 	.word	0x00000008
.L_3145:


//--------------------- .nv.callgraph             --------------------------
	.section	.nv.callgraph,"",@"SHT_CUDA_CALLGRAPH"
	.align	4
	.sectionentsize	8
	.align		4
        /*0000*/ 	.word	0x00000000
	.align		4
        /*0004*/ 	.word	0xffffffff
	.align		4
        /*0008*/ 	.word	index@(_ZN7cutlass13device_kernelIN5flash19FlashAttnFwdCombineIN4cute5tupleIJNS3_1CILi8EEENS5_ILi128EEEEEELi8ELi256ELi1ELb0ELb0ENS_10bfloat16_tEfNS_4arch4Sm90EEEEEvNT_6ParamsE)
	.align		4
        /*000c*/ 	.word	index@(__assertfail)
	.align		4
        /*0010*/ 	.word	index@(_ZN7cutlass13device_kernelIN5flash19FlashAttnFwdCombineIN4cute5tupleIJNS3_1CILi8EEENS5_ILi128EEEEEELi7ELi256ELi1ELb0ELb0ENS_10bfloat16_tEfNS_4arch4Sm90EEEEEvNT_6ParamsE)
	.align		4
        /*0014*/ 	.word	index@(__assertfail)
	.align		4
        /*0018*/ 	.word	index@(_ZN7cutlass13device_kernelIN5flash19FlashAttnFwdCombineIN4cute5tupleIJNS3_1CILi8EEENS5_ILi128EEEEEELi6ELi256ELi1ELb0ELb0ENS_10bfloat16_tEfNS_4arch4Sm90EEEEEvNT_6ParamsE)
	.align		4
        /*001c*/ 	.word	index@(__assertfail)
	.align		4
        /*0020*/ 	.word	index@(_ZN7cutlass13device_kernelIN5flash19FlashAttnFwdCombineIN4cute5tupleIJNS3_1CILi8EEENS5_ILi128EEEEEELi5ELi256ELi1ELb0ELb0ENS_10bfloat16_tEfNS_4arch4Sm90EEEEEvNT_6ParamsE)
	.align		4
        /*0024*/ 	.word	index@(__assertfail)
	.align		4
        /*0028*/ 	.word	index@(_ZN7cutlass13device_kernelIN5flash19FlashAttnFwdCombineIN4cute5tupleIJNS3_1CILi8EEENS5_ILi128EEEEEELi8ELi256ELi1ELb0ELb1ENS_10bfloat16_tEfNS_4arch4Sm90EEEEEvNT_6ParamsE)
	.align		4
        /*002c*/ 	.word	index@(__assertfail)
	.align		4
        /*0030*/ 	.word	index@(_ZN7cutlass13device_kernelIN5flash19FlashAttnFwdCombineIN4cute5tupleIJNS3_1CILi8EEENS5_ILi128EEEEEELi7ELi256ELi1ELb0ELb1ENS_10bfloat16_tEfNS_4arch4Sm90EEEEEvNT_6ParamsE)
	.align		4
        /*0034*/ 	.word	index@(__assertfail)
	.align		4
        /*0038*/ 	.word	index@(_ZN7cutlass13device_kernelIN5flash19FlashAttnFwdCombineIN4cute5tupleIJNS3_1CILi8EEENS5_ILi128EEEEEELi6ELi256ELi1ELb0ELb1ENS_10bfloat16_tEfNS_4arch4Sm90EEEEEvNT_6ParamsE)
	.align		4
        /*003c*/ 	.word	index@(__assertfail)
	.align		4
        /*0040*/ 	.word	index@(_ZN7cutlass13device_kernelIN5flash19FlashAttnFwdCombineIN4cute5tupleIJNS3_1CILi8EEENS5_ILi128EEEEEELi5ELi256ELi1ELb0ELb1ENS_10bfloat16_tEfNS_4arch4Sm90EEEEEvNT_6ParamsE)
	.align		4
        /*0044*/ 	.word	index@(__assertfail)
	.align		4
        /*0048*/ 	.word	index@(_ZN7cutlass13device_kernelIN5flash19FlashAttnFwdCombineIN4cute5tupleIJNS3_1CILi8EEENS5_ILi128EEEEEELi8ELi256ELi1ELb0ELb0ENS_10bfloat16_tEfNS_4arch4Sm80EEEEEvNT_6ParamsE)
	.align		4
        /*004c*/ 	.word	index@(__assertfail)
	.align		4
        /*0050*/ 	.word	index@(_ZN7cutlass13device_kernelIN5flash19FlashAttnFwdCombineIN4cute5tupleIJNS3_1CILi8EEENS5_ILi128EEEEEELi7ELi256ELi1ELb0ELb0ENS_10bfloat16_tEfNS_4arch4Sm80EEEEEvNT_6ParamsE)
	.align		4
        /*0054*/ 	.word	index@(__assertfail)
	.align		4
        /*0058*/ 	.word	index@(_ZN7cutlass13device_kernelIN5flash19FlashAttnFwdCombineIN4cute5tupleIJNS3_1CILi8EEENS5_ILi128EEEEEELi6ELi256ELi1ELb0ELb0ENS_10bfloat16_tEfNS_4arch4Sm80EEEEEvNT_6ParamsE)
	.align		4
        /*005c*/ 	.word	index@(__assertfail)
	.align		4
        /*0060*/ 	.word	index@(_ZN7cutlass13device_kernelIN5flash19FlashAttnFwdCombineIN4cute5tupleIJNS3_1CILi8EEENS5_ILi128EEEEEELi5ELi256ELi1ELb0ELb0ENS_10bfloat16_tEfNS_4arch4Sm80EEEEEvNT_6ParamsE)
	.align		4
        /*0064*/ 	.word	index@(__assertfail)
	.align		4
        /*0068*/ 	.word	index@(_ZN7cutlass13device_kernelIN5flash19FlashAttnFwdCombineIN4cute5tupleIJNS3_1CILi8EEENS5_ILi128EEEEEELi8ELi256ELi1ELb0ELb1ENS_10bfloat16_tEfNS_4arch4Sm80EEEEEvNT_6ParamsE)
	.align		4
        /*006c*/ 	.word	index@(__assertfail)
	.align		4
        /*0070*/ 	.word	index@(_ZN7cutlass13device_kernelIN5flash19FlashAttnFwdCombineIN4cute5tupleIJNS3_1CILi8EEENS5_ILi128EEEEEELi7ELi256ELi1ELb0ELb1ENS_10bfloat16_tEfNS_4arch4Sm80EEEEEvNT_6ParamsE)
	.align		4
        /*0074*/ 	.word	index@(__assertfail)
	.align		4
        /*0078*/ 	.word	index@(_ZN7cutlass13device_kernelIN5flash19FlashAttnFwdCombineIN4cute5tupleIJNS3_1CILi8EEENS5_ILi128EEEEEELi6ELi256ELi1ELb0ELb1ENS_10bfloat16_tEfNS_4arch4Sm80EEEEEvNT_6ParamsE)
	.align		4
        /*007c*/ 	.word	index@(__assertfail)
	.align		4
        /*0080*/ 	.word	index@(_ZN7cutlass13device_kernelIN5flash19FlashAttnFwdCombineIN4cute5tupleIJNS3_1CILi8EEENS5_ILi128EEEEEELi5ELi256ELi1ELb0ELb1ENS_10bfloat16_tEfNS_4arch4Sm80EEEEEvNT_6ParamsE)
	.align		4
        /*0084*/ 	.word	index@(__assertfail)
	.align		4
        /*0088*/ 	.word	index@(_ZN7cutlass13device_kernelIN5flash19FlashAttnFwdCombineIN4cute5tupleIJNS3_1CILi16EEENS5_ILi64EEEEEELi8ELi256ELi1ELb0ELb0ENS_10bfloat16_tEfNS_4arch4Sm90EEEEEvNT_6ParamsE)
	.align		4
        /*008c*/ 	.word	index@(__assertfail)
	.align		4
        /*0090*/ 	.word	index@(_ZN7cutlass13device_kernelIN5flash19FlashAttnFwdCombineIN4cute5tupleIJNS3_1CILi16EEENS5_ILi64EEEEEELi7ELi256ELi1ELb0ELb0ENS_10bfloat16_tEfNS_4arch4Sm90EEEEEvNT_6ParamsE)
	.align		4
        /*0094*/ 	.word	index@(__assertfail)
	.align		4
        /*0098*/ 	.word	index@(_ZN7cutlass13device_kernelIN5flash19FlashAttnFwdCombineIN4cute5tupleIJNS3_1CILi16EEENS5_ILi64EEEEEELi6ELi256ELi1ELb0ELb0ENS_10bfloat16_tEfNS_4arch4Sm90EEEEEvNT_6ParamsE)
	.align		4
        /*009c*/ 	.word	index@(__assertfail)
	.align		4
        /*00a0*/ 	.word	index@(_ZN7cutlass13device_kernelIN5flash19FlashAttnFwdCombineIN4cute5tupleIJNS3_1CILi16EEENS5_ILi64EEEEEELi5ELi256ELi1ELb0ELb0ENS_10bfloat16_tEfNS_4arch4Sm90EEEEEvNT_6ParamsE)
	.align		4
        /*00a4*/ 	.word	index@(__assertfail)
	.align		4
        /*00a8*/ 	.word	index@(_ZN7cutlass13device_kernelIN5flash19FlashAttnFwdCombineIN4cute5tupleIJNS3_1CILi16EEENS5_ILi64EEEEEELi4ELi256ELi1ELb0ELb0ENS_10bfloat16_tEfNS_4arch4Sm90EEEEEvNT_6ParamsE)
	.align		4
        /*00ac*/ 	.word	index@(__assertfail)
	.align		4
        /*00b0*/ 	.word	index@(_ZN7cutlass13device_kernelIN5flash19FlashAttnFwdCombineIN4cute5tupleIJNS3_1CILi16EEENS5_ILi64EEEEEELi8ELi256ELi1ELb0ELb1ENS_10bfloat16_tEfNS_4arch4Sm90EEEEEvNT_6ParamsE)
	.align		4
        /*00b4*/ 	.word	index@(__assertfail)
	.align		4
        /*00b8*/ 	.word	index@(_ZN7cutlass13device_kernelIN5flash19FlashAttnFwdCombineIN4cute5tupleIJNS3_1CILi16EEENS5_ILi64EEEEEELi7ELi256ELi1ELb0ELb1ENS_10bfloat16_tEfNS_4arch4Sm90EEEEEvNT_6ParamsE)
	.align		4
        /*00bc*/ 	.word	index@(__assertfail)
	.align		4
        /*00c0*/ 	.word	index@(_ZN7cutlass13device_kernelIN5flash19FlashAttnFwdCombineIN4cute5tupleIJNS3_1CILi16EEENS5_ILi64EEEEEELi6ELi256ELi1ELb0ELb1ENS_10bfloat16_tEfNS_4arch4Sm90EEEEEvNT_6ParamsE)
	.align		4
        /*00c4*/ 	.word	index@(__assertfail)
	.align		4
        /*00c8*/ 	.word	index@(_ZN7cutlass13device_kernelIN5flash19FlashAttnFwdCombineIN4cute5tupleIJNS3_1CILi16EEENS5_ILi64EEEEEELi5ELi256ELi1ELb0ELb1ENS_10bfloat16_tEfNS_4arch4Sm90EEEEEvNT_6ParamsE)
	.align		4
        /*00cc*/ 	.word	index@(__assertfail)
	.align		4
        /*00d0*/ 	.word	index@(_ZN7cutlass13device_kernelIN5flash19FlashAttnFwdCombineIN4cute5tupleIJNS3_1CILi16EEENS5_ILi64EEEEEELi4ELi256ELi1ELb0ELb1ENS_10bfloat16_tEfNS_4arch4Sm90EEEEEvNT_6ParamsE)
	.align		4
        /*00d4*/ 	.word	index@(__assertfail)
	.align		4
        /*00d8*/ 	.word	index@(_ZN7cutlass13device_kernelIN5flash19FlashAttnFwdCombineIN4cute5tupleIJNS3_1CILi16EEENS5_ILi64EEEEEELi8ELi256ELi1ELb0ELb0ENS_10bfloat16_tEfNS_4arch4Sm80EEEEEvNT_6ParamsE)
	.align		4
        /*00dc*/ 	.word	index@(__assertfail)
	.align		4
        /*00e0*/ 	.word	index@(_ZN7cutlass13device_kernelIN5flash19FlashAttnFwdCombineIN4cute5tupleIJNS3_1CILi16EEENS5_ILi64EEEEEELi7ELi256ELi1ELb0ELb0ENS_10bfloat16_tEfNS_4arch4Sm80EEEEEvNT_6ParamsE)
	.align		4
        /*00e4*/ 	.word	index@(__assertfail)
	.align		4
        /*00e8*/ 	.word	index@(_ZN7cutlass13device_kernelIN5flash19FlashAttnFwdCombineIN4cute5tupleIJNS3_1CILi16EEENS5_ILi64EEEEEELi6ELi256ELi1ELb0ELb0ENS_10bfloat16_tEfNS_4arch4Sm80EEEEEvNT_6ParamsE)
	.align		4
        /*00ec*/ 	.word	index@(__assertfail)
	.align		4
        /*00f0*/ 	.word	index@(_ZN7cutlass13device_kernelIN5flash19FlashAttnFwdCombineIN4cute5tupleIJNS3_1CILi16EEENS5_ILi64EEEEEELi5ELi256ELi1ELb0ELb0ENS_10bfloat16_tEfNS_4arch4Sm80EEEEEvNT_6ParamsE)
	.align		4
        /*00f4*/ 	.word	index@(__assertfail)
	.align		4
        /*00f8*/ 	.word	index@(_ZN7cutlass13device_kernelIN5flash19FlashAttnFwdCombineIN4cute5tupleIJNS3_1CILi16EEENS5_ILi64EEEEEELi4ELi256ELi1ELb0ELb0ENS_10bfloat16_tEfNS_4arch4Sm80EEEEEvNT_6ParamsE)
	.align		4
        /*00fc*/ 	.word	index@(__assertfail)
	.align		4
        /*0100*/ 	.word	index@(_ZN7cutlass13device_kernelIN5flash19FlashAttnFwdCombineIN4cute5tupleIJNS3_1CILi16EEENS5_ILi64EEEEEELi8ELi256ELi1ELb0ELb1ENS_10bfloat16_tEfNS_4arch4Sm80EEEEEvNT_6ParamsE)
	.align		4
        /*0104*/ 	.word	index@(__assertfail)
	.align		4
        /*0108*/ 	.word	index@(_ZN7cutlass13device_kernelIN5flash19FlashAttnFwdCombineIN4cute5tupleIJNS3_1CILi16EEENS5_ILi64EEEEEELi7ELi256ELi1ELb0ELb1ENS_10bfloat16_tEfNS_4arch4Sm80EEEEEvNT_6ParamsE)
	.align		4
        /*010c*/ 	.word	index@(__assertfail)
	.align		4
        /*0110*/ 	.word	index@(_ZN7cutlass13device_kernelIN5flash19FlashAttnFwdCombineIN4cute5tupleIJNS3_1CILi16EEENS5_ILi64EEEEEELi6ELi256ELi1ELb0ELb1ENS_10bfloat16_tEfNS_4arch4Sm80EEEEEvNT_6ParamsE)
	.align		4
        /*0114*/ 	.word	index@(__assertfail)
	.align		4
        /*0118*/ 	.word	index@(_ZN7cutlass13device_kernelIN5flash19FlashAttnFwdCombineIN4cute5tupleIJNS3_1CILi16EEENS5_ILi64EEEEEELi5ELi256ELi1ELb0ELb1ENS_10bfloat16_tEfNS_4arch4Sm80EEEEEvNT_6ParamsE)
	.align		4
        /*011c*/ 	.word	index@(__assertfail)
	.align		4
        /*0120*/ 	.word	index@(_ZN7cutlass13device_kernelIN5flash19FlashAttnFwdCombineIN4cute5tupleIJNS3_1CILi16EEENS5_ILi64EEEEEELi4ELi256ELi1ELb0ELb1ENS_10bfloat16_tEfNS_4arch4Sm80EEEEEvNT_6ParamsE)
	.align		4
        /*0124*/ 	.word	index@(__assertfail)
	.align		4
        /*0128*/ 	.word	index@(_ZN7cutlass13device_kernelIN5flash19FlashAttnFwdCombineIN4cute5tupleIJNS3_1CILi8EEENS5_ILi128EEEEEELi8ELi256ELi1ELb0ELb0ENS_6half_tEfNS_4arch4Sm90EEEEEvNT_6ParamsE)
	.align		4
        /*012c*/ 	.word	index@(__assertfail)
	.align		4
        /*0130*/ 	.word	index@(_ZN7cutlass13device_kernelIN5flash19FlashAttnFwdCombineIN4cute5tupleIJNS3_1CILi8EEENS5_ILi128EEEEEELi7ELi256ELi1ELb0ELb0ENS_6half_tEfNS_4arch4Sm90EEEEEvNT_6ParamsE)
	.align		4
        /*0134*/ 	.word	index@(__assertfail)
	.align		4
        /*0138*/ 	.word	index@(_ZN7cutlass13device_kernelIN5flash19FlashAttnFwdCombineIN4cute5tupleIJNS3_1CILi8EEENS5_ILi128EEEEEELi6ELi256ELi1ELb0ELb0ENS_6half_tEfNS_4arch4Sm90EEEEEvNT_6ParamsE)
	.align		4
        /*013c*/ 	.word	index@(__assertfail)
	.align		4
        /*0140*/ 	.word	index@(_ZN7cutlass13device_kernelIN5flash19FlashAttnFwdCombineIN4cute5tupleIJNS3_1CILi8EEENS5_ILi128EEEEEELi5ELi256ELi1ELb0ELb0ENS_6half_tEfNS_4arch4Sm90EEEEEvNT_6ParamsE)
	.align		4
        /*0144*/ 	.word	index@(__assertfail)
	.align		4
        /*0148*/ 	.word	index@(_ZN7cutlass13device_kernelIN5flash19FlashAttnFwdCombineIN4cute5tupleIJNS3_1CILi8EEENS5_ILi128EEEEEELi8ELi256ELi1ELb0ELb1ENS_6half_tEfNS_4arch4Sm90EEEEEvNT_6ParamsE)
	.align		4
        /*014c*/ 	.word	index@(__assertfail)
	.align		4
        /*0150*/ 	.word	index@(_ZN7cutlass13device_kernelIN5flash19FlashAttnFwdCombineIN4cute5tupleIJNS3_1CILi8EEENS5_ILi128EEEEEELi7ELi256ELi1ELb0ELb1ENS_6half_tEfNS_4arch4Sm90EEEEEvNT_6ParamsE)
	.align		4
        /*0154*/ 	.word	index@(__assertfail)
	.align		4
        /*0158*/ 	.word	index@(_ZN7cutlass13device_kernelIN5flash19FlashAttnFwdCombineIN4cute5tupleIJNS3_1CILi8EEENS5_ILi128EEEEEELi6ELi256ELi1ELb0ELb1ENS_6half_tEfNS_4arch4Sm90EEEEEvNT_6ParamsE)
	.align		4
        /*015c*/ 	.word	index@(__assertfail)
	.align		4
        /*0160*/ 	.word	index@(_ZN7cutlass13device_kernelIN5flash19FlashAttnFwdCombineIN4cute5tupleIJNS3_1CILi8EEENS5_ILi128EEEEEELi5ELi256ELi1ELb0ELb1ENS_6half_tEfNS_4arch4Sm90EEEEEvNT_6ParamsE)
	.align		4
        /*0164*/ 	.word	index@(__assertfail)
	.align		4
        /*0168*/ 	.word	index@(_ZN7cutlass13device_kernelIN5flash19FlashAttnFwdCombineIN4cute5tupleIJNS3_1CILi8EEENS5_ILi128EEEEEELi8ELi256ELi1ELb0ELb0ENS_6half_tEfNS_4arch4Sm80EEEEEvNT_6ParamsE)
	.align		4
        /*016c*/ 	.word	index@(__assertfail)
	.align		4
        /*0170*/ 	.word	index@(_ZN7cutlass13device_kernelIN5flash19FlashAttnFwdCombineIN4cute5tupleIJNS3_1CILi8EEENS5_ILi128EEEEEELi7ELi256ELi1ELb0ELb0ENS_6half_tEfNS_4arch4Sm80EEEEEvNT_6ParamsE)
	.align		4
        /*0174*/ 	.word	index@(__assertfail)
	.align		4
        /*0178*/ 	.word	index@(_ZN7cutlass13device_kernelIN5flash19FlashAttnFwdCombineIN4cute5tupleIJNS3_1CILi8EEENS5_ILi128EEEEEELi6ELi256ELi1ELb0ELb0ENS_6half_tEfNS_4arch4Sm80EEEEEvNT_6ParamsE)
	.align		4
        /*017c*/ 	.word	index@(__assertfail)
	.align		4
        /*0180*/ 	.word	index@(_ZN7cutlass13device_kernelIN5flash19FlashAttnFwdCombineIN4cute5tupleIJNS3_1CILi8EEENS5_ILi128EEEEEELi5ELi256ELi1ELb0ELb0ENS_6half_tEfNS_4arch4Sm80EEEEEvNT_6ParamsE)
	.align		4
        /*0184*/ 	.word	index@(__assertfail)
	.align		4
        /*0188*/ 	.word	index@(_ZN7cutlass13device_kernelIN5flash19FlashAttnFwdCombineIN4cute5tupleIJNS3_1CILi8EEENS5_ILi128EEEEEELi8ELi256ELi1ELb0ELb1ENS_6half_tEfNS_4arch4Sm80EEEEEvNT_6ParamsE)
	.align		4
        /*018c*/ 	.word	index@(__assertfail)
	.align		4
        /*0190*/ 	.word	index@(_ZN7cutlass13device_kernelIN5flash19FlashAttnFwdCombineIN4cute5tupleIJNS3_1CILi8EEENS5_ILi128EEEEEELi7ELi256ELi1ELb0ELb1ENS_6half_tEfNS_4arch4Sm80EEEEEvNT_6ParamsE)
	.align		4
        /*0194*/ 	.word	index@(__assertfail)
	.align		4
        /*0198*/ 	.word	index@(_ZN7cutlass13device_kernelIN5flash19FlashAttnFwdCombineIN4cute5tupleIJNS3_1CILi8EEENS5_ILi128EEEEEELi6ELi256ELi1ELb0ELb1ENS_6half_tEfNS_4arch4Sm80EEEEEvNT_6ParamsE)
	.align		4
        /*019c*/ 	.word	index@(__assertfail)
	.align		4
        /*01a0*/ 	.word	index@(_ZN7cutlass13device_kernelIN5flash19FlashAttnFwdCombineIN4cute5tupleIJNS3_1CILi8EEENS5_ILi128EEEEEELi5ELi256ELi1ELb0ELb1ENS_6half_tEfNS_4arch4Sm80EEEEEvNT_6ParamsE)
	.align		4
        /*01a4*/ 	.word	index@(__assertfail)
	.align		4
        /*01a8*/ 	.word	index@(_ZN7cutlass13device_kernelIN5flash19FlashAttnFwdCombineIN4cute5tupleIJNS3_1CILi16EEENS5_ILi64EEEEEELi8ELi256ELi1ELb0ELb0ENS_6half_tEfNS_4arch4Sm90EEEEEvNT_6ParamsE)
	.align		4
        /*01ac*/ 	.word	index@(__assertfail)
	.align		4
        /*01b0*/ 	.word	index@(_ZN7cutlass13device_kernelIN5flash19FlashAttnFwdCombineIN4cute5tupleIJNS3_1CILi16EEENS5_ILi64EEEEEELi7ELi256ELi1ELb0ELb0ENS_6half_tEfNS_4arch4Sm90EEEEEvNT_6ParamsE)
	.align		4
        /*01b4*/ 	.word	index@(__assertfail)
	.align		4
        /*01b8*/ 	.word	index@(_ZN7cutlass13device_kernelIN5flash19FlashAttnFwdCombineIN4cute5tupleIJNS3_1CILi16EEENS5_ILi64EEEEEELi6ELi256ELi1ELb0ELb0ENS_6half_tEfNS_4arch4Sm90EEEEEvNT_6ParamsE)
	.align		4
        /*01bc*/ 	.word	index@(__assertfail)
	.align		4
        /*01c0*/ 	.word	index@(_ZN7cutlass13device_kernelIN5flash19FlashAttnFwdCombineIN4cute5tupleIJNS3_1CILi16EEENS5_ILi64EEEEEELi5ELi256ELi1ELb0ELb0ENS_6half_tEfNS_4arch4Sm90EEEEEvNT_6ParamsE)
	.align		4
        /*01c4*/ 	.word	index@(__assertfail)
	.align		4
        /*01c8*/ 	.word	index@(_ZN7cutlass13device_kernelIN5flash19FlashAttnFwdCombineIN4cute5tupleIJNS3_1CILi16EEENS5_ILi64EEEEEELi4ELi256ELi1ELb0ELb0ENS_6half_tEfNS_4arch4Sm90EEEEEvNT_6ParamsE)
	.align		4
        /*01cc*/ 	.word	index@(__assertfail)
	.align		4
        /*01d0*/ 	.word	index@(_ZN7cutlass13device_kernelIN5flash19FlashAttnFwdCombineIN4cute5tupleIJNS3_1CILi16EEENS5_ILi64EEEEEELi8ELi256ELi1ELb0ELb1ENS_6half_tEfNS_4arch4Sm90EEEEEvNT_6ParamsE)
	.align		4
        /*01d4*/ 	.word	index@(__assertfail)
	.align		4
        /*01d8*/ 	.word	index@(_ZN7cutlass13device_kernelIN5flash19FlashAttnFwdCombineIN4cute5tupleIJNS3_1CILi16EEENS5_ILi64EEEEEELi7ELi256ELi1ELb0ELb1ENS_6half_tEfNS_4arch4Sm90EEEEEvNT_6ParamsE)
	.align		4
        /*01dc*/ 	.word	index@(__assertfail)
	.align		4
        /*01e0*/ 	.word	index@(_ZN7cutlass13device_kernelIN5flash19FlashAttnFwdCombineIN4cute5tupleIJNS3_1CILi16EEENS5_ILi64EEEEEELi6ELi256ELi1ELb0ELb1ENS_6half_tEfNS_4arch4Sm90EEEEEvNT_6ParamsE)
	.align		4
        /*01e4*/ 	.word	index@(__assertfail)
	.align		4
        /*01e8*/ 	.word	index@(_ZN7cutlass13device_kernelIN5flash19FlashAttnFwdCombineIN4cute5tupleIJNS3_1CILi16EEENS5_ILi64EEEEEELi5ELi256ELi1ELb0ELb1ENS_6half_tEfNS_4arch4Sm90EEEEEvNT_6ParamsE)
	.align		4
        /*01ec*/ 	.word	index@(__assertfail)
	.align		4
        /*01f0*/ 	.word	index@(_ZN7cutlass13device_kernelIN5flash19FlashAttnFwdCombineIN4cute5tupleIJNS3_1CILi16EEENS5_ILi64EEEEEELi4ELi256ELi1ELb0ELb1ENS_6half_tEfNS_4arch4Sm90EEEEEvNT_6ParamsE)
	.align		4
        /*01f4*/ 	.word	index@(__assertfail)
	.align		4
        /*01f8*/ 	.word	index@(_ZN7cutlass13device_kernelIN5flash19FlashAttnFwdCombineIN4cute5tupleIJNS3_1CILi16EEENS5_ILi64EEEEEELi8ELi256ELi1ELb0ELb0ENS_6half_tEfNS_4arch4Sm80EEEEEvNT_6ParamsE)
	.align		4
        /*01fc*/ 	.word	index@(__assertfail)
	.align		4
        /*0200*/ 	.word	index@(_ZN7cutlass13device_kernelIN5flash19FlashAttnFwdCombineIN4cute5tupleIJNS3_1CILi16EEENS5_ILi64EEEEEELi7ELi256ELi1ELb0ELb0ENS_6half_tEfNS_4arch4Sm80EEEEEvNT_6ParamsE)
	.align		4
        /*0204*/ 	.word	index@(__assertfail)
	.align		4
        /*0208*/ 	.word	index@(_ZN7cutlass13device_kernelIN5flash19FlashAttnFwdCombineIN4cute5tupleIJNS3_1CILi16EEENS5_ILi64EEEEEELi6ELi256ELi1ELb0ELb0ENS_6half_tEfNS_4arch4Sm80EEEEEvNT_6ParamsE)
	.align		4
        /*020c*/ 	.word	index@(__assertfail)
	.align		4
        /*0210*/ 	.word	index@(_ZN7cutlass13device_kernelIN5flash19FlashAttnFwdCombineIN4cute5tupleIJNS3_1CILi16EEENS5_ILi64EEEEEELi5ELi256ELi1ELb0ELb0ENS_6half_tEfNS_4arch4Sm80EEEEEvNT_6ParamsE)
	.align		4
        /*0214*/ 	.word	index@(__assertfail)
	.align		4
        /*0218*/ 	.word	index@(_ZN7cutlass13device_kernelIN5flash19FlashAttnFwdCombineIN4cute5tupleIJNS3_1CILi16EEENS5_ILi64EEEEEELi4ELi256ELi1ELb0ELb0ENS_6half_tEfNS_4arch4Sm80EEEEEvNT_6ParamsE)
	.align		4
        /*021c*/ 	.word	index@(__assertfail)
	.align		4
        /*0220*/ 	.word	index@(_ZN7cutlass13device_kernelIN5flash19FlashAttnFwdCombineIN4cute5tupleIJNS3_1CILi16EEENS5_ILi64EEEEEELi8ELi256ELi1ELb0ELb1ENS_6half_tEfNS_4arch4Sm80EEEEEvNT_6ParamsE)
	.align		4
        /*0224*/ 	.word	index@(__assertfail)
	.align		4
        /*0228*/ 	.word	index@(_ZN7cutlass13device_kernelIN5flash19FlashAttnFwdCombineIN4cute5tupleIJNS3_1CILi16EEENS5_ILi64EEEEEELi7ELi256ELi1ELb0ELb1ENS_6half_tEfNS_4arch4Sm80EEEEEvNT_6ParamsE)
	.align		4
        /*022c*/ 	.word	index@(__assertfail)
	.align		4
        /*0230*/ 	.word	index@(_ZN7cutlass13device_kernelIN5flash19FlashAttnFwdCombineIN4cute5tupleIJNS3_1CILi16EEENS5_ILi64EEEEEELi6ELi256ELi1ELb0ELb1ENS_6half_tEfNS_4arch4Sm80EEEEEvNT_6ParamsE)
	.align		4
        /*0234*/ 	.word	index@(__assertfail)
	.align		4
        /*0238*/ 	.word	index@(_ZN7cutlass13device_kernelIN5flash19FlashAttnFwdCombineIN4cute5tupleIJNS3_1CILi16EEENS5_ILi64EEEEEELi5ELi256ELi1ELb0ELb1ENS_6half_tEfNS_4arch4Sm80EEEEEvNT_6ParamsE)
	.align		4
        /*023c*/ 	.word	index@(__assertfail)
	.align		4
        /*0240*/ 	.word	index@(_ZN7cutlass13device_kernelIN5flash19FlashAttnFwdCombineIN4cute5tupleIJNS3_1CILi16EEENS5_ILi64EEEEEELi4ELi256ELi1ELb0ELb1ENS_6half_tEfNS_4arch4Sm80EEEEEvNT_6ParamsE)
	.align		4
        /*0244*/ 	.word	index@(__assertfail)
	.align		4
        /*0248*/ 	.word	index@(_ZN7cutlass13device_kernelIN5flash19FlashAttnFwdCombineIN4cute5tupleIJNS3_1CILi8EEENS5_ILi128EEEEEELi8ELi256ELi1ELb0ELb0EffNS_4arch4Sm90EEEEEvNT_6ParamsE)
	.align		4
        /*024c*/ 	.word	index@(__assertfail)
	.align		4
        /*0250*/ 	.word	index@(_ZN7cutlass13device_kernelIN5flash19FlashAttnFwdCombineIN4cute5tupleIJNS3_1CILi8EEENS5_ILi128EEEEEELi7ELi256ELi1ELb0ELb0EffNS_4arch4Sm90EEEEEvNT_6ParamsE)
	.align		4
        /*0254*/ 	.word	index@(__assertfail)
	.align		4
        /*0258*/ 	.word	index@(_ZN7cutlass13device_kernelIN5flash19FlashAttnFwdCombineIN4cute5tupleIJNS3_1CILi8EEENS5_ILi128EEEEEELi6ELi256ELi1ELb0ELb0EffNS_4arch4Sm90EEEEEvNT_6ParamsE)
	.align		4
        /*025c*/ 	.word	index@(__assertfail)
	.align		4
        /*0260*/ 	.word	index@(_ZN7cutlass13device_kernelIN5flash19FlashAttnFwdCombineIN4cute5tupleIJNS3_1CILi8EEENS5_ILi128EEEEEELi5ELi256ELi1ELb0ELb0EffNS_4arch4Sm90EEEEEvNT_6ParamsE)
	.align		4
        /*0264*/ 	.word	index@(__assertfail)
	.align		4
        /*0268*/ 	.word	index@(_ZN7cutlass13device_kernelIN5flash19FlashAttnFwdCombineIN4cute5tupleIJNS3_1CILi8EEENS5_ILi128EEEEEELi8ELi256ELi1ELb0ELb1EffNS_4arch4Sm90EEEEEvNT_6ParamsE)
	.align		4
        /*026c*/ 	.word	index@(__assertfail)
	.align		4
        /*0270*/ 	.word	index@(_ZN7cutlass13device_kernelIN5flash19FlashAttnFwdCombineIN4cute5tupleIJNS3_1CILi8EEENS5_ILi128EEEEEELi7ELi256ELi1ELb0ELb1EffNS_4arch4Sm90EEEEEvNT_6ParamsE)
	.align		4
        /*0274*/ 	.word	index@(__assertfail)
	.align		4
        /*0278*/ 	.word	index@(_ZN7cutlass13device_kernelIN5flash19FlashAttnFwdCombineIN4cute5tupleIJNS3_1CILi8EEENS5_ILi128EEEEEELi6ELi256ELi1ELb0ELb1EffNS_4arch4Sm90EEEEEvNT_6ParamsE)
	.align		4
        /*027c*/ 	.word	index@(__assertfail)
	.align		4
        /*0280*/ 	.word	index@(_ZN7cutlass13device_kernelIN5flash19FlashAttnFwdCombineIN4cute5tupleIJNS3_1CILi8EEENS5_ILi128EEEEEELi5ELi256ELi1ELb0ELb1EffNS_4arch4Sm90EEEEEvNT_6ParamsE)
	.align		4
        /*0284*/ 	.word	index@(__assertfail)
	.align		4
        /*0288*/ 	.word	index@(_ZN7cutlass13device_kernelIN5flash19FlashAttnFwdCombineIN4cute5tupleIJNS3_1CILi8EEENS5_ILi128EEEEEELi8ELi256ELi1ELb0ELb0EffNS_4arch4Sm80EEEEEvNT_6ParamsE)
	.align		4
        /*028c*/ 	.word	index@(__assertfail)
	.align		4
        /*0290*/ 	.word	index@(_ZN7cutlass13device_kernelIN5flash19FlashAttnFwdCombineIN4cute5tupleIJNS3_1CILi8EEENS5_ILi128EEEEEELi7ELi256ELi1ELb0ELb0EffNS_4arch4Sm80EEEEEvNT_6ParamsE)
	.align		4
        /*0294*/ 	.word	index@(__assertfail)
	.align		4
        /*0298*/ 	.word	index@(_ZN7cutlass13device_kernelIN5flash19FlashAttnFwdCombineIN4cute5tupleIJNS3_1CILi8EEENS5_ILi128EEEEEELi6ELi256ELi1ELb0ELb0EffNS_4arch4Sm80EEEEEvNT_6ParamsE)
	.align		4
        /*029c*/ 	.word	index@(__assertfail)
	.align		4
        /*02a0*/ 	.word	index@(_ZN7cutlass13device_kernelIN5flash19FlashAttnFwdCombineIN4cute5tupleIJNS3_1CILi8EEENS5_ILi128EEEEEELi5ELi256ELi1ELb0ELb0EffNS_4arch4Sm80EEEEEvNT_6ParamsE)
	.align		4
        /*02a4*/ 	.word	index@(__assertfail)
	.align		4
        /*02a8*/ 	.word	index@(_ZN7cutlass13device_kernelIN5flash19FlashAttnFwdCombineIN4cute5tupleIJNS3_1CILi8EEENS5_ILi128EEEEEELi8ELi256ELi1ELb0ELb1EffNS_4arch4Sm80EEEEEvNT_6ParamsE)
	.align		4
        /*02ac*/ 	.word	index@(__assertfail)
	.align		4
        /*02b0*/ 	.word	index@(_ZN7cutlass13device_kernelIN5flash19FlashAttnFwdCombineIN4cute5tupleIJNS3_1CILi8EEENS5_ILi128EEEEEELi7ELi256ELi1ELb0ELb1EffNS_4arch4Sm80EEEEEvNT_6ParamsE)
	.align		4
        /*02b4*/ 	.word	index@(__assertfail)
	.align		4
        /*02b8*/ 	.word	index@(_ZN7cutlass13device_kernelIN5flash19FlashAttnFwdCombineIN4cute5tupleIJNS3_1CILi8EEENS5_ILi128EEEEEELi6ELi256ELi1ELb0ELb1EffNS_4arch4Sm80EEEEEvNT_6ParamsE)
	.align		4
        /*02bc*/ 	.word	index@(__assertfail)
	.align		4
        /*02c0*/ 	.word	index@(_ZN7cutlass13device_kernelIN5flash19FlashAttnFwdCombineIN4cute5tupleIJNS3_1CILi8EEENS5_ILi128EEEEEELi5ELi256ELi1ELb0ELb1EffNS_4arch4Sm80EEEEEvNT_6ParamsE)
	.align		4
        /*02c4*/ 	.word	index@(__assertfail)
	.align		4
        /*02c8*/ 	.word	index@(_ZN7cutlass13device_kernelIN5flash19FlashAttnFwdCombineIN4cute5tupleIJNS3_1CILi16EEENS5_ILi64EEEEEELi8ELi256ELi1ELb0ELb0EffNS_4arch4Sm90EEEEEvNT_6ParamsE)
	.align		4
        /*02cc*/ 	.word	index@(__assertfail)
	.align		4
        /*02d0*/ 	.word	index@(_ZN7cutlass13device_kernelIN5flash19FlashAttnFwdCombineIN4cute5tupleIJNS3_1CILi16EEENS5_ILi64EEEEEELi7ELi256ELi1ELb0ELb0EffNS_4arch4Sm90EEEEEvNT_6ParamsE)
	.align		4
        /*02d4*/ 	.word	index@(__assertfail)
	.align		4
        /*02d8*/ 	.word	index@(_ZN7cutlass13device_kernelIN5flash19FlashAttnFwdCombineIN4cute5tupleIJNS3_1CILi16EEENS5_ILi64EEEEEELi6ELi256ELi1ELb0ELb0EffNS_4arch4Sm90EEEEEvNT_6ParamsE)
	.align		4
        /*02dc*/ 	.word	index@(__assertfail)
	.align		4
        /*02e0*/ 	.word	index@(_ZN7cutlass13device_kernelIN5flash19FlashAttnFwdCombineIN4cute5tupleIJNS3_1CILi16EEENS5_ILi64EEEEEELi5ELi256ELi1ELb0ELb0EffNS_4arch4Sm90EEEEEvNT_6ParamsE)
	.align		4
        /*02e4*/ 	.word	index@(__assertfail)
	.align		4
        /*02e8*/ 	.word	index@(_ZN7cutlass13device_kernelIN5flash19FlashAttnFwdCombineIN4cute5tupleIJNS3_1CILi16EEENS5_ILi64EEEEEELi4ELi256ELi1ELb0ELb0EffNS_4arch4Sm90EEEEEvNT_6ParamsE)
	.align		4
        /*02ec*/ 	.word	index@(__assertfail)
	.align		4
        /*02f0*/ 	.word	index@(_ZN7cutlass13device_kernelIN5flash19FlashAttnFwdCombineIN4cute5tupleIJNS3_1CILi16EEENS5_ILi64EEEEEELi8ELi256ELi1ELb0ELb1EffNS_4arch4Sm90EEEEEvNT_6ParamsE)
	.align		4
        /*02f4*/ 	.word	index@(__assertfail)
	.align		4
        /*02f8*/ 	.word	index@(_ZN7cutlass13device_kernelIN5flash19FlashAttnFwdCombineIN4cute5tupleIJNS3_1CILi16EEENS5_ILi64EEEEEELi7ELi256ELi1ELb0ELb1EffNS_4arch4Sm90EEEEEvNT_6ParamsE)
	.align		4
        /*02fc*/ 	.word	index@(__assertfail)
	.align		4
        /*0300*/ 	.word	index@(_ZN7cutlass13device_kernelIN5flash19FlashAttnFwdCombineIN4cute5tupleIJNS3_1CILi16EEENS5_ILi64EEEEEELi6ELi256ELi1ELb0ELb1EffNS_4arch4Sm90EEEEEvNT_6ParamsE)
	.align		4
        /*0304*/ 	.word	index@(__assertfail)
	.align		4
        /*0308*/ 	.word	index@(_ZN7cutlass13device_kernelIN5flash19FlashAttnFwdCombineIN4cute5tupleIJNS3_1CILi16EEENS5_ILi64EEEEEELi5ELi256ELi1ELb0ELb1EffNS_4arch4Sm90EEEEEvNT_6ParamsE)
	.align		4
        /*030c*/ 	.word	index@(__assertfail)
	.align		4
        /*0310*/ 	.word	index@(_ZN7cutlass13device_kernelIN5flash19FlashAttnFwdCombineIN4cute5tupleIJNS3_1CILi16EEENS5_ILi64EEEEEELi4ELi256ELi1ELb0ELb1EffNS_4arch4Sm90EEEEEvNT_6ParamsE)
	.align		4
        /*0314*/ 	.word	index@(__assertfail)
	.align		4
        /*0318*/ 	.word	index@(_ZN7cutlass13device_kernelIN5flash19FlashAttnFwdCombineIN4cute5tupleIJNS3_1CILi16EEENS5_ILi64EEEEEELi8ELi256ELi1ELb0ELb0EffNS_4arch4Sm80EEEEEvNT_6ParamsE)
	.align		4
        /*031c*/ 	.word	index@(__assertfail)
	.align		4
        /*0320*/ 	.word	index@(_ZN7cutlass13device_kernelIN5flash19FlashAttnFwdCombineIN4cute5tupleIJNS3_1CILi16EEENS5_ILi64EEEEEELi7ELi256ELi1ELb0ELb0EffNS_4arch4Sm80EEEEEvNT_6ParamsE)
	.align		4
        /*0324*/ 	.word	index@(__assertfail)
	.align		4
        /*0328*/ 	.word	index@(_ZN7cutlass13device_kernelIN5flash19FlashAttnFwdCombineIN4cute5tupleIJNS3_1CILi16EEENS5_ILi64EEEEEELi6ELi256ELi1ELb0ELb0EffNS_4arch4Sm80EEEEEvNT_6ParamsE)
	.align		4
        /*032c*/ 	.word	index@(__assertfail)
	.align		4
        /*0330*/ 	.word	index@(_ZN7cutlass13device_kernelIN5flash19FlashAttnFwdCombineIN4cute5tupleIJNS3_1CILi16EEENS5_ILi64EEEEEELi5ELi256ELi1ELb0ELb0EffNS_4arch4Sm80EEEEEvNT_6ParamsE)
	.align		4
        /*0334*/ 	.word	index@(__assertfail)
	.align		4
        /*0338*/ 	.word	index@(_ZN7cutlass13device_kernelIN5flash19FlashAttnFwdCombineIN4cute5tupleIJNS3_1CILi16EEENS5_ILi64EEEEEELi4ELi256ELi1ELb0ELb0EffNS_4arch4Sm80EEEEEvNT_6ParamsE)
	.align		4
        /*033c*/ 	.word	index@(__assertfail)
	.align		4
        /*0340*/ 	.word	index@(_ZN7cutlass13device_kernelIN5flash19FlashAttnFwdCombineIN4cute5tupleIJNS3_1CILi16EEENS5_ILi64EEEEEELi8ELi256ELi1ELb0ELb1EffNS_4arch4Sm80EEEEEvNT_6ParamsE)
	.align		4
        /*0344*/ 	.word	index@(__assertfail)
	.align		4
        /*0348*/ 	.word	index@(_ZN7cutlass13device_kernelIN5flash19FlashAttnFwdCombineIN4cute5tupleIJNS3_1CILi16EEENS5_ILi64EEEEEELi7ELi256ELi1ELb0ELb1EffNS_4arch4Sm80EEEEEvNT_6ParamsE)
	.align		4
        /*034c*/ 	.word	index@(__assertfail)
	.align		4
        /*0350*/ 	.word	index@(_ZN7cutlass13device_kernelIN5flash19FlashAttnFwdCombineIN4cute5tupleIJNS3_1CILi16EEENS5_ILi64EEEEEELi6ELi256ELi1ELb0ELb1EffNS_4arch4Sm80EEEEEvNT_6ParamsE)
	.align		4
        /*0354*/ 	.word	index@(__assertfail)
	.align		4
        /*0358*/ 	.word	index@(_ZN7cutlass13device_kernelIN5flash19FlashAttnFwdCombineIN4cute5tupleIJNS3_1CILi16EEENS5_ILi64EEEEEELi5ELi256ELi1ELb0ELb1EffNS_4arch4Sm80EEEEEvNT_6ParamsE)
	.align		4
        /*035c*/ 	.word	index@(__assertfail)
	.align		4
        /*0360*/ 	.word	index@(_ZN7cutlass13device_kernelIN5flash19FlashAttnFwdCombineIN4cute5tupleIJNS3_1CILi16EEENS5_ILi64EEEEEELi4ELi256ELi1ELb0ELb1EffNS_4arch4Sm80EEEEEvNT_6ParamsE)
	.align		4
        /*0364*/ 	.word	index@(__assertfail)
	.align		4
        /*0368*/ 	.word	0x00000000
	.align		4
        /*036c*/ 	.word	0xfffffffe
	.align		4
        /*0370*/ 	.word	0x00000000
	.align		4
        /*0374*/ 	.word	0xfffffffd
	.align		4
        /*0378*/ 	.word	0x00000000
	.align		4
        /*037c*/ 	.word	0xfffffffc


//--------------------- .nv.constant4             --------------------------
	.section	.nv.constant4,"a",@progbits
	.align	8
	.align		8
.nv.constant4:
        /*0000*/ 	.dword	__assertfail
	.align		8
        /*0008*/ 	.dword	__unnamed_1
	.align		8
        /*0010*/ 	.dword	_ZN56_INTERNAL_79951ed2_20_flash_fwd_combine_cu_4cb42ef5_30234cuda3std3__45__cpo5beginE
	.align		8
        /*0018*/ 	.dword	_ZN56_INTERNAL_79951ed2_20_flash_fwd_combine_cu_4cb42ef5_30234cuda3std3__45__cpo3endE
	.align		8
        /*0020*/ 	.dword	_ZN56_INTERNAL_79951ed2_20_flash_fwd_combine_cu_4cb42ef5_30234cuda3std3__45__cpo6cbeginE
	.align		8
        /*0028*/ 	.dword	_ZN56_INTERNAL_79951ed2_20_flash_fwd_combine_cu_4cb42ef5_30234cuda3std3__45__cpo4cendE
	.align		8
        /*0030*/ 	.dword	_ZN56_INTERNAL_79951ed2_20_flash_fwd_combine_cu_4cb42ef5_30234cuda3std3__458_GLOBAL__N__79951ed2_20_flash_fwd_combine_cu_4cb42ef5_30236ignoreE
	.align		8
        /*0038*/ 	.dword	_ZN56_INTERNAL_79951ed2_20_flash_fwd_combine_cu_4cb42ef5_30234cuda3std3__419piecewise_constructE
	.align		8
        /*0040*/ 	.dword	_ZN56_INTERNAL_79951ed2_20_flash_fwd_combine_cu_4cb42ef5_30234cuda3std3__48in_placeE
	.align		8
        /*0048*/ 	.dword	_ZN56_INTERNAL_79951ed2_20_flash_fwd_combine_cu_4cb42ef5_30234cuda3std6ranges3__45__cpo4swapE
	.align		8
        /*0050*/ 	.dword	_ZN56_INTERNAL_79951ed2_20_flash_fwd_combine_cu_4cb42ef5_30234cuda3std6ranges3__45__cpo9iter_moveE
	.align		8
        /*0058*/ 	.dword	_ZN56_INTERNAL_79951ed2_20_flash_fwd_combine_cu_4cb42ef5_30234cute7productE
	.align		8
        /*0060*/ 	.dword	_ZN56_INTERNAL_79951ed2_20_flash_fwd_combine_cu_4cb42ef5_30234cute1_E
	.align		8
        /*0068*/ 	.dword	$str$16
	.align		8
        /*0070*/ 	.dword	$str$17


//--------------------- .text._ZN7cutlass13device_kernelIN5flash19FlashAttnFwdCombineIN4cute5tupleIJNS3_1CILi8EEENS5_ILi128EEEEEELi8ELi256ELi1ELb0ELb0ENS_10bfloat16_tEfNS_4arch4Sm90EEEEEvNT_6ParamsE --------------------------
	.section	.text._ZN7cutlass13device_kernelIN5flash19FlashAttnFwdCombineIN4cute5tupleIJNS3_1CILi8EEENS5_ILi128EEEEEELi8ELi256ELi1ELb0ELb0ENS_10bfloat16_tEfNS_4arch4Sm90EEEEEvNT_6ParamsE,"ax",@progbits
	.align	128
.text._ZN7cutlass13device_kernelIN5flash19FlashAttnFwdCombineIN4cute5tupleIJNS3_1CILi8EEENS5_ILi128EEEEEELi8ELi256ELi1ELb0ELb0ENS_10bfloat16_tEfNS_4arch4Sm90EEEEEvNT_6ParamsE:
        .type           _ZN7cutlass13device_kernelIN5flash19FlashAttnFwdCombineIN4cute5tupleIJNS3_1CILi8EEENS5_ILi128EEEEEELi8ELi256ELi1ELb0ELb0ENS_10bfloat16_tEfNS_4arch4Sm90EEEEEvNT_6ParamsE,@function
        .size           _ZN7cutlass13device_kernelIN5flash19FlashAttnFwdCombineIN4cute5tupleIJNS3_1CILi8EEENS5_ILi128EEEEEELi8ELi256ELi1ELb0ELb0ENS_10bfloat16_tEfNS_4arch4Sm90EEEEEvNT_6ParamsE,(.L_x_1566 - _ZN7cutlass13device_kernelIN5flash19FlashAttnFwdCombineIN4cute5tupleIJNS3_1CILi8EEENS5_ILi128EEEEEELi8ELi256ELi1ELb0ELb0ENS_10bfloat16_tEfNS_4arch4Sm90EEEEEvNT_6ParamsE)
        .other          _ZN7cutlass13device_kernelIN5flash19FlashAttnFwdCombineIN4cute5tupleIJNS3_1CILi8EEENS5_ILi128EEEEEELi8ELi256ELi1ELb0ELb0ENS_10bfloat16_tEfNS_4arch4Sm90EEEEEvNT_6ParamsE,@"STO_CUDA_ENTRY STV_DEFAULT"
_ZN7cutlass13device_kernelIN5flash19FlashAttnFwdCombineIN4cute5tupleIJNS3_1CILi8EEENS5_ILi128EEEEEELi8ELi256ELi1ELb0ELb0ENS_10bfloat16_tEfNS_4arch4Sm90EEEEEvNT_6ParamsE:
[----:B------:R-:W1:Y:S08]  /*0000*/  LDC R1, c[0x0][0x28] ;  /* 0x00000a00ff017b82 */ /* 0x000e700000000800 */
[----:B------:R-:W2:Y:S01]  /*0010*/  LDC.64 R2, c[0x0][0x2e0] ;  /* 0x0000b800ff027b82 */ /* 0x000ea20000000a00 */
[----:B------:R-:W3:Y:S01]  /*0020*/  S2R R0, SR_CTAID.Z ;  /* 0x0000000000007919 */ /* 0x000ee20000002700 */
[----:B------:R-:W-:Y:S01]  /*0030*/  ULDC.64 UR38, c[0x0][0x208] ;  /* 0x0000820000267ab9 */ /* 0x000fe20000000a00 */
[----:B------:R-:W4:Y:S01]  /*0040*/  S2R R18, SR_CTAID.X ;  /* 0x0000000000127919 */ /* 0x000f220000002500 */
[----:B------:R-:W-:Y:S01]  /*0050*/  ULDC UR6, c[0x0][0xc] ;  /* 0x0000030000067ab9 */ /* 0x000fe20000000800 */
[----:B------:R-:W-:Y:S01]  /*0060*/  ULDC.64 UR4, c[0x0][0x2f0] ;  /* 0x0000bc0000047ab9 */ /* 0x000fe20000000a00 */
[----:B--2---:R-:W-:-:S04]  /*0070*/  ISETP.NE.U32.AND P1, PT, R2, RZ, PT ;  /* 0x000000ff0200720c */ /* 0x004fc80003f25070 */
[----:B------:R-:W-:-:S13]  /*0080*/  ISETP.NE.AND.EX P1, PT, R3, RZ, PT, P1 ;  /* 0x000000ff0300720c */ /* 0x000fda0003f25310 */
[----:B------:R-:W3:Y:S02]  /*0090*/  @P1 LDC.64 R2, c[0x0][0x2e0] ;  /* 0x0000b800ff021b82 */ /* 0x000ee40000000a00 */
[----:B---3--:R-:W-:-:S06]  /*00a0*/  @P1 IMAD.WIDE R16, R0, 0x4, R2 ;  /* 0x0000000400101825 */ /* 0x008fcc00078e0202 */
[----:B------:R-:W2:Y:S01]  /*00b0*/  LDC.64 R2, c[0x0][0x2e8] ;  /* 0x0000ba00ff027b82 */ /* 0x000ea20000000a00 */
[----:B------:R-:W3:Y:S01]  /*00c0*/  @P1 LDG.E R16, desc[UR38][R16.64] ;  /* 0x0000002610101981 */ /* 0x000ee2000c1e1900 */
[----:B------:R-:W-:Y:S01]  /*00d0*/  IMAD.MOV.U32 R34, RZ, RZ, R0 ;  /* 0x000000ffff227224 */ /* 0x000fe200078e0000 */
[----:B--2---:R-:W-:-:S04]  /*00e0*/  ISETP.NE.U32.AND P0, PT, R2, RZ, PT ;  /* 0x000000ff0200720c */ /* 0x004fc80003f05070 */
[----:B------:R-:W-:-:S13]  /*00f0*/  ISETP.NE.AND.EX P0, PT, R3, RZ, PT, P0 ;  /* 0x000000ff0300720c */ /* 0x000fda0003f05300 */
[----:B------:R-:W2:Y:S02]  /*0100*/  @P0 LDC.64 R2, c[0x0][0x2e8] ;  /* 0x0000ba00ff020b82 */ /* 0x000ea40000000a00 */
[----:B--2---:R-:W-:Y:S02]  /*0110*/  @P0 IMAD.WIDE R4, R0, 0x4, R2 ;  /* 0x0000000400040825 */ /* 0x004fe400078e0202 */
[----:B------:R-:W2:Y:S04]  /*0120*/  S2R R2, SR_TID.X ;  /* 0x0000000000027919 */ /* 0x000ea80000002100 */
[----:B------:R-:W4:Y:S01]  /*0130*/  LDC R3, c[0x0][0x10] ;  /* 0x00000400ff037b82 */ /* 0x000f220000000800 */
[----:B------:R1:W5:Y:S01]  /*0140*/  @P0 LDG.E R34, desc[UR38][R4.64] ;  /* 0x0000002604220981 */ /* 0x000362000c1e1900 */
[----:B------:R-:W-:Y:S01]  /*0150*/  ISETP.NE.U32.AND P0, PT, RZ, UR4, PT ;  /* 0x00000004ff007c0c */ /* 0x000fe2000bf05070 */
[----:B------:R-:W-:Y:S01]  /*0160*/  UIADD3 UR6, UR6, -0x1, URZ ;  /* 0xffffffff06067890 */ /* 0x000fe2000fffe03f */
[----:B------:R-:W-:-:S04]  /*0170*/  ULDC UR4, c[0x0][0x14] ;  /* 0x0000050000047ab9 */ /* 0x000fc80000000800 */
[----:B------:R-:W1:Y:S01]  /*0180*/  S2UR UR36, SR_CTAID.Y ;  /* 0x00000000002479c3 */ /* 0x000e620000002600 */
[----:B------:R-:W-:Y:S01]  /*0190*/  ISETP.NE.AND.EX P0, PT, RZ, UR5, PT, P0 ;  /* 0x00000005ff007c0c */ /* 0x000fe2000bf05300 */
[----:B------:R-:W-:Y:S01]  /*01a0*/  UIADD3 UR4, UR4, -0x1, URZ ;  /* 0xffffffff04047890 */ /* 0x000fe2000fffe03f */
[----:B----4-:R-:W-:Y:S02]  /*01b0*/  VIADD R3, R3, 0xffffffff ;  /* 0xffffffff03037836 */ /* 0x010fe40000000000 */
[----:B--2---:R-:W-:-:S04]  /*01c0*/  ISETP.NE.OR P0, PT, R2, RZ, !P0 ;  /* 0x000000ff0200720c */ /* 0x004fc80004705670 */
[----:B------:R-:W-:-:S04]  /*01d0*/  ISETP.NE.OR P0, PT, R18, UR6, P0 ;  /* 0x0000000612007c0c */ /* 0x000fc80008705670 */
[----:B-1----:R-:W-:-:S04]  /*01e0*/  ISETP.NE.OR P0, PT, R3, UR36, P0 ;  /* 0x0000002403007c0c */ /* 0x002fc80008705670 */
[----:B------:R-:W-:-:S13]  /*01f0*/  ISETP.NE.OR P0, PT, R0, UR4, P0 ;  /* 0x0000000400007c0c */ /* 0x000fda0008705670 */
[----:B------:R-:W1:Y:S02]  /*0200*/  @!P0 LDC.64 R4, c[0x0][0x2f0] ;  /* 0x0000bc00ff048b82 */ /* 0x000e640000000a00 */
[----:B-1----:R1:W-:Y:S06]  /*0210*/  @!P0 STG.E desc[UR38][R4.64], RZ ;  /* 0x000000ff04008986 */ /* 0x0023ec000c101926 */
[----:B------:R-:W3:Y:S02]  /*0220*/  @!P1 LDC R16, c[0x0][0x25c] ;  /* 0x00009700ff109b82 */ /* 0x000ee40000000800 */
[----:B---3--:R-:W-:-:S13]  /*0230*/  ISETP.GE.AND P1, PT, R16, 0x2, PT ;  /* 0x000000021000780c */ /* 0x008fda0003f26270 */
[----:B-1----:R-:W-:Y:S05]  /*0240*/  @!P1 EXIT ;  /* 0x000000000000994d */ /* 0x002fea0003800000 */
[----:B------:R-:W1:Y:S01]  /*0250*/  LDC R26, c[0x0][0x258] ;  /* 0x00009600ff1a7b82 */ /* 0x000e620000000800 */
[----:B------:R-:W-:Y:S01]  /*0260*/  ULDC UR4, c[0x0][0x260] ;  /* 0x0000980000047ab9 */ /* 0x000fe20000000800 */
[C---:B-1----:R-:W-:Y:S01]  /*0270*/  ISETP.GT.AND P0, PT, R26.reuse, -0x1, PT ;  /* 0xffffffff1a00780c */ /* 0x042fe20003f04270 */
[----:B------:R-:W-:-:S12]  /*0280*/  IMAD R26, R26, UR4, RZ ;  /* 0x000000041a1a7c24 */ /* 0x000fd8000f8e02ff */
[----:B------:R-:W-:Y:S05]  /*0290*/  @P0 BRA `(.L_x_0) ;  /* 0x0000000000400947 */ /* 0x000fea0003800000 */
[----:B------:R-:W-:Y:S01]  /*02a0*/  MOV R14, 0x0 ;  /* 0x00000000000e7802 */ /* 0x000fe20000000f00 */
[----:B------:R-:W-:Y:S01]  /*02b0*/  ULDC.64 UR4, c[0x4][0x68] ;  /* 0x01001a0000047ab9 */ /* 0x000fe20000000a00 */
[----:B------:R-:W-:Y:S01]  /*02c0*/  ULDC.64 UR6, c[0x4][0x70] ;  /* 0x01001c0000067ab9 */ /* 0x000fe20000000a00 */
[----:B------:R-:W-:Y:S01]  /*02d0*/  IMAD.U32 R4, RZ, RZ, UR4 ;  /* 0x00000004ff047e24 */ /* 0x000fe2000f8e00ff */
[----:B------:R-:W-:Y:S01]  /*02e0*/  MOV R5, UR5 ;  /* 0x0000000500057c02 */ /* 0x000fe20008000f00 */
[----:B------:R-:W-:Y:S01]  /*02f0*/  ULDC.64 UR4, c[0x4][0x8] ;  /* 0x0100020000047ab9 */ /* 0x000fe20000000a00 */
[----:B------:R-:W1:Y:S01]  /*0300*/  LDC.64 R14, c[0x4][R14] ;  /* 0x010000000e0e7b82 */ /* 0x000e620000000a00 */
[----:B------:R-:W-:Y:S01]  /*0310*/  HFMA2.MMA R12, -RZ, RZ, 0, 5.9604644775390625e-08 ;  /* 0x00000001ff0c7435 */ /* 0x000fe200000001ff */
[----:B------:R-:W-:Y:S01]  /*0320*/  IMAD.U32 R6, RZ, RZ, UR6 ;  /* 0x00000006ff067e24 */ /* 0x000fe2000f8e00ff */
[----:B------:R-:W-:Y:S01]  /*0330*/  MOV R7, UR7 ;  /* 0x0000000700077c02 */ /* 0x000fe20008000f00 */
[----:B------:R-:W-:Y:S01]  /*0340*/  IMAD.U32 R10, RZ, RZ, UR4 ;  /* 0x00000004ff0a7e24 */ /* 0x000fe2000f8e00ff */
[----:B------:R-:W-:Y:S01]  /*0350*/  MOV R11, UR5 ;  /* 0x00000005000b7c02 */ /* 0x000fe20008000f00 */
[----:B------:R-:W-:-:S02]  /*0360*/  IMAD.MOV.U32 R8, RZ, RZ, 0x171 ;  /* 0x00000171ff087424 */ /* 0x000fc400078e00ff */
[----:B------:R-:W-:Y:S02]  /*0370*/  IMAD.MOV.U32 R13, RZ, RZ, RZ ;  /* 0x000000ffff0d7224 */ /* 0x000fe400078e00ff */
[----:B------:R-:W-:-:S07]  /*0380*/  LEPC R20, `(.L_x_0) ;  /* 0x000000001014794e */ /* 0x000fce0000000000 */
[----:B-1---5:R-:W-:Y:S05]  /*0390*/  CALL.ABS.NOINC R14 ;  /* 0x000000000e007343 */ /* 0x022fea0003c00000 */
.L_x_0:
[----:B------:R-:W1:Y:S01]  /*03a0*/  LDC R6, c[0x0][0x2b8] ;  /* 0x0000ae00ff067b82 */ /* 0x000e620000000800 */
[----:B------:R-:W-:Y:S01]  /*03b0*/  SHF.R.S32.HI R7, RZ, 0x1f, R2 ;  /* 0x0000001fff077819 */ /* 0x000fe20000011402 */
[----:B------:R-:W-:Y:S01]  /*03c0*/  BSSY B0, `(.L_x_1) ;  /* 0x00000d2000007945 */ /* 0x000fe20003800000 */
[----:B-----5:R-:W-:Y:S02]  /*03d0*/  SHF.R.S32.HI R35, RZ, 0x1f, R34 ;  /* 0x0000001fff237819 */ /* 0x020fe40000011422 */
[CC--:B------:R-:W-:Y:S02]  /*03e0*/  LEA.HI R27, R7.reuse, R2.reuse, RZ, 0x3 ;  /* 0x00000002071b7211 */ /* 0x0c0fe400078f18ff */
[----:B------:R-:W-:Y:S01]  /*03f0*/  LEA.HI R7, R7, R2, RZ, 0x5 ;  /* 0x0000000207077211 */ /* 0x000fe200078f28ff */
[----:B------:R-:W2:Y:S01]  /*0400*/  LDC R13, c[0x0][0x21c] ;  /* 0x00008700ff0d7b82 */ /* 0x000ea20000000800 */
[C---:B------:R-:W-:Y:S02]  /*0410*/  LOP3.LUT R5, R27.reuse, 0xfffffff8, RZ, 0xc0, !PT ;  /* 0xfffffff81b057812 */ /* 0x040fe400078ec0ff */
[----:B------:R-:W-:-:S02]  /*0420*/  LOP3.LUT R17, R27, 0xf8, RZ, 0xc0, !PT ;  /* 0x000000f81b117812 */ /* 0x000fc400078ec0ff */
[----:B------:R-:W-:Y:S01]  /*0430*/  SHF.R.S32.HI R27, RZ, 0x3, R27 ;  /* 0x00000003ff1b7819 */ /* 0x000fe2000001141b */
[----:B------:R-:W-:Y:S01]  /*0440*/  IMAD.IADD R5, R2, 0x1, -R5 ;  /* 0x0000000102057824 */ /* 0x000fe200078e0a05 */
[----:B------:R-:W-:Y:S01]  /*0450*/  SHF.R.S32.HI R3, RZ, 0x5, R7 ;  /* 0x00000005ff037819 */ /* 0x000fe20000011407 */
[----:B------:R-:W3:Y:S01]  /*0460*/  LDC.64 R8, c[0x0][0x248] ;  /* 0x00009200ff087b82 */ /* 0x000ee20000000a00 */
[----:B------:R-:W-:Y:S01]  /*0470*/  LOP3.LUT R17, R17, 0x7, R2, 0xf8, !PT ;  /* 0x0000000711117812 */ /* 0x000fe200078ef802 */
[C---:B------:R-:W-:Y:S01]  /*0480*/  IMAD R5, R18.reuse, 0x8, R5 ;  /* 0x0000000812057824 */ /* 0x040fe200078e0205 */
[----:B------:R-:W-:Y:S01]  /*0490*/  SHF.R.U32.HI R4, RZ, 0x2, R27 ;  /* 0x00000002ff047819 */ /* 0x000fe2000001161b */
[----:B------:R-:W-:-:S03]  /*04a0*/  IMAD R15, R18, 0x8, R3 ;  /* 0x00000008120f7824 */ /* 0x000fc600078e0203 */
[----:B------:R-:W-:Y:S02]  /*04b0*/  ISETP.GE.AND P0, PT, R5, R26, PT ;  /* 0x0000001a0500720c */ /* 0x000fe40003f06270 */
[----:B-1----:R-:W-:Y:S02]  /*04c0*/  ISETP.NE.AND P1, PT, R6, 0x1, PT ;  /* 0x000000010600780c */ /* 0x002fe40003f25270 */
[----:B------:R-:W-:-:S11]  /*04d0*/  LOP3.LUT R17, R17, 0x7, R4, 0x78, !PT ;  /* 0x0000000711117812 */ /* 0x000fd600078e7804 */
[----:B------:R-:W1:Y:S08]  /*04e0*/  @P1 LDC R12, c[0x0][0x2bc] ;  /* 0x0000af00ff0c1b82 */ /* 0x000e700000000800 */
[----:B------:R-:W4:Y:S01]  /*04f0*/  @P1 LDC R0, c[0x0][0x2c0] ;  /* 0x0000b000ff001b82 */ /* 0x000f220000000800 */
[----:B--23--:R-:W-:Y:S05]  /*0500*/  @P0 BRA `(.L_x_2) ;  /* 0x0000000800f40947 */ /* 0x00cfea0003800000 */
[----:B------:R-:W2:Y:S01]  /*0510*/  LDC R10, c[0x0][0x2b8] ;  /* 0x0000ae00ff0a7b82 */ /* 0x000ea20000000800 */
[----:B------:R-:W-:Y:S01]  /*0520*/  ULDC.64 UR4, c[0x0][0x278] ;  /* 0x00009e0000047ab9 */ /* 0x000fe20000000a00 */
[C---:B------:R-:W-:Y:S01]  /*0530*/  VIADD R31, R27.reuse, 0x20 ;  /* 0x000000201b1f7836 */ /* 0x040fe20000000000 */
[-C--:B------:R-:W-:Y:S01]  /*0540*/  ISETP.GE.AND P3, PT, R27, R16.reuse, PT ;  /* 0x000000101b00720c */ /* 0x080fe20003f66270 */
[----:B------:R-:W-:Y:S01]  /*0550*/  IMAD R11, R35, UR4, RZ ;  /* 0x00000004230b7c24 */ /* 0x000fe2000f8e02ff */
[----:B------:R-:W-:Y:S01]  /*0560*/  MOV R32, 0xf8 ;  /* 0x000000f800207802 */ /* 0x000fe20000000f00 */
[C---:B------:R-:W-:Y:S01]  /*0570*/  IMAD.WIDE.U32 R24, R34.reuse, UR4, RZ ;  /* 0x0000000422187c25 */ /* 0x040fe2000f8e00ff */
[----:B------:R-:W-:Y:S02]  /*0580*/  ISETP.GE.AND P2, PT, R31, R16, PT ;  /* 0x000000101f00720c */ /* 0x000fe40003f46270 */
[----:B------:R-:W-:Y:S01]  /*0590*/  MOV R33, 0x400 ;  /* 0x0000040000217802 */ /* 0x000fe20000000f00 */
[----:B------:R-:W-:Y:S01]  /*05a0*/  IMAD R11, R34, UR5, R11 ;  /* 0x00000005220b7c24 */ /* 0x000fe2000f8e020b */
[----:B------:R-:W-:Y:S01]  /*05b0*/  ULDC.64 UR4, c[0x0][0x270] ;  /* 0x00009c0000047ab9 */ /* 0x000fe20000000a00 */
[----:B------:R-:W-:-:S03]  /*05c0*/  IMAD.MOV.U32 R22, RZ, RZ, R5 ;  /* 0x000000ffff167224 */ /* 0x000fc600078e0005 */
[----:B------:R-:W-:Y:S01]  /*05d0*/  IADD3 R25, R25, R11, RZ ;  /* 0x0000000b19197210 */ /* 0x000fe20007ffe0ff */
[----:B------:R-:W3:Y:S01]  /*05e0*/  @!P3 LDC.64 R20, c[0x0][0x268] ;  /* 0x00009a00ff14bb82 */ /* 0x000ee20000000a00 */
[----:B------:R-:W-:-:S03]  /*05f0*/  @!P3 SHF.R.S32.HI R37, RZ, 0x1f, R27 ;  /* 0x0000001fff25b819 */ /* 0x000fc6000001141b */
[----:B------:R-:W-:Y:S02]  /*0600*/  @!P2 SHF.R.S32.HI R23, RZ, 0x1f, R31 ;  /* 0x0000001fff17a819 */ /* 0x000fe4000001141f */
[----:B--2---:R-:W-:-:S13]  /*0610*/  ISETP.NE.AND P0, PT, R10, 0x1, PT ;  /* 0x000000010a00780c */ /* 0x004fda0003f05270 */
[----:B------:R-:W2:Y:S08]  /*0620*/  @P0 LDC R14, c[0x0][0x2bc] ;  /* 0x0000af00ff0e0b82 */ /* 0x000eb00000000800 */
[----:B------:R-:W5:Y:S01]  /*0630*/  @P0 LDC R4, c[0x0][0x2c0] ;  /* 0x0000b000ff040b82 */ /* 0x000f620000000800 */
[----:B--2---:R-:W-:Y:S02]  /*0640*/  @P0 IMAD.HI.U32 R19, R5, R14, RZ ;  /* 0x0000000e05130227 */ /* 0x004fe400078e00ff */
[----:B------:R-:W2:Y:S03]  /*0650*/  S2R R14, SR_CgaCtaId ;  /* 0x00000000000e7919 */ /* 0x000ea60000008800 */
[----:B-----5:R-:W-:-:S02]  /*0660*/  @P0 SHF.R.U32.HI R22, RZ, R4, R19 ;  /* 0x00000004ff160219 */ /* 0x020fc40000011613 */
[----:B------:R-:W5:Y:S02]  /*0670*/  @!P2 LDC.64 R18, c[0x0][0x268] ;  /* 0x00009a00ff12ab82 */ /* 0x000f640000000a00 */
[--C-:B------:R-:W-:Y:S01]  /*0680*/  SHF.R.S32.HI R11, RZ, 0x1f, R22.reuse ;  /* 0x0000001fff0b7819 */ /* 0x100fe20000011416 */
[----:B------:R-:W-:Y:S02]  /*0690*/  IMAD.MOV R4, RZ, RZ, -R22 ;  /* 0x000000ffff047224 */ /* 0x000fe400078e0a16 */
[----:B------:R-:W-:-:S04]  /*06a0*/  IMAD.WIDE.U32 R24, R22, UR4, R24 ;  /* 0x0000000416187c25 */ /* 0x000fc8000f8e0018 */
[----:B------:R-:W-:Y:S02]  /*06b0*/  IMAD R4, R10, R4, R5 ;  /* 0x000000040a047224 */ /* 0x000fe400078e0205 */
[----:B------:R-:W-:-:S03]  /*06c0*/  IMAD R11, R11, UR4, RZ ;  /* 0x000000040b0b7c24 */ /* 0x000fc6000f8e02ff */
[----:B------:R-:W-:Y:S01]  /*06d0*/  SHF.R.S32.HI R5, RZ, 0x1f, R4 ;  /* 0x0000001fff057819 */ /* 0x000fe20000011404 */
[----:B------:R-:W-:Y:S01]  /*06e0*/  IMAD R22, R22, UR5, R11 ;  /* 0x0000000516167c24 */ /* 0x000fe2000f8e020b */
[----:B------:R-:W-:Y:S01]  /*06f0*/  IADD3 R28, P0, R4, R24, RZ ;  /* 0x00000018041c7210 */ /* 0x000fe20007f1e0ff */
[----:B------:R-:W1:Y:S01]  /*0700*/  @!P3 LDC.64 R10, c[0x0][0x250] ;  /* 0x00009400ff0abb82 */ /* 0x000e620000000a00 */
[----:B------:R-:W-:Y:S02]  /*0710*/  LOP3.LUT R24, R27, 0x1, RZ, 0xc0, !PT ;  /* 0x000000011b187812 */ /* 0x000fe400078ec0ff */
[----:B------:R-:W-:Y:S01]  /*0720*/  IADD3.X R29, R5, R25, R22, P0, !PT ;  /* 0x00000019051d7210 */ /* 0x000fe200007fe416 */
[----:B------:R-:W-:Y:S01]  /*0730*/  VIADD R25, R27, 0x40 ;  /* 0x000000401b197836 */ /* 0x000fe20000000000 */
[----:B------:R-:W-:Y:S01]  /*0740*/  ISETP.NE.U32.AND P4, PT, R24, 0x1, PT ;  /* 0x000000011800780c */ /* 0x000fe20003f85070 */
[----:B---3--:R-:W-:Y:S01]  /*0750*/  @!P3 IMAD R22, R37, R20, RZ ;  /* 0x000000142516b224 */ /* 0x008fe200078e02ff */
[----:B--2---:R-:W-:Y:S01]  /*0760*/  LEA R14, R14, R33, 0x18 ;  /* 0x000000210e0e7211 */ /* 0x004fe200078ec0ff */
[----:B------:R-:W2:Y:S01]  /*0770*/  @!P2 LDC.64 R4, c[0x0][0x250] ;  /* 0x00009400ff04ab82 */ /* 0x000ea20000000a00 */
[----:B------:R-:W-:Y:S01]  /*0780*/  ISETP.GE.AND P6, PT, R25, R16, PT ;  /* 0x000000101900720c */ /* 0x000fe20003fc6270 */
[----:B-----5:R-:W-:Y:S01]  /*0790*/  @!P2 IMAD R24, R23, R18, RZ ;  /* 0x000000121718a224 */ /* 0x020fe200078e02ff */
[----:B------:R-:W-:Y:S01]  /*07a0*/  SEL R32, R32, 0x108, !P4 ;  /* 0x0000010820207807 */ /* 0x000fe20006000000 */
[----:B------:R-:W-:Y:S01]  /*07b0*/  @!P3 IMAD R22, R27, R21, R22 ;  /* 0x000000151b16b224 */ /* 0x000fe200078e0216 */
[----:B------:R-:W-:Y:S01]  /*07c0*/  LEA R30, R17, R14, 0x2 ;  /* 0x0000000e111e7211 */ /* 0x000fe200078e10ff */
[----:B------:R-:W-:-:S04]  /*07d0*/  @!P3 IMAD.WIDE.U32 R36, R27, R20, R28 ;  /* 0x000000141b24b225 */ /* 0x000fc800078e001c */
[----:B------:R-:W-:Y:S02]  /*07e0*/  VIADD R23, R27, 0x60 ;  /* 0x000000601b177836 */ /* 0x000fe40000000000 */
[----:B------:R-:W-:Y:S02]  /*07f0*/  @!P2 IMAD R19, R31, R19, R24 ;  /* 0x000000131f13a224 */ /* 0x000fe400078e0218 */
[----:B------:R-:W3:Y:S01]  /*0800*/  @!P6 LDC.64 R20, c[0x0][0x268] ;  /* 0x00009a00ff14eb82 */ /* 0x000ee20000000a00 */
[----:B------:R-:W-:Y:S01]  /*0810*/  @!P3 IMAD.IADD R22, R37, 0x1, R22 ;  /* 0x000000012516b824 */ /* 0x000fe200078e0216 */
[C---:B-1----:R-:W-:Y:S01]  /*0820*/  @!P3 LEA R38, P0, R36.reuse, R10, 0x2 ;  /* 0x0000000a2426b211 */ /* 0x042fe200078010ff */
[----:B------:R-:W-:Y:S01]  /*0830*/  @!P2 IMAD.WIDE.U32 R40, R31, R18, R28 ;  /* 0x000000121f28a225 */ /* 0x000fe200078e001c */
[----:B------:R-:W-:Y:S02]  /*0840*/  ISETP.GE.AND P5, PT, R23, R16, PT ;  /* 0x000000101700720c */ /* 0x000fe40003fa6270 */
[----:B------:R-:W-:Y:S01]  /*0850*/  @!P3 LEA.HI.X R39, R36, R11, R22, 0x2, P0 ;  /* 0x0000000b2427b211 */ /* 0x000fe200000f1416 */
[----:B------:R-:W-:Y:S01]  /*0860*/  IMAD.IADD R31, R17, 0x1, R32 ;  /* 0x00000001111f7824 */ /* 0x000fe200078e0220 */
[----:B------:R-:W-:Y:S01]  /*0870*/  @!P2 IADD3 R19, R41, R19, RZ ;  /* 0x000000132913a210 */ /* 0x000fe20007ffe0ff */
[----:B------:R-:W-:Y:S01]  /*0880*/  @P3 IMAD.MOV.U32 R33, RZ, RZ, -0x800000 ;  /* 0xff800000ff213424 */ /* 0x000fe200078e00ff */
[C---:B--2---:R-:W-:Y:S01]  /*0890*/  @!P2 LEA R42, P0, R40.reuse, R4, 0x2 ;  /* 0x00000004282aa211 */ /* 0x044fe200078010ff */
[----:B------:R-:W-:Y:S01]  /*08a0*/  @P2 IMAD.MOV.U32 R22, RZ, RZ, -0x800000 ;  /* 0xff800000ff162424 */ /* 0x000fe200078e00ff */
[----:B------:R-:W-:Y:S01]  /*08b0*/  HFMA2.MMA R36, -RZ, RZ, 0, 3.147125244140625e-05 ;  /* 0x00000210ff247435 */ /* 0x000fe200000001ff */
[----:B------:R-:W-:Y:S01]  /*08c0*/  IMAD R31, R31, 0x4, R14 ;  /* 0x000000041f1f7824 */ /* 0x000fe200078e020e */
[----:B------:R-:W-:Y:S01]  /*08d0*/  @!P2 LEA.HI.X R43, R40, R5, R19, 0x2, P0 ;  /* 0x00000005282ba211 */ /* 0x000fe200000f1413 */
[----:B------:R1:W-:Y:S01]  /*08e0*/  @P3 STS [R30], R33 ;  /* 0x000000211e003388 */ /* 0x0003e20000000800 */
[----:B------:R-:W2:Y:S01]  /*08f0*/  @!P6 LDC.64 R18, c[0x0][0x250] ;  /* 0x00009400ff12eb82 */ /* 0x000ea20000000a00 */
[----:B------:R-:W-:Y:S01]  /*0900*/  @!P6 SHF.R.S32.HI R5, RZ, 0x1f, R25 ;  /* 0x0000001fff05e819 */ /* 0x000fe20000011419 */
[C---:B------:R-:W-:Y:S01]  /*0910*/  VIADD R37, R27.reuse, 0xa0 ;  /* 0x000000a01b257836 */ /* 0x040fe20000000000 */
[----:B------:R-:W-:Y:S01]  /*0920*/  @!PT LDS RZ, [RZ] ;  /* 0x00000000fffff984 */ /* 0x000fe20000000800 */
[----:B------:R-:W-:Y:S01]  /*0930*/  @!PT LDS RZ, [RZ] ;  /* 0x00000000fffff984 */ /* 0x000fe20000000800 */
[----:B------:R-:W-:Y:S01]  /*0940*/  @!PT LDS RZ, [RZ] ;  /* 0x00000000fffff984 */ /* 0x000fe20000000800 */
[----:B------:R5:W-:Y:S01]  /*0950*/  @!P3 LDGSTS.E.LTC128B [R30], desc[UR38][R38.64] ;  /* 0x00000000261ebfae */ /* 0x000be2000b921966 */
[----:B------:R-:W-:Y:S01]  /*0960*/  LOP3.LUT P0, RZ, R27, 0x2, RZ, 0xc0, !PT ;  /* 0x000000021bff7812 */ /* 0x000fe2000780c0ff */
[----:B------:R-:W-:Y:S01]  /*0970*/  @P6 IMAD.MOV.U32 R41, RZ, RZ, -0x800000 ;  /* 0xff800000ff296424 */ /* 0x000fe200078e00ff */
[----:B------:R-:W-:Y:S01]  /*0980*/  @P5 MOV R51, 0xff800000 ;  /* 0xff80000000335802 */ /* 0x000fe20000000f00 */
[----:B------:R4:W-:Y:S01]  /*0990*/  @P2 STS [R31], R22 ;  /* 0x000000161f002388 */ /* 0x0009e20000000800 */
[----:B------:R-:W4:Y:S01]  /*09a0*/  @!P5 LDC.64 R10, c[0x0][0x268] ;  /* 0x00009a00ff0adb82 */ /* 0x000f220000000a00 */
[----:B---3--:R-:W-:Y:S01]  /*09b0*/  @!P6 IMAD R4, R5, R20, RZ ;  /* 0x000000140504e224 */ /* 0x008fe200078e02ff */
[----:B------:R-:W-:Y:S01]  /*09c0*/  SEL R36, R36, 0x1f0, !P0 ;  /* 0x000001f024247807 */ /* 0x000fe20004000000 */
[----:B------:R-:W-:Y:S01]  /*09d0*/  @!PT LDS RZ, [RZ] ;  /* 0x00000000fffff984 */ /* 0x000fe20000000800 */
[----:B------:R-:W-:Y:S01]  /*09e0*/  @!PT LDS RZ, [RZ] ;  /* 0x00000000fffff984 */ /* 0x000fe20000000800 */
[----:B------:R-:W-:Y:S01]  /*09f0*/  @!PT LDS RZ, [RZ] ;  /* 0x00000000fffff984 */ /* 0x000fe20000000800 */
[----:B------:R3:W-:Y:S01]  /*0a00*/  @!P2 LDGSTS.E.LTC128B [R31], desc[UR38][R42.64] ;  /* 0x000000002a1fafae */ /* 0x0007e2000b921966 */
[----:B------:R-:W-:Y:S01]  /*0a10*/  ISETP.GE.AND P3, PT, R37, R16, PT ;  /* 0x000000102500720c */ /* 0x000fe20003f66270 */
[----:B------:R-:W-:Y:S01]  /*0a20*/  @!P6 IMAD R45, R25, R21, R4 ;  /* 0x00000015192de224 */ /* 0x000fe200078e0204 */
[----:B------:R-:W-:-:S02]  /*0a30*/  @!P5 SHF.R.S32.HI R21, RZ, 0x1f, R23 ;  /* 0x0000001fff15d819 */ /* 0x000fc40000011417 */
[----:B------:R-:W4:Y:S01]  /*0a40*/  @!P5 LDC.64 R4, c[0x0][0x250] ;  /* 0x00009400ff04db82 */ /* 0x000f220000000a00 */
[----:B-1----:R-:W-:-:S05]  /*0a50*/  VIADD R33, R27, 0x80 ;  /* 0x000000801b217836 */ /* 0x002fca0000000000 */
[----:B------:R-:W-:Y:S01]  /*0a60*/  ISETP.GE.AND P4, PT, R33, R16, PT ;  /* 0x000000102100720c */ /* 0x000fe20003f86270 */
[C---:B-----5:R-:W-:Y:S02]  /*0a70*/  VIADD R39, R27.reuse, 0xc0 ;  /* 0x000000c01b277836 */ /* 0x060fe40000000000 */
[----:B------:R-:W-:-:S03]  /*0a80*/  VIADD R27, R27, 0xe0 ;  /* 0x000000e01b1b7836 */ /* 0x000fc60000000000 */
[----:B------:R-:W-:Y:S02]  /*0a90*/  ISETP.GE.AND P2, PT, R39, R16, PT ;  /* 0x000000102700720c */ /* 0x000fe40003f46270 */
[----:B---3--:R-:W-:Y:S01]  /*0aa0*/  @!P6 MOV R42, R28 ;  /* 0x0000001c002ae202 */ /* 0x008fe20000000f00 */
[----:B------:R-:W-:-:S04]  /*0ab0*/  @!P6 IMAD.MOV.U32 R43, RZ, RZ, R29 ;  /* 0x000000ffff2be224 */ /* 0x000fc800078e001d */
[----:B------:R-:W-:Y:S01]  /*0ac0*/  @!P6 IMAD.WIDE.U32 R42, R25, R20, R42 ;  /* 0x00000014192ae225 */ /* 0x000fe200078e002a */
[----:B------:R-:W-:-:S04]  /*0ad0*/  IADD3 R25, R17, R36, RZ ;  /* 0x0000002411197210 */ /* 0x000fc80007ffe0ff */
[----:B------:R-:W-:Y:S01]  /*0ae0*/  @!P6 IADD3 R20, R43, R45, RZ ;  /* 0x0000002d2b14e210 */ /* 0x000fe20007ffe0ff */
[----:B------:R-:W-:Y:S01]  /*0af0*/  IMAD R38, R25, 0x4, R14 ;  /* 0x0000000419267824 */ /* 0x000fe200078e020e */
[C---:B--2---:R-:W-:Y:S01]  /*0b00*/  @!P6 LEA R48, P0, R42.reuse, R18, 0x2 ;  /* 0x000000122a30e211 */ /* 0x044fe200078010ff */
[----:B----4-:R-:W-:Y:S01]  /*0b10*/  @!P5 IMAD R18, R21, R10, RZ ;  /* 0x0000000a1512d224 */ /* 0x010fe200078e02ff */
[----:B------:R-:W1:Y:S01]  /*0b20*/  @!P4 LDC.64 R24, c[0x0][0x268] ;  /* 0x00009a00ff18cb82 */ /* 0x000e620000000a00 */
[----:B------:R-:W-:Y:S01]  /*0b30*/  @!P5 IMAD.MOV.U32 R21, RZ, RZ, R29 ;  /* 0x000000ffff15d224 */ /* 0x000fe200078e001d */
[----:B------:R-:W-:Y:S01]  /*0b40*/  @!P6 LEA.HI.X R49, R42, R19, R20, 0x2, P0 ;  /* 0x000000132a31e211 */ /* 0x000fe200000f1414 */
[----:B------:R-:W-:Y:S01]  /*0b50*/  @!P5 IMAD.MOV.U32 R20, RZ, RZ, R28 ;  /* 0x000000ffff14d224 */ /* 0x000fe200078e001c */
[----:B------:R-:W-:Y:S01]  /*0b60*/  IADD3 R19, R17, R32, R36 ;  /* 0x0000002011137210 */ /* 0x000fe20007ffe024 */
[C---:B------:R-:W-:Y:S01]  /*0b70*/  @!P5 IMAD R18, R23.reuse, R11, R18 ;  /* 0x0000000b1712d224 */ /* 0x040fe200078e0212 */
[----:B------:R-:W-:Y:S01]  /*0b80*/  @!P4 SHF.R.S32.HI R45, RZ, 0x1f, R33 ;  /* 0x0000001fff2dc819 */ /* 0x000fe20000011421 */
[----:B------:R-:W-:Y:S01]  /*0b90*/  @!P5 IMAD.WIDE.U32 R22, R23, R10, R20 ;  /* 0x0000000a1716d225 */ /* 0x000fe200078e0014 */
[----:B------:R-:W-:Y:S01]  /*0ba0*/  @!P3 SHF.R.S32.HI R43, RZ, 0x1f, R37 ;  /* 0x0000001fff2bb819 */ /* 0x000fe20000011425 */
[----:B------:R-:W2:Y:S01]  /*0bb0*/  @!P3 LDC.64 R20, c[0x0][0x268] ;  /* 0x00009a00ff14bb82 */ /* 0x000ea20000000a00 */
[----:B------:R3:W-:Y:S01]  /*0bc0*/  @P6 STS [R38], R41 ;  /* 0x0000002926006388 */ /* 0x0007e20000000800 */
[----:B------:R-:W-:Y:S01]  /*0bd0*/  @!P5 IMAD.IADD R18, R23, 0x1, R18 ;  /* 0x000000011712d824 */ /* 0x000fe200078e0212 */
[----:B------:R-:W-:Y:S01]  /*0be0*/  @!P5 LEA R46, P0, R22, R4, 0x2 ;  /* 0x00000004162ed211 */ /* 0x000fe200078010ff */
[----:B------:R-:W-:Y:S01]  /*0bf0*/  IMAD R40, R19, 0x4, R14 ;  /* 0x0000000413287824 */ /* 0x000fe200078e020e */
[----:B------:R-:W-:Y:S01]  /*0c00*/  @!PT LDS RZ, [RZ] ;  /* 0x00000000fffff984 */ /* 0x000fe20000000800 */
[----:B------:R-:W-:Y:S01]  /*0c10*/  @!PT LDS RZ, [RZ] ;  /* 0x00000000fffff984 */ /* 0x000fe20000000800 */
[----:B------:R-:W-:Y:S01]  /*0c20*/  @!PT LDS RZ, [RZ] ;  /* 0x00000000fffff984 */ /* 0x000fe20000000800 */
[----:B------:R4:W-:Y:S01]  /*0c30*/  @!P6 LDGSTS.E.LTC128B [R38], desc[UR38][R48.64] ;  /* 0x000000003026efae */ /* 0x0009e2000b921966 */
[----:B------:R-:W-:-:S02]  /*0c40*/  ISETP.GE.AND P6, PT, R27, R16, PT ;  /* 0x000000101b00720c */ /* 0x000fc40003fc6270 */
[----:B------:R-:W5:Y:S01]  /*0c50*/  @!P2 LDC.64 R10, c[0x0][0x268] ;  /* 0x00009a00ff0aab82 */ /* 0x000f620000000a00 */
[----:B------:R-:W-:Y:S01]  /*0c60*/  @!P5 LEA.HI.X R47, R22, R5, R18, 0x2, P0 ;  /* 0x00000005162fd211 */ /* 0x000fe200000f1412 */
[----:B------:R1:W-:Y:S01]  /*0c70*/  @P5 STS [R40], R51 ;  /* 0x0000003328005388 */ /* 0x0003e20000000800 */
[----:B------:R-:W-:Y:S01]  /*0c80*/  @!P5 IADD3 R5, R36, R17, R32 ;  /* 0x000000112405d210 */ /* 0x000fe20007ffe020 */
[----:B-1----:R-:W-:-:S04]  /*0c90*/  @!P4 IMAD R42, R45, R24, RZ ;  /* 0x000000182d2ac224 */ /* 0x002fc800078e02ff */
[----:B------:R-:W1:Y:S01]  /*0ca0*/  @!P4 LDC.64 R22, c[0x0][0x250] ;  /* 0x00009400ff16cb82 */ /* 0x000e620000000a00 */
[----:B------:R-:W-:Y:S01]  /*0cb0*/  @!P5 IMAD R44, R5, 0x4, R14 ;  /* 0x00000004052cd824 */ /* 0x000fe200078e020e */
[----:B------:R-:W-:Y:S01]  /*0cc0*/  @!P2 SHF.R.S32.HI R45, RZ, 0x1f, R39 ;  /* 0x0000001fff2da819 */ /* 0x000fe20000011427 */
[----:B------:R-:W-:-:S03]  /*0cd0*/  @!P4 IMAD R25, R33, R25, R42 ;  /* 0x000000192119c224 */ /* 0x000fc600078e022a */
[----:B------:R-:W-:Y:S01]  /*0ce0*/  @!PT LDS RZ, [RZ] ;  /* 0x00000000fffff984 */ /* 0x000fe20000000800 */
[----:B------:R-:W-:Y:S01]  /*0cf0*/  @!PT LDS RZ, [RZ] ;  /* 0x00000000fffff984 */ /* 0x000fe20000000800 */
[----:B------:R-:W-:Y:S01]  /*0d00*/  @!PT LDS RZ, [RZ] ;  /* 0x00000000fffff984 */ /* 0x000fe20000000800 */
[----:B------:R1:W-:Y:S02]  /*0d10*/  @!P5 LDGSTS.E.LTC128B [R44], desc[UR38][R46.64] ;  /* 0x000000002e2cdfae */ /* 0x0003e4000b921966 */
[----:B------:R-:W1:Y:S01]  /*0d20*/  @!P3 LDC.64 R18, c[0x0][0x250] ;  /* 0x00009400ff12bb82 */ /* 0x000e620000000a00 */
[----:B--2---:R-:W-:Y:S01]  /*0d30*/  @!P3 IMAD R42, R43, R20, RZ ;  /* 0x000000142b2ab224 */ /* 0x004fe200078e02ff */
[----:B------:R-:W-:Y:S02]  /*0d40*/  @!P3 MOV R43, R29 ;  /* 0x0000001d002bb202 */ /* 0x000fe40000000f00 */
[----:B---3--:R-:W-:Y:S01]  /*0d50*/  @P4 MOV R41, 0xff800000 ;  /* 0xff80000000294802 */ /* 0x008fe20000000f00 */
[----:B------:R-:W-:Y:S02]  /*0d60*/  @!P3 IMAD R21, R37, R21, R42 ;  /* 0x000000152515b224 */ /* 0x000fe400078e022a */
[--C-:B------:R-:W-:Y:S01]  /*0d70*/  @!P3 IMAD.MOV.U32 R42, RZ, RZ, R28.reuse ;  /* 0x000000ffff2ab224 */ /* 0x100fe200078e001c */
[----:B------:R-:W2:Y:S01]  /*0d80*/  @!P2 LDC.64 R4, c[0x0][0x250] ;  /* 0x00009400ff04ab82 */ /* 0x000ea20000000a00 */
[----:B----4-:R-:W-:Y:S01]  /*0d90*/  @!P4 IMAD.WIDE.U32 R48, R33, R24, R28 ;  /* 0x000000182130c225 */ /* 0x010fe200078e001c */
[----:B------:R3:W-:Y:S03]  /*0da0*/  @P4 STS [R30+0x1000], R41 ;  /* 0x001000291e004388 */ /* 0x0007e60000000800 */
[----:B-----5:R-:W-:-:S02]  /*0db0*/  @!P2 IMAD R24, R45, R10, RZ ;  /* 0x0000000a2d18a224 */ /* 0x020fc400078e02ff */
[----:B------:R-:W-:Y:S01]  /*0dc0*/  @!P2 IMAD.MOV.U32 R45, RZ, RZ, R29 ;  /* 0x000000ffff2da224 */ /* 0x000fe200078e001d */
[----:B-1----:R-:W-:Y:S01]  /*0dd0*/  @!P4 LEA R22, P0, R48, R22, 0x2 ;  /* 0x000000163016c211 */ /* 0x002fe200078010ff */
[----:B------:R-:W-:-:S04]  /*0de0*/  @!P3 IMAD.WIDE.U32 R42, R37, R20, R42 ;  /* 0x00000014252ab225 */ /* 0x000fc800078e002a */
[----:B------:R-:W-:Y:S02]  /*0df0*/  @!P4 IMAD.IADD R25, R49, 0x1, R25 ;  /* 0x000000013119c824 */ /* 0x000fe400078e0219 */
[----:B------:R-:W-:Y:S01]  /*0e00*/  @!P2 IMAD R11, R39, R11, R24 ;  /* 0x0000000b270ba224 */ /* 0x000fe200078e0218 */
[----:B------:R-:W-:Y:S01]  /*0e10*/  @!P3 LEA R18, P5, R42, R18, 0x2 ;  /* 0x000000122a12b211 */ /* 0x000fe200078a10ff */
[----:B------:R-:W-:Y:S01]  /*0e20*/  @!P3 IMAD.IADD R21, R43, 0x1, R21 ;  /* 0x000000012b15b824 */ /* 0x000fe200078e0215 */
[----:B------:R-:W-:Y:S02]  /*0e30*/  @!P2 MOV R44, R28 ;  /* 0x0000001c002ca202 */ /* 0x000fe40000000f00 */
[----:B------:R-:W-:Y:S02]  /*0e40*/  @!P4 LEA.HI.X R23, R48, R23, R25, 0x2, P0 ;  /* 0x000000173017c211 */ /* 0x000fe400000f1419 */
[----:B------:R-:W-:Y:S01]  /*0e50*/  @!P3 LEA.HI.X R19, R42, R19, R21, 0x2, P5 ;  /* 0x000000132a13b211 */ /* 0x000fe200028f1415 */
[----:B------:R-:W-:Y:S01]  /*0e60*/  @!P2 IMAD.WIDE.U32 R44, R39, R10, R44 ;  /* 0x0000000a272ca225 */ /* 0x000fe200078e002c */
[----:B------:R-:W-:Y:S01]  /*0e70*/  @P3 MOV R10, 0xff800000 ;  /* 0xff800000000a3802 */ /* 0x000fe20000000f00 */
[----:B------:R-:W-:Y:S01]  /*0e80*/  @!PT LDS RZ, [RZ] ;  /* 0x00000000fffff984 */ /* 0x000fe20000000800 */
[----:B------:R-:W-:Y:S01]  /*0e90*/  @!PT LDS RZ, [RZ] ;  /* 0x00000000fffff984 */ /* 0x000fe20000000800 */
[----:B------:R-:W-:Y:S01]  /*0ea0*/  @!PT LDS RZ, [RZ] ;  /* 0x00000000fffff984 */ /* 0x000fe20000000800 */
[----:B------:R3:W-:Y:S02]  /*0eb0*/  @!P4 LDGSTS.E.LTC128B [R30+0x1000], desc[UR38][R22.64] ;  /* 0x01000000161ecfae */ /* 0x0007e4000b921966 */
[----:B------:R-:W-:Y:S01]  /*0ec0*/  @P2 IMAD.MOV.U32 R21, RZ, RZ, -0x800000 ;  /* 0xff800000ff152424 */ /* 0x000fe200078e00ff */
[----:B------:R-:W-:Y:S01]  /*0ed0*/  @!P2 IADD3 R11, R45, R11, RZ ;  /* 0x0000000b2d0ba210 */ /* 0x000fe20007ffe0ff */
[----:B------:R3:W-:Y:S01]  /*0ee0*/  @P3 STS [R31+0x1000], R10 ;  /* 0x0010000a1f003388 */ /* 0x0007e20000000800 */
[----:B--2---:R-:W-:-:S03]  /*0ef0*/  @!P2 LEA R4, P0, R44, R4, 0x2 ;  /* 0x000000042c04a211 */ /* 0x004fc600078010ff */
[----:B------:R-:W-:Y:S01]  /*0f00*/  @!PT LDS RZ, [RZ] ;  /* 0x00000000fffff984 */ /* 0x000fe20000000800 */
[----:B------:R-:W-:Y:S01]  /*0f10*/  @!PT LDS RZ, [RZ] ;  /* 0x00000000fffff984 */ /* 0x000fe20000000800 */
[----:B------:R-:W-:Y:S01]  /*0f20*/  @!PT LDS RZ, [RZ] ;  /* 0x00000000fffff984 */ /* 0x000fe20000000800 */
[----:B------:R3:W-:Y:S01]  /*0f30*/  @!P3 LDGSTS.E.LTC128B [R31+0x1000], desc[UR38][R18.64] ;  /* 0x01000000121fbfae */ /* 0x0007e2000b921966 */
[----:B------:R-:W-:Y:S02]  /*0f40*/  @!P2 LEA.HI.X R5, R44, R5, R11, 0x2, P0 ;  /* 0x000000052c05a211 */ /* 0x000fe400000f140b */
[----:B------:R-:W-:Y:S01]  /*0f50*/  @P6 MOV R11, 0xff800000 ;  /* 0xff800000000b6802 */ /* 0x000fe20000000f00 */
[----:B------:R3:W-:Y:S04]  /*0f60*/  @P2 STS [R38+0x1000], R21 ;  /* 0x0010001526002388 */ /* 0x0007e80000000800 */
[----:B------:R-:W-:Y:S01]  /*0f70*/  @!PT LDS RZ, [RZ] ;  /* 0x00000000fffff984 */ /* 0x000fe20000000800 */
[----:B------:R-:W-:Y:S01]  /*0f80*/  @!PT LDS RZ, [RZ] ;  /* 0x00000000fffff984 */ /* 0x000fe20000000800 */
[----:B------:R-:W-:Y:S01]  /*0f90*/  @!PT LDS RZ, [RZ] ;  /* 0x00000000fffff984 */ /* 0x000fe20000000800 */
[----:B------:R3:W-:Y:S04]  /*0fa0*/  @!P2 LDGSTS.E.LTC128B [R38+0x1000], desc[UR38][R4.64] ;  /* 0x010000000426afae */ /* 0x0007e8000b921966 */
[----:B------:R3:W-:Y:S01]  /*0fb0*/  @P6 STS [R40+0x1000], R11 ;  /* 0x0010000b28006388 */ /* 0x0007e20000000800 */
[----:B------:R-:W-:Y:S05]  /*0fc0*/  @P6 BRA `(.L_x_2) ;  /* 0x0000000000446947 */ /* 0x000fea0003800000 */
[----:B---3--:R-:W-:Y:S01]  /*0fd0*/  SHF.R.S32.HI R4, RZ, 0x1f, R27 ;  /* 0x0000001fff047819 */ /* 0x008fe2000001141b */
[----:B------:R-:W-:Y:S01]  /*0fe0*/  ULDC.64 UR4, c[0x0][0x268] ;  /* 0x00009a0000047ab9 */ /* 0x000fe20000000a00 */
[----:B------:R-:W-:Y:S01]  /*0ff0*/  IMAD.MOV.U32 R10, RZ, RZ, R28 ;  /* 0x000000ffff0a7224 */ /* 0x000fe200078e001c */
[----:B------:R-:W-:Y:S01]  /*1000*/  IADD3 R17, R17, R36, R32 ;  /* 0x0000002411117210 */ /* 0x000fe20007ffe020 */
[----:B------:R-:W-:Y:S02]  /*1010*/  IMAD.MOV.U32 R11, RZ, RZ, R29 ;  /* 0x000000ffff0b7224 */ /* 0x000fe400078e001d */
[----:B------:R-:W-:Y:S01]  /*1020*/  IMAD R4, R4, UR4, RZ ;  /* 0x0000000404047c24 */ /* 0x000fe2000f8e02ff */
[----:B------:R-:W-:Y:S01]  /*1030*/  LEA R17, R17, R14, 0x2 ;  /* 0x0000000e11117211 */ /* 0x000fe200078e10ff */
[----:B------:R-:W-:-:S04]  /*1040*/  IMAD.WIDE.U32 R10, R27, UR4, R10 ;  /* 0x000000041b0a7c25 */ /* 0x000fc8000f8e000a */
[----:B------:R-:W-:Y:S01]  /*1050*/  IMAD R27, R27, UR5, R4 ;  /* 0x000000051b1b7c24 */ /* 0x000fe2000f8e0204 */
[----:B------:R-:W-:Y:S02]  /*1060*/  ULDC.64 UR4, c[0x0][0x250] ;  /* 0x0000940000047ab9 */ /* 0x000fe40000000a00 */
[----:B------:R-:W-:Y:S02]  /*1070*/  LEA R4, P0, R10, UR4, 0x2 ;  /* 0x000000040a047c11 */ /* 0x000fe4000f8010ff */
[----:B------:R-:W-:-:S04]  /*1080*/  IADD3 R27, R11, R27, RZ ;  /* 0x0000001b0b1b7210 */ /* 0x000fc80007ffe0ff */
[----:B------:R-:W-:-:S05]  /*1090*/  LEA.HI.X R5, R10, UR5, R27, 0x2, P0 ;  /* 0x000000050a057c11 */ /* 0x000fca00080f141b */
[----:B------:R-:W-:Y:S01]  /*10a0*/  @!PT LDS RZ, [RZ] ;  /* 0x00000000fffff984 */ /* 0x000fe20000000800 */
[----:B------:R-:W-:Y:S01]  /*10b0*/  @!PT LDS RZ, [RZ] ;  /* 0x00000000fffff984 */ /* 0x000fe20000000800 */
[----:B------:R-:W-:Y:S01]  /*10c0*/  @!PT LDS RZ, [RZ] ;  /* 0x00000000fffff984 */ /* 0x000fe20000000800 */
[----:B------:R2:W-:Y:S02]  /*10d0*/  LDGSTS.E.LTC128B [R17+0x1000], desc[UR38][R4.64] ;  /* 0x0100000004117fae */ /* 0x0005e4000b921966 */
.L_x_2:
[----:B------:R-:W-:Y:S05]  /*10e0*/  BSYNC B0 ;  /* 0x0000000000007941 */ /* 0x000fea0003800000 */
.L_x_1:
[----:B------:R-:W-:Y:S01]  /*10f0*/  LOP3.LUT R7, R7, 0xffffffe0, RZ, 0xc0, !PT ;  /* 0xffffffe007077812 */ /* 0x000fe200078ec0ff */
[----:B------:R-:W-:Y:S01]  /*1100*/  USHF.L.U32 UR4, UR36, 0x7, URZ ;  /* 0x0000000724047899 */ /* 0x000fe2000800063f */
[C---:B-123--:R-:W-:Y:S01]  /*1110*/  @P1 IMAD.HI.U32 R5, R15.reuse, R12, RZ ;  /* 0x0000000c0f051227 */ /* 0x04efe200078e00ff */
[----:B------:R-:W-:Y:S01]  /*1120*/  ISETP.GE.AND P0, PT, R15, R26, PT ;  /* 0x0000001a0f00720c */ /* 0x000fe20003f06270 */
[----:B------:R-:W0:Y:S01]  /*1130*/  LDGDEPBAR ;  /* 0x00000000000079af */ /* 0x000e220000000000 */
[----:B------:R-:W-:Y:S01]  /*1140*/  USHF.R.S32.HI UR5, URZ, 0x1f, UR4 ;  /* 0x0000001f3f057899 */ /* 0x000fe20008011404 */
[----:B------:R-:W-:Y:S01]  /*1150*/  IMAD.IADD R2, R2, 0x1, -R7 ;  /* 0x0000000102027824 */ /* 0x000fe200078e0a07 */
[----:B------:R-:W-:Y:S01]  /*1160*/  IADD3 R13, R13, -UR4, RZ ;  /* 0x800000040d0d7c10 */ /* 0x000fe2000fffe0ff */
[----:B------:R-:W-:Y:S01]  /*1170*/  IMAD.MOV.U32 R4, RZ, RZ, R15 ;  /* 0x000000ffff047224 */ /* 0x000fe200078e000f */
[----:B----4-:R-:W-:Y:S01]  /*1180*/  @P1 SHF.R.U32.HI R4, RZ, R0, R5 ;  /* 0x00000000ff041219 */ /* 0x010fe20000011605 */
[----:B------:R-:W-:Y:S01]  /*1190*/  IMAD.SHL.U32 R14, R2, 0x4, RZ ;  /* 0x00000004020e7824 */ /* 0x000fe200078e00ff */
[----:B------:R-:W-:Y:S01]  /*11a0*/  SHF.R.U32.HI R12, RZ, 0x2, R2 ;  /* 0x00000002ff0c7819 */ /* 0x000fe20000011602 */
[-C--:B------:R-:W-:Y:S01]  /*11b0*/  IMAD R0, R35, R8.reuse, RZ ;  /* 0x0000000823007224 */ /* 0x080fe200078e02ff */
[----:B------:R-:W-:Y:S01]  /*11c0*/  SEL R5, R4, 0xffffffff, !P0 ;  /* 0xffffffff04057807 */ /* 0x000fe20004000000 */
[----:B------:R-:W-:Y:S01]  /*11d0*/  IMAD.WIDE.U32 R22, R34, R8, UR4 ;  /* 0x0000000422167e25 */ /* 0x000fe2000f8e0008 */
[----:B------:R-:W-:Y:S01]  /*11e0*/  ISETP.GE.AND P4, PT, R14, R13, PT ;  /* 0x0000000d0e00720c */ /* 0x000fe20003f86270 */
[----:B------:R-:W-:Y:S01]  /*11f0*/  ULDC.64 UR4, c[0x0][0x240] ;  /* 0x0000900000047ab9 */ /* 0x000fe20000000a00 */
[----:B------:R-:W-:Y:S01]  /*1200*/  SHF.R.S32.HI R7, RZ, 0x1f, R4 ;  /* 0x0000001fff077819 */ /* 0x000fe20000011404 */
[----:B------:R-:W-:Y:S01]  /*1210*/  IMAD R9, R34, R9, R0 ;  /* 0x0000000922097224 */ /* 0x000fe200078e0200 */
[----:B------:R-:W-:Y:S01]  /*1220*/  ISETP.LT.OR P4, PT, R5, RZ, P4 ;  /* 0x000000ff0500720c */ /* 0x000fe20002781670 */
[----:B------:R-:W1:Y:S01]  /*1230*/  S2R R0, SR_CgaCtaId ;  /* 0x0000000000007919 */ /* 0x000e620000008800 */
[----:B------:R-:W-:Y:S01]  /*1240*/  IMAD.MOV R37, RZ, RZ, -R4 ;  /* 0x000000ffff257224 */ /* 0x000fe200078e0a04 */
[----:B------:R-:W-:Y:S01]  /*1250*/  SHF.R.S32.HI R38, RZ, 0x1f, R14 ;  /* 0x0000001fff267819 */ /* 0x000fe2000001140e */
[----:B------:R-:W-:Y:S01]  /*1260*/  IMAD.IADD R23, R23, 0x1, R9 ;  /* 0x0000000117177824 */ /* 0x000fe200078e0209 */
[----:B------:R-:W-:Y:S01]  /*1270*/  ISETP.LT.OR P5, PT, R16, 0x3, P4 ;  /* 0x000000031000780c */ /* 0x000fe200027a1670 */
[----:B------:R-:W-:-:S02]  /*1280*/  IMAD R7, R7, UR4, RZ ;  /* 0x0000000407077c24 */ /* 0x000fc4000f8e02ff */
[----:B------:R-:W-:Y:S02]  /*1290*/  IMAD R37, R6, R37, R15 ;  /* 0x0000002506257224 */ /* 0x000fe400078e020f */
[C---:B------:R-:W-:Y:S02]  /*12a0*/  IMAD R7, R4.reuse, UR5, R7 ;  /* 0x0000000504077c24 */ /* 0x040fe4000f8e0207 */
[----:B------:R-:W-:Y:S01]  /*12b0*/  IMAD.WIDE.U32 R22, R4, UR4, R22 ;  /* 0x0000000404167c25 */ /* 0x000fe2000f8e0016 */
[----:B------:R-:W2:Y:S01]  /*12c0*/  @!P4 LDC.64 R20, c[0x0][0x238] ;  /* 0x00008e00ff14cb82 */ /* 0x000ea20000000a00 */
[----:B------:R-:W-:Y:S01]  /*12d0*/  SHF.R.S32.HI R36, RZ, 0x1f, R37 ;  /* 0x0000001fff247819 */ /* 0x000fe20000011425 */
[----:B------:R-:W-:Y:S01]  /*12e0*/  ULDC.64 UR4, c[0x0][0x230] ;  /* 0x00008c0000047ab9 */ /* 0x000fe20000000a00 */
[----:B------:R-:W-:Y:S02]  /*12f0*/  IMAD.IADD R23, R23, 0x1, R7 ;  /* 0x0000000117177824 */ /* 0x000fe400078e0207 */
[----:B------:R-:W-:-:S02]  /*1300*/  IMAD R33, R3, 0x80, R14 ;  /* 0x0000008003217824 */ /* 0x000fc400078e020e */
[----:B------:R-:W-:Y:S01]  /*1310*/  IMAD R4, R36, UR4, RZ ;  /* 0x0000000424047c24 */ /* 0x000fe2000f8e02ff */
[----:B------:R-:W3:Y:S01]  /*1320*/  @!P5 LDC.64 R18, c[0x0][0x238] ;  /* 0x00008e00ff12db82 */ /* 0x000ee20000000a00 */
[----:B------:R-:W-:-:S04]  /*1330*/  IMAD.WIDE.U32 R22, R37, UR4, R22 ;  /* 0x0000000425167c25 */ /* 0x000fc8000f8e0016 */
[----:B------:R-:W-:Y:S01]  /*1340*/  IMAD R7, R37, UR5, R4 ;  /* 0x0000000525077c24 */ /* 0x000fe2000f8e0204 */
[----:B------:R-:W-:Y:S02]  /*1350*/  IADD3 R40, P0, R14, R22, RZ ;  /* 0x000000160e287210 */ /* 0x000fe40007f1e0ff */
[----:B------:R-:W4:Y:S02]  /*1360*/  @!P4 LDC.64 R16, c[0x0][0x210] ;  /* 0x00008400ff10cb82 */ /* 0x000f240000000a00 */
[----:B------:R-:W-:Y:S02]  /*1370*/  IADD3.X R41, R38, R23, R7, P0, !PT ;  /* 0x0000001726297210 */ /* 0x000fe400007fe407 */
[----:B------:R-:W-:-:S04]  /*1380*/  MOV R7, 0x400 ;  /* 0x0000040000077802 */ /* 0x000fc80000000f00 */
[----:B------:R-:W5:Y:S01]  /*1390*/  @!P4 LDC.64 R10, c[0x0][0x210] ;  /* 0x00008400ff0acb82 */ /* 0x000f620000000a00 */
[----:B--2---:R-:W-:Y:S02]  /*13a0*/  @!P4 IADD3 R20, P2, R40, R20, RZ ;  /* 0x000000142814c210 */ /* 0x004fe40007f5e0ff */
[----:B-1----:R-:W-:Y:S02]  /*13b0*/  LEA R0, R0, R7, 0x18 ;  /* 0x0000000700007211 */ /* 0x002fe400078ec0ff */
[----:B------:R-:W-:-:S03]  /*13c0*/  @!P4 IADD3.X R21, R41, R21, RZ, P2, !PT ;  /* 0x000000152915c210 */ /* 0x000fc600017fe4ff */
[----:B------:R-:W1:Y:S01]  /*13d0*/  @!P5 LDC.64 R8, c[0x0][0x210] ;  /* 0x00008400ff08db82 */ /* 0x000e620000000a00 */
[----:B---3--:R-:W-:Y:S01]  /*13e0*/  @!P5 LEA R4, P0, R18, R40, 0x1 ;  /* 0x000000281204d211 */ /* 0x008fe200078008ff */
[----:B------:R-:W-:-:S03]  /*13f0*/  @!P4 IMAD R7, R33, 0x4, R0 ;  /* 0x000000042107c824 */ /* 0x000fc600078e0200 */
[----:B------:R-:W-:Y:S02]  /*1400*/  @!P5 LEA.HI.X R19, R18, R41, R19, 0x1, P0 ;  /* 0x000000291213d211 */ /* 0x000fe400000f0c13 */
[----:B----4-:R-:W-:-:S04]  /*1410*/  @!P4 LEA R16, P3, R40, R16, 0x2 ;  /* 0x000000102810c211 */ /* 0x010fc800078610ff */
[----:B------:R-:W-:Y:S02]  /*1420*/  @!P4 LEA.HI.X R17, R40, R17, R41, 0x2, P3 ;  /* 0x000000112811c211 */ /* 0x000fe400018f1429 */
[----:B-----5:R-:W-:-:S03]  /*1430*/  @!P4 LEA R10, P2, R20, R10, 0x2 ;  /* 0x0000000a140ac211 */ /* 0x020fc600078410ff */
[----:B------:R-:W-:Y:S01]  /*1440*/  @!PT LDS RZ, [RZ] ;  /* 0x00000000fffff984 */ /* 0x000fe20000000800 */
[----:B------:R-:W-:Y:S01]  /*1450*/  @!PT LDS RZ, [RZ] ;  /* 0x00000000fffff984 */ /* 0x000fe20000000800 */
[----:B------:R-:W-:Y:S01]  /*1460*/  @!PT LDS RZ, [RZ] ;  /* 0x00000000fffff984 */ /* 0x000fe20000000800 */
[----:B------:R2:W-:Y:S01]  /*1470*/  @!P4 LDGSTS.E.BYPASS.LTC128B.128 [R7+0x2020], desc[UR38][R16.64] ;  /* 0x020200001007cfae */ /* 0x0005e2000b901d66 */
[----:B------:R-:W-:-:S03]  /*1480*/  @!P4 LEA.HI.X R11, R20, R11, R21, 0x2, P2 ;  /* 0x0000000b140bc211 */ /* 0x000fc600010f1415 */
[----:B------:R-:W0:Y:S01]  /*1490*/  LDGDEPBAR ;  /* 0x00000000000079af */ /* 0x000e220000000000 */
[----:B------:R-:W-:Y:S02]  /*14a0*/  @!P4 LEA R21, R33, R0, 0x2 ;  /* 0x000000002115c211 */ /* 0x000fe400078e10ff */
[----:B-1----:R-:W-:-:S03]  /*14b0*/  @!P5 LEA R8, P0, R4, R8, 0x2 ;  /* 0x000000080408d211 */ /* 0x002fc600078010ff */
[----:B------:R1:W-:Y:S01]  /*14c0*/  @!P4 LDGSTS.E.BYPASS.LTC128B.128 [R21+0x3020], desc[UR38][R10.64] ;  /* 0x030200000a15cfae */ /* 0x0003e2000b901d66 */
[----:B------:R-:W-:Y:S01]  /*14d0*/  @!P5 LEA.HI.X R9, R4, R9, R19, 0x2, P0 ;  /* 0x000000090409d211 */ /* 0x000fe200000f1413 */
[----:B------:R-:W-:Y:S01]  /*14e0*/  @!P5 IMAD R19, R33, 0x4, R0 ;  /* 0x000000042113d824 */ /* 0x000fe200078e0200 */
[C---:B------:R-:W-:Y:S01]  /*14f0*/  LOP3.LUT P0, RZ, R2.reuse, 0x2, RZ, 0xc0, !PT ;  /* 0x0000000202ff7812 */ /* 0x040fe2000780c0ff */
[----:B------:R-:W0:Y:S01]  /*1500*/  LDGDEPBAR ;  /* 0x00000000000079af */ /* 0x000e220000000000 */
[----:B------:R-:W-:-:S03]  /*1510*/  IMAD.SHL.U32 R4, R2, 0x8, RZ ;  /* 0x0000000802047824 */ /* 0x000fc600078e00ff */
[----:B------:R1:W-:Y:S02]  /*1520*/  @!P5 LDGSTS.E.BYPASS.LTC128B.128 [R19+0x4020], desc[UR38][R8.64] ;  /* 0x040200000813dfae */ /* 0x0003e4000b901d66 */
[----:B------:R-:W-:Y:S02]  /*1530*/  LOP3.LUT R4, R4, 0xf8, RZ, 0xc0, !PT ;  /* 0x000000f804047812 */ /* 0x000fe400078ec0ff */
[----:B------:R-:W0:Y:S01]  /*1540*/  LDGDEPBAR ;  /* 0x00000000000079af */ /* 0x000e220000000000 */
[----:B--2---:R-:W-:Y:S02]  /*1550*/  LOP3.LUT R7, R2, 0x1, RZ, 0xc0, !PT ;  /* 0x0000000102077812 */ /* 0x004fe400078ec0ff */
[----:B------:R-:W-:Y:S02]  /*1560*/  LOP3.LUT R17, R4, 0x7, R3, 0xf8, !PT ;  /* 0x0000000704117812 */ /* 0x000fe400078ef803 */
[----:B------:R-:W-:Y:S02]  /*1570*/  ISETP.NE.U32.AND P2, PT, R7, 0x1, PT ;  /* 0x000000010700780c */ /* 0x000fe40003f45070 */
[----:B------:R-:W-:Y:S01]  /*1580*/  LOP3.LUT R7, R17, 0x7, R12, 0x78, !PT ;  /* 0x0000000711077812 */ /* 0x000fe200078e780c */
[----:B------:R-:W-:-:S04]  /*1590*/  HFMA2.MMA R17, -RZ, RZ, 0, 0.00012969970703125 ;  /* 0x00000840ff117435 */ /* 0x000fc800000001ff */
[----:B------:R-:W-:-:S04]  /*15a0*/  IMAD R30, R7, 0x4, R0 ;  /* 0x00000004071e7824 */ /* 0x000fc800078e0200 */
[C---:B------:R-:W-:Y:S02]  /*15b0*/  VIADD R29, R30.reuse, 0x3e0 ;  /* 0x000003e01e1d7836 */ /* 0x040fe40000000000 */
[----:B------:R-:W-:Y:S01]  /*15c0*/  SEL R17, R17, 0x7c0, !P0 ;  /* 0x000007c011117807 */ /* 0x000fe20004000000 */
[----:B------:R-:W-:Y:S01]  /*15d0*/  @P2 VIADD R29, R30, 0x420 ;  /* 0x000004201e1d2836 */ /* 0x000fe20000000000 */
[----:B------:R-:W-:-:S06]  /*15e0*/  DEPBAR.LE SB0, 0x3 ;  /* 0x000080c00000791a */ /* 0x000fcc0000000000 */
[----:B------:R-:W-:Y:S05]  /*15f0*/  WARPSYNC.ALL ;  /* 0x0000000000007948 */ /* 0x000fea0003800000 */
[----:B------:R-:W-:Y:S01]  /*1600*/  BAR.SYNC.DEFER_BLOCKING 0x0 ;  /* 0x0000000000007b1d */ /* 0x000fe20000010000 */
[----:B------:R-:W-:Y:S01]  /*1610*/  IADD3 R28, R30, R17, RZ ;  /* 0x000000111e1c7210 */ /* 0x000fe20007ffe0ff */
[----:B------:R-:W-:-:S06]  /*1620*/  IMAD.IADD R17, R17, 0x1, R29 ;  /* 0x0000000111117824 */ /* 0x000fcc00078e021d */
[----:B------:R-:W2:Y:S01]  /*1630*/  S2UR UR4, SR_CTAID.Y ;  /* 0x00000000000479c3 */ /* 0x000ea20000002600 */
[----:B------:R-:W3:Y:S04]  /*1640*/  LDS R27, [R29] ;  /* 0x000000001d1b7984 */ /* 0x000ee80000000800 */
[----:B------:R-:W4:Y:S04]  /*1650*/  LDS R26, [R30] ;  /* 0x000000001e1a7984 */ /* 0x000f280000000800 */
[----:B------:R-:W5:Y:S04]  /*1660*/  LDS R25, [R28] ;  /* 0x000000001c197984 */ /* 0x000f680000000800 */
[----:B------:R-:W2:Y:S04]  /*1670*/  LDS R24, [R17] ;  /* 0x0000000011187984 */ /* 0x000ea80000000800 */
[----:B------:R-:W2:Y:S04]  /*1680*/  LDS R23, [R30+0x1000] ;  /* 0x001000001e177984 */ /* 0x000ea80000000800 */
[----:B------:R-:W2:Y:S04]  /*1690*/  LDS R22, [R29+0x1000] ;  /* 0x001000001d167984 */ /* 0x000ea80000000800 */
[----:B-1----:R-:W1:Y:S04]  /*16a0*/  LDS R21, [R28+0x1000] ;  /* 0x001000001c157984 */ /* 0x002e680000000800 */
[----:B------:R-:W1:Y:S01]  /*16b0*/  LDS R20, [R17+0x1000] ;  /* 0x0010000011147984 */ /* 0x000e620000000800 */
[----:B---3--:R-:W-:-:S02]  /*16c0*/  FSETP.NEU.FTZ.AND P3, PT, R27, -INF , PT ;  /* 0xff8000001b00780b */ /* 0x008fc40003f7d000 */
[----:B----4-:R-:W-:Y:S02]  /*16d0*/  FMNMX.FTZ R4, R27, R26, !PT ;  /* 0x0000001a1b047209 */ /* 0x010fe40007810000 */
[----:B------:R-:W-:Y:S02]  /*16e0*/  FSETP.NEU.FTZ.AND P5, PT, R26, -INF , PT ;  /* 0xff8000001a00780b */ /* 0x000fe40003fbd000 */
[----:B-----5:R-:W-:Y:S02]  /*16f0*/  FMNMX.FTZ R7, R4, R25, !PT ;  /* 0x0000001904077209 */ /* 0x020fe40007810000 */
[----:B------:R-:W-:Y:S02]  /*1700*/  FSETP.NEU.FTZ.AND P2, PT, R25, -INF , PT ;  /* 0xff8000001900780b */ /* 0x000fe40003f5d000 */
[----:B--2---:R-:W-:-:S04]  /*1710*/  FMNMX.FTZ R4, R7, R24, !PT ;  /* 0x0000001807047209 */ /* 0x004fc80007810000 */
[----:B------:R-:W-:-:S04]  /*1720*/  FMNMX.FTZ R7, R4, R23, !PT ;  /* 0x0000001704077209 */ /* 0x000fc80007810000 */
[----:B------:R-:W-:-:S04]  /*1730*/  FMNMX.FTZ R4, R7, R22, !PT ;  /* 0x0000001607047209 */ /* 0x000fc80007810000 */
[----:B-1----:R-:W-:-:S04]  /*1740*/  FMNMX.FTZ R11, R4, R21, !PT ;  /* 0x00000015040b7209 */ /* 0x002fc80007810000 */
[----:B------:R-:W-:-:S05]  /*1750*/  FMNMX.FTZ R11, R11, R20, !PT ;  /* 0x000000140b0b7209 */ /* 0x000fca0007810000 */
[----:B------:R-:W1:Y:S02]  /*1760*/  SHFL.BFLY PT, R10, R11, 0x10, 0x1f ;  /* 0x0e001f000b0a7f89 */ /* 0x000e6400000e0000 */
[----:B-1----:R-:W-:-:S05]  /*1770*/  FMNMX.FTZ R10, R11, R10, !PT ;  /* 0x0000000a0b0a7209 */ /* 0x002fca0007810000 */
[----:B------:R-:W1:Y:S02]  /*1780*/  SHFL.BFLY PT, R9, R10, 0x8, 0x1f ;  /* 0x0d001f000a097f89 */ /* 0x000e6400000e0000 */
[----:B-1----:R-:W-:-:S05]  /*1790*/  FMNMX.FTZ R9, R10, R9, !PT ;  /* 0x000000090a097209 */ /* 0x002fca0007810000 */
[----:B------:R-:W1:Y:S02]  /*17a0*/  SHFL.BFLY PT, R8, R9, 0x4, 0x1f ;  /* 0x0c801f0009087f89 */ /* 0x000e6400000e0000 */
[----:B-1----:R-:W-:-:S05]  /*17b0*/  FMNMX.FTZ R8, R9, R8, !PT ;  /* 0x0000000809087209 */ /* 0x002fca0007810000 */
[----:B------:R-:W1:Y:S02]  /*17c0*/  SHFL.BFLY PT, R7, R8, 0x2, 0x1f ;  /* 0x0c401f0008077f89 */ /* 0x000e6400000e0000 */
[----:B-1----:R-:W-:-:S05]  /*17d0*/  FMNMX.FTZ R7, R8, R7, !PT ;  /* 0x0000000708077209 */ /* 0x002fca0007810000 */
[----:B------:R-:W1:Y:S02]  /*17e0*/  SHFL.BFLY PT, R18, R7, 0x1, 0x1f ;  /* 0x0c201f0007127f89 */ /* 0x000e6400000e0000 */
[----:B-1----:R-:W-:-:S04]  /*17f0*/  FMNMX.FTZ R18, R7, R18, !PT ;  /* 0x0000001207127209 */ /* 0x002fc80007810000 */
[----:B------:R-:W-:-:S04]  /*1800*/  FSETP.NEU.FTZ.AND P0, PT, R18, -INF , PT ;  /* 0xff8000001200780b */ /* 0x000fc80003f1d000 */
[----:B------:R-:W-:Y:S02]  /*1810*/  FSEL R4, R18, RZ, P0 ;  /* 0x000000ff12047208 */ /* 0x000fe40000000000 */
[----:B------:R-:W-:-:S03]  /*1820*/  FSETP.NEU.FTZ.AND P0, PT, R24, -INF , PT ;  /* 0xff8000001800780b */ /* 0x000fc60003f1d000 */
[--C-:B------:R-:W-:Y:S01]  /*1830*/  FADD.FTZ R16, R26, -R4.reuse ;  /* 0x800000041a107221 */ /* 0x100fe20000010000 */
[--C-:B------:R-:W-:Y:S01]  /*1840*/  FADD.FTZ R12, R27, -R4.reuse ;  /* 0x800000041b0c7221 */ /* 0x100fe20000010000 */
[--C-:B------:R-:W-:Y:S01]  /*1850*/  FADD.FTZ R11, R25, -R4.reuse ;  /* 0x80000004190b7221 */ /* 0x100fe20000010000 */
[--C-:B------:R-:W-:Y:S01]  /*1860*/  FADD.FTZ R10, R24, -R4.reuse ;  /* 0x80000004180a7221 */ /* 0x100fe20000010000 */
[----:B------:R-:W-:Y:S01]  /*1870*/  FMUL.FTZ R16, R16, 1.4426950216293334961 ;  /* 0x3fb8aa3b10107820 */ /* 0x000fe20000410000 */
[----:B------:R-:W-:Y:S01]  /*1880*/  FMUL.FTZ R12, R12, 1.4426950216293334961 ;  /* 0x3fb8aa3b0c0c7820 */ /* 0x000fe20000410000 */
[----:B------:R-:W-:Y:S01]  /*1890*/  FMUL.FTZ R11, R11, 1.4426950216293334961 ;  /* 0x3fb8aa3b0b0b7820 */ /* 0x000fe20000410000 */
[----:B------:R-:W-:Y:S01]  /*18a0*/  FMUL.FTZ R10, R10, 1.4426950216293334961 ;  /* 0x3fb8aa3b0a0a7820 */ /* 0x000fe20000410000 */
[--C-:B------:R-:W-:Y:S01]  /*18b0*/  FADD.FTZ R9, R23, -R4.reuse ;  /* 0x8000000417097221 */ /* 0x100fe20000010000 */
[--C-:B------:R-:W-:Y:S01]  /*18c0*/  FADD.FTZ R8, R22, -R4.reuse ;  /* 0x8000000416087221 */ /* 0x100fe20000010000 */
[----:B------:R-:W1:Y:S01]  /*18d0*/  MUFU.EX2 R16, R16 ;  /* 0x0000001000107308 */ /* 0x000e620000000800 */
[--C-:B------:R-:W-:Y:S01]  /*18e0*/  FADD.FTZ R7, R21, -R4.reuse ;  /* 0x8000000415077221 */ /* 0x100fe20000010000 */
[----:B------:R-:W-:Y:S01]  /*18f0*/  FMUL.FTZ R9, R9, 1.4426950216293334961 ;  /* 0x3fb8aa3b09097820 */ /* 0x000fe20000410000 */
[----:B------:R-:W-:Y:S01]  /*1900*/  FMUL.FTZ R8, R8, 1.4426950216293334961 ;  /* 0x3fb8aa3b08087820 */ /* 0x000fe20000410000 */
[----:B------:R-:W-:Y:S01]  /*1910*/  FADD.FTZ R4, R20, -R4 ;  /* 0x8000000414047221 */ /* 0x000fe20000010000 */
[----:B------:R-:W-:Y:S01]  /*1920*/  FMUL.FTZ R7, R7, 1.4426950216293334961 ;  /* 0x3fb8aa3b07077820 */ /* 0x000fe20000410000 */
[----:B------:R-:W-:-:S02]  /*1930*/  SEL R25, R2, 0xffffffff, P5 ;  /* 0xffffffff02197807 */ /* 0x000fc40002800000 */
[----:B------:R-:W2:Y:S01]  /*1940*/  MUFU.EX2 R12, R12 ;  /* 0x0000000c000c7308 */ /* 0x000ea20000000800 */
[----:B------:R-:W-:Y:S01]  /*1950*/  FMUL.FTZ R4, R4, 1.4426950216293334961 ;  /* 0x3fb8aa3b04047820 */ /* 0x000fe20000410000 */
[----:B------:R-:W-:Y:S02]  /*1960*/  FSETP.NEU.FTZ.AND P5, PT, R23, -INF , PT ;  /* 0xff8000001700780b */ /* 0x000fe40003fbd000 */
[C---:B------:R-:W-:Y:S01]  /*1970*/  @P3 IADD3 R25, R2.reuse, 0x20, RZ ;  /* 0x0000002002193810 */ /* 0x040fe20007ffe0ff */
[----:B------:R-:W-:Y:S01]  /*1980*/  @P2 VIADD R25, R2, 0x40 ;  /* 0x0000004002192836 */ /* 0x000fe20000000000 */
[----:B------:R-:W-:Y:S01]  /*1990*/  FSETP.NEU.FTZ.AND P3, PT, R22, -INF , PT ;  /* 0xff8000001600780b */ /* 0x000fe20003f7d000 */
[----:B------:R-:W-:Y:S01]  /*19a0*/  @P0 VIADD R25, R2, 0x60 ;  /* 0x0000006002190836 */ /* 0x000fe20000000000 */
[----:B------:R-:W3:Y:S01]  /*19b0*/  MUFU.EX2 R11, R11 ;  /* 0x0000000b000b7308 */ /* 0x000ee20000000800 */
[----:B-1----:R-:W-:Y:S01]  /*19c0*/  FADD.FTZ R19, RZ, R16 ;  /* 0x00000010ff137221 */ /* 0x002fe20000010000 */
[----:B------:R-:W-:-:S02]  /*19d0*/  FSETP.NEU.FTZ.AND P2, PT, R21, -INF , PT ;  /* 0xff8000001500780b */ /* 0x000fc40003f5d000 */
[----:B------:R-:W-:-:S03]  /*19e0*/  FSETP.NEU.FTZ.AND P0, PT, R20, -INF , PT ;  /* 0xff8000001400780b */ /* 0x000fc60003f1d000 */
[C---:B------:R-:W-:Y:S01]  /*19f0*/  @P5 IADD3 R25, R2.reuse, 0x80, RZ ;  /* 0x0000008002195810 */ /* 0x040fe20007ffe0ff */
[----:B------:R-:W1:Y:S01]  /*1a00*/  MUFU.EX2 R10, R10 ;  /* 0x0000000a000a7308 */ /* 0x000e620000000800 */
[----:B--2---:R-:W-:Y:S02]  /*1a10*/  FADD.FTZ R32, R19, R12 ;  /* 0x0000000c13207221 */ /* 0x004fe40000010000 */
[C---:B------:R-:W-:Y:S01]  /*1a20*/  @P3 VIADD R25, R2.reuse, 0xa0 ;  /* 0x000000a002193836 */ /* 0x040fe20000000000 */
[----:B------:R-:W-:-:S03]  /*1a30*/  ISETP.NE.AND P3, PT, R2, RZ, PT ;  /* 0x000000ff0200720c */ /* 0x000fc60003f65270 */
[----:B------:R-:W-:Y:S01]  /*1a40*/  @P2 VIADD R25, R2, 0xc0 ;  /* 0x000000c002192836 */ /* 0x000fe20000000000 */
[----:B------:R-:W2:Y:S01]  /*1a50*/  MUFU.EX2 R9, R9 ;  /* 0x0000000900097308 */ /* 0x000ea20000000800 */
[----:B---3--:R-:W-:Y:S01]  /*1a60*/  FADD.FTZ R19, R32, R11 ;  /* 0x0000000b20137221 */ /* 0x008fe20000010000 */
[----:B------:R-:W-:-:S06]  /*1a70*/  @P0 IADD3 R25, R2, 0xe0, RZ ;  /* 0x000000e002190810 */ /* 0x000fcc0007ffe0ff */
[----:B------:R-:W3:Y:S01]  /*1a80*/  MUFU.EX2 R8, R8 ;  /* 0x0000000800087308 */ /* 0x000ee20000000800 */
[----:B-1----:R-:W-:-:S07]  /*1a90*/  FADD.FTZ R32, R19, R10 ;  /* 0x0000000a13207221 */ /* 0x002fce0000010000 */
[----:B------:R-:W1:Y:S01]  /*1aa0*/  MUFU.EX2 R7, R7 ;  /* 0x0000000700077308 */ /* 0x000e620000000800 */
[----:B--2---:R-:W-:-:S07]  /*1ab0*/  FADD.FTZ R19, R32, R9 ;  /* 0x0000000920137221 */ /* 0x004fce0000010000 */
[----:B------:R-:W2:Y:S01]  /*1ac0*/  MUFU.EX2 R4, R4 ;  /* 0x0000000400047308 */ /* 0x000ea20000000800 */
[----:B---3--:R-:W-:-:S04]  /*1ad0*/  FADD.FTZ R32, R19, R8 ;  /* 0x0000000813207221 */ /* 0x008fc80000010000 */
[----:B-1----:R-:W-:Y:S02]  /*1ae0*/  FADD.FTZ R19, R32, R7 ;  /* 0x0000000720137221 */ /* 0x002fe40000010000 */
[----:B------:R-:W1:Y:S02]  /*1af0*/  SHFL.BFLY PT, R32, R25, 0x10, 0x1f ;  /* 0x0e001f0019207f89 */ /* 0x000e6400000e0000 */
[----:B--2---:R-:W-:-:S05]  /*1b00*/  FADD.FTZ R19, R19, R4 ;  /* 0x0000000413137221 */ /* 0x004fca0000010000 */
[----:B------:R-:W2:Y:S01]  /*1b10*/  SHFL.BFLY PT, R24, R19, 0x10, 0x1f ;  /* 0x0e001f0013187f89 */ /* 0x000ea200000e0000 */
[----:B-1----:R-:W-:-:S05]  /*1b20*/  VIMNMX R32, R25, R32, !PT ;  /* 0x0000002019207248 */ /* 0x002fca0007fe0100 */
[----:B------:R-:W1:Y:S01]  /*1b30*/  SHFL.BFLY PT, R21, R32, 0x8, 0x1f ;  /* 0x0d001f0020157f89 */ /* 0x000e6200000e0000 */
[----:B--2---:R-:W-:-:S05]  /*1b40*/  FADD.FTZ R23, R19, R24 ;  /* 0x0000001813177221 */ /* 0x004fca0000010000 */
[----:B------:R-:W2:Y:S01]  /*1b50*/  SHFL.BFLY PT, R22, R23, 0x8, 0x1f ;  /* 0x0d001f0017167f89 */ /* 0x000ea200000e0000 */
[----:B-1----:R-:W-:-:S05]  /*1b60*/  VIMNMX R21, R32, R21, !PT ;  /* 0x0000001520157248 */ /* 0x002fca0007fe0100 */
[----:B------:R-:W1:Y:S01]  /*1b70*/  SHFL.BFLY PT, R24, R21, 0x4, 0x1f ;  /* 0x0c801f0015187f89 */ /* 0x000e6200000e0000 */
[----:B--2---:R-:W-:Y:S01]  /*1b80*/  FADD.FTZ R22, R23, R22 ;  /* 0x0000001617167221 */ /* 0x004fe20000010000 */
[----:B------:R-:W-:-:S04]  /*1b90*/  IMAD.MOV.U32 R23, RZ, RZ, RZ ;  /* 0x000000ffff177224 */ /* 0x000fc800078e00ff */
[----:B------:R-:W2:Y:S01]  /*1ba0*/  SHFL.BFLY PT, R19, R22, 0x4, 0x1f ;  /* 0x0c801f0016137f89 */ /* 0x000ea200000e0000 */
[----:B-1----:R-:W-:-:S05]  /*1bb0*/  VIMNMX R24, R21, R24, !PT ;  /* 0x0000001815187248 */ /* 0x002fca0007fe0100 */
[----:B------:R-:W1:Y:S01]  /*1bc0*/  SHFL.BFLY PT, R25, R24, 0x2, 0x1f ;  /* 0x0c401f0018197f89 */ /* 0x000e6200000e0000 */
[----:B--2---:R-:W-:Y:S02]  /*1bd0*/  FADD.FTZ R26, R22, R19 ;  /* 0x00000013161a7221 */ /* 0x004fe40000010000 */
[----:B------:R-:W2:Y:S03]  /*1be0*/  S2R R19, SR_TID.X ;  /* 0x0000000000137919 */ /* 0x000ea60000002100 */
[----:B------:R-:W3:Y:S01]  /*1bf0*/  SHFL.BFLY PT, R27, R26, 0x2, 0x1f ;  /* 0x0c401f001a1b7f89 */ /* 0x000ee200000e0000 */
[----:B-1----:R-:W-:-:S05]  /*1c00*/  VIMNMX R25, R24, R25, !PT ;  /* 0x0000001918197248 */ /* 0x002fca0007fe0100 */
[----:B------:R-:W1:Y:S01]  /*1c10*/  SHFL.BFLY PT, R22, R25, 0x1, 0x1f ;  /* 0x0c201f0019167f89 */ /* 0x000e6200000e0000 */
[----:B---3--:R-:W-:Y:S01]  /*1c20*/  FADD.FTZ R27, R26, R27 ;  /* 0x0000001b1a1b7221 */ /* 0x008fe20000010000 */
[----:B--2---:R-:W-:-:S04]  /*1c30*/  ISETP.GT.OR P2, PT, R19, 0xff, P3 ;  /* 0x000000ff1300780c */ /* 0x004fc80001f44670 */
[----:B------:R-:W2:Y:S01]  /*1c40*/  SHFL.BFLY PT, R20, R27, 0x1, 0x1f ;  /* 0x0c201f001b147f89 */ /* 0x000ea200000e0000 */
[----:B-1----:R-:W-:Y:S01]  /*1c50*/  VIMNMX R22, R25, R22, !PT ;  /* 0x0000001619167248 */ /* 0x002fe20007fe0100 */
[----:B--2---:R-:W-:-:S04]  /*1c60*/  FADD.FTZ R20, R27, R20 ;  /* 0x000000141b147221 */ /* 0x004fc80000010000 */
[----:B------:R-:W1:Y:S01]  /*1c70*/  MUFU.LG2 R21, R20 ;  /* 0x0000001400157308 */ /* 0x000e620000000c00 */
[----:B------:R-:W-:-:S13]  /*1c80*/  FSETP.NE.FTZ.AND P0, PT, R20, RZ, PT ;  /* 0x000000ff1400720b */ /* 0x000fda0003f15000 */
[----:B------:R-:W2:Y:S01]  /*1c90*/  @P0 MUFU.RCP R23, R20 ;  /* 0x0000001400170308 */ /* 0x000ea20000001000 */
[----:B------:R-:W-:Y:S01]  /*1ca0*/  ISETP.NE.AND P0, PT, RZ, UR4, PT ;  /* 0x00000004ff007c0c */ /* 0x000fe2000bf05270 */
[----:B-1----:R-:W-:Y:S01]  /*1cb0*/  FFMA.FTZ R21, R21, 0.69314718246459960938, R18 ;  /* 0x3f31721815157823 */ /* 0x002fe20000010012 */
[-C--:B--2---:R-:W-:Y:S01]  /*1cc0*/  FMUL.FTZ R19, R16, R23.reuse ;  /* 0x0000001710137220 */ /* 0x084fe20000410000 */
[-C--:B------:R-:W-:Y:S01]  /*1cd0*/  FMUL.FTZ R12, R12, R23.reuse ;  /* 0x000000170c0c7220 */ /* 0x080fe20000410000 */
[-C--:B------:R-:W-:Y:S01]  /*1ce0*/  FMUL.FTZ R11, R11, R23.reuse ;  /* 0x000000170b0b7220 */ /* 0x080fe20000410000 */
[-C--:B------:R-:W-:Y:S01]  /*1cf0*/  FMUL.FTZ R10, R10, R23.reuse ;  /* 0x000000170a0a7220 */ /* 0x080fe20000410000 */
[-C--:B------:R-:W-:Y:S01]  /*1d00*/  FMUL.FTZ R9, R9, R23.reuse ;  /* 0x0000001709097220 */ /* 0x080fe20000410000 */
[-C--:B------:R-:W-:Y:S01]  /*1d10*/  FMUL.FTZ R8, R8, R23.reuse ;  /* 0x0000001708087220 */ /* 0x080fe20000410000 */
[-C--:B------:R-:W-:Y:S01]  /*1d20*/  FMUL.FTZ R7, R7, R23.reuse ;  /* 0x0000001707077220 */ /* 0x080fe20000410000 */
[----:B------:R-:W-:-:S04]  /*1d30*/  FMUL.FTZ R18, R4, R23 ;  /* 0x0000001704127220 */ /* 0x000fc80000410000 */
[----:B------:R-:W-:Y:S05]  /*1d40*/  @P0 BRA `(.L_x_3) ;  /* 0x00000000007c0947 */ /* 0x000fea0003800000 */
[----:B------:R-:W-:Y:S01]  /*1d50*/  ULDC UR5, c[0x0][0x260] ;  /* 0x0000980000057ab9 */ /* 0x000fe20000000800 */
[----:B------:R-:W-:Y:S01]  /*1d60*/  ULDC UR4, c[0x0][0x258] ;  /* 0x0000960000047ab9 */ /* 0x000fe20000000800 */
[----:B------:R-:W-:Y:S01]  /*1d70*/  BSSY B0, `(.L_x_3) ;  /* 0x000001c000007945 */ /* 0x000fe20003800000 */
[----:B------:R-:W-:-:S06]  /*1d80*/  UIMAD UR4, UR5, UR4, URZ ;  /* 0x00000004050472a4 */ /* 0x000fcc000f8e023f */
[----:B------:R-:W-:-:S13]  /*1d90*/  ISETP.GE.OR P3, PT, R15, UR4, P3 ;  /* 0x000000040f007c0c */ /* 0x000fda0009f66670 */
[----:B------:R-:W-:Y:S05]  /*1da0*/  @P3 BRA `(.L_x_4) ;  /* 0x0000000000603947 */ /* 0x000fea0003800000 */
[----:B------:R-:W1:Y:S01]  /*1db0*/  @P1 LDC R4, c[0x0][0x2bc] ;  /* 0x0000af00ff041b82 */ /* 0x000e620000000800 */
[----:B------:R-:W-:Y:S01]  /*1dc0*/  ULDC.64 UR4, c[0x0][0x2b0] ;  /* 0x0000ac0000047ab9 */ /* 0x000fe20000000a00 */
[----:B------:R-:W-:Y:S01]  /*1dd0*/  MOV R16, R15 ;  /* 0x0000000f00107202 */ /* 0x000fe20000000f00 */
[----:B------:R-:W-:Y:S02]  /*1de0*/  IMAD R25, R35, UR4, RZ ;  /* 0x0000000423197c24 */ /* 0x000fe4000f8e02ff */
[----:B------:R-:W-:-:S03]  /*1df0*/  IMAD.WIDE.U32 R26, R34, UR4, RZ ;  /* 0x00000004221a7c25 */ /* 0x000fc6000f8e00ff */
[----:B------:R-:W2:Y:S01]  /*1e00*/  @P1 LDC R2, c[0x0][0x2c0] ;  /* 0x0000b000ff021b82 */ /* 0x000ea20000000800 */
[----:B-1----:R-:W-:-:S04]  /*1e10*/  @P1 IMAD.HI.U32 R23, R15, R4, RZ ;  /* 0x000000040f171227 */ /* 0x002fc800078e00ff */
[----:B------:R-:W-:Y:S01]  /*1e20*/  IMAD R4, R34, UR5, R25 ;  /* 0x0000000522047c24 */ /* 0x000fe2000f8e0219 */
[----:B------:R-:W-:Y:S01]  /*1e30*/  ULDC.64 UR4, c[0x0][0x2a8] ;  /* 0x0000aa0000047ab9 */ /* 0x000fe20000000a00 */
[----:B--2---:R-:W-:-:S03]  /*1e40*/  @P1 SHF.R.U32.HI R16, RZ, R2, R23 ;  /* 0x00000002ff101219 */ /* 0x004fc60000011617 */
[----:B------:R-:W-:Y:S02]  /*1e50*/  IADD3 R27, R27, R4, RZ ;  /* 0x000000041b1b7210 */ /* 0x000fe40007ffe0ff */
[C---:B------:R-:W-:Y:S02]  /*1e60*/  IADD3 R2, -R16.reuse, RZ, RZ ;  /* 0x000000ff10027210 */ /* 0x040fe40007ffe1ff */
[----:B------:R-:W-:Y:S01]  /*1e70*/  SHF.R.S32.HI R4, RZ, 0x1f, R16 ;  /* 0x0000001fff047819 */ /* 0x000fe20000011410 */
[----:B------:R-:W-:-:S04]  /*1e80*/  IMAD.WIDE.U32 R26, R16, UR4, R26 ;  /* 0x00000004101a7c25 */ /* 0x000fc8000f8e001a */
[----:B------:R-:W-:Y:S02]  /*1e90*/  IMAD R2, R6, R2, R15 ;  /* 0x0000000206027224 */ /* 0x000fe400078e020f */
[----:B------:R-:W-:-:S03]  /*1ea0*/  IMAD R15, R4, UR4, RZ ;  /* 0x00000004040f7c24 */ /* 0x000fc6000f8e02ff */
[----:B------:R-:W-:Y:S01]  /*1eb0*/  SHF.R.S32.HI R4, RZ, 0x1f, R2 ;  /* 0x0000001fff047819 */ /* 0x000fe20000011402 */
[----:B------:R-:W-:Y:S01]  /*1ec0*/  IMAD R15, R16, UR5, R15 ;  /* 0x00000005100f7c24 */ /* 0x000fe2000f8e020f */
[----:B------:R-:W-:Y:S01]  /*1ed0*/  IADD3 R2, P0, R2, R26, RZ ;  /* 0x0000001a02027210 */ /* 0x000fe20007f1e0ff */
[----:B------:R-:W-:-:S03]  /*1ee0*/  ULDC.64 UR4, c[0x0][0x2a0] ;  /* 0x0000a80000047ab9 */ /* 0x000fc60000000a00 */
[----:B------:R-:W-:Y:S02]  /*1ef0*/  IADD3.X R15, R4, R27, R15, P0, !PT ;  /* 0x0000001b040f7210 */ /* 0x000fe400007fe40f */
[----:B------:R-:W-:-:S04]  /*1f00*/  LEA R24, P0, R2, UR4, 0x2 ;  /* 0x0000000402187c11 */ /* 0x000fc8000f8010ff */
[----:B------:R-:W-:-:S05]  /*1f10*/  LEA.HI.X R25, R2, UR5, R15, 0x2, P0 ;  /* 0x0000000502197c11 */ /* 0x000fca00080f140f */
[----:B------:R1:W-:Y:S04]  /*1f20*/  STG.E desc[UR38][R24.64], R21 ;  /* 0x0000001518007986 */ /* 0x0003e8000c101926 */
.L_x_4:
[----:B------:R-:W-:Y:S05]  /*1f30*/  BSYNC B0 ;  /* 0x0000000000007941 */ /* 0x000fea0003800000 */
.L_x_3:
[----:B------:R-:W-:Y:S01]  /*1f40*/  STS [R30], R19 ;  /* 0x000000131e007388 */ /* 0x000fe20000000800 */
[----:B------:R-:W-:Y:S01]  /*1f50*/  IMAD R15, R3, 0x4, R0 ;  /* 0x00000004030f7824 */ /* 0x000fe200078e0200 */
[----:B------:R-:W-:Y:S02]  /*1f60*/  BSSY B1, `(.L_x_5) ;  /* 0x00000e6000017945 */ /* 0x000fe40003800000 */
[----:B------:R2:W-:Y:S04]  /*1f70*/  STS [R29], R12 ;  /* 0x0000000c1d007388 */ /* 0x0005e80000000800 */
[----:B------:R-:W-:Y:S04]  /*1f80*/  STS [R28], R11 ;  /* 0x0000000b1c007388 */ /* 0x000fe80000000800 */
[----:B------:R3:W-:Y:S04]  /*1f90*/  STS [R17], R10 ;  /* 0x0000000a11007388 */ /* 0x0007e80000000800 */
[----:B------:R4:W-:Y:S04]  /*1fa0*/  STS [R30+0x1000], R9 ;  /* 0x001000091e007388 */ /* 0x0009e80000000800 */
[----:B------:R-:W-:Y:S04]  /*1fb0*/  STS [R29+0x1000], R8 ;  /* 0x001000081d007388 */ /* 0x000fe80000000800 */
[----:B------:R-:W-:Y:S04]  /*1fc0*/  STS [R28+0x1000], R7 ;  /* 0x001000071c007388 */ /* 0x000fe80000000800 */
[----:B------:R-:W-:Y:S01]  /*1fd0*/  STS [R17+0x1000], R18 ;  /* 0x0010001211007388 */ /* 0x000fe20000000800 */
[----:B--2---:R-:W-:-:S03]  /*1fe0*/  MOV R12, RZ ;  /* 0x000000ff000c7202 */ /* 0x004fc60000000f00 */
[----:B------:R-:W-:Y:S01]  /*1ff0*/  @!P2 STS [R15+0x2000], R22 ;  /* 0x002000160f00a388 */ /* 0x000fe20000000800 */
[----:B------:R-:W-:Y:S01]  /*2000*/  BAR.SYNC.DEFER_BLOCKING 0x0 ;  /* 0x0000000000007b1d */ /* 0x000fe20000010000 */
[----:B---3--:R-:W-:Y:S01]  /*2010*/  CS2R R10, SRZ ;  /* 0x00000000000a7805 */ /* 0x008fe2000001ff00 */
[----:B----4-:R-:W-:-:S04]  /*2020*/  IMAD.MOV.U32 R9, RZ, RZ, RZ ;  /* 0x000000ffff097224 */ /* 0x010fc800078e00ff */
[----:B------:R-:W2:Y:S02]  /*2030*/  LDS R39, [R15+0x2000] ;  /* 0x002000000f277984 */ /* 0x000ea40000000800 */
[----:B--2---:R-:W-:-:S13]  /*2040*/  ISETP.GE.AND P0, PT, R39, RZ, PT ;  /* 0x000000ff2700720c */ /* 0x004fda0003f06270 */
[----:B------:R-:W-:Y:S05]  /*2050*/  @!P0 BRA `(.L_x_6) ;  /* 0x0000000c00588947 */ /* 0x000fea0003800000 */
[C---:B------:R-:W-:Y:S01]  /*2060*/  ISETP.GE.U32.AND P0, PT, R39.reuse, 0x3, PT ;  /* 0x000000032700780c */ /* 0x040fe20003f06070 */
[----:B------:R-:W-:Y:S01]  /*2070*/  VIADD R42, R39, 0x1 ;  /* 0x00000001272a7836 */ /* 0x000fe20000000000 */
[----:B------:R-:W-:Y:S01]  /*2080*/  SHF.R.S32.HI R8, RZ, 0x1f, R3 ;  /* 0x0000001fff087819 */ /* 0x000fe20000011403 */
[----:B------:R-:W-:Y:S01]  /*2090*/  BSSY B0, `(.L_x_7) ;  /* 0x000009d000007945 */ /* 0x000fe20003800000 */
[----:B------:R-:W-:Y:S02]  /*20a0*/  IMAD.MOV.U32 R48, RZ, RZ, RZ ;  /* 0x000000ffff307224 */ /* 0x000fe400078e00ff */
[----:B------:R-:W-:Y:S01]  /*20b0*/  LEA.HI R8, R8, R3, RZ, 0x3 ;  /* 0x0000000308087211 */ /* 0x000fe200078f18ff */
[----:B------:R-:W-:Y:S01]  /*20c0*/  IMAD.MOV.U32 R12, RZ, RZ, RZ ;  /* 0x000000ffff0c7224 */ /* 0x000fe200078e00ff */
[----:B------:R-:W-:Y:S02]  /*20d0*/  LOP3.LUT P5, R42, R42, 0x3, RZ, 0xc0, !PT ;  /* 0x000000032a2a7812 */ /* 0x000fe400078ac0ff */
[----:B------:R-:W-:-:S05]  /*20e0*/  LOP3.LUT R8, R8, 0xfffffff8, RZ, 0xc0, !PT ;  /* 0xfffffff808087812 */ /* 0x000fca00078ec0ff */
[----:B------:R-:W-:Y:S01]  /*20f0*/  IMAD.IADD R8, R3, 0x1, -R8 ;  /* 0x0000000103087824 */ /* 0x000fe200078e0a08 */
[----:B------:R-:W-:Y:S06]  /*2100*/  @!P0 BRA `(.L_x_8) ;  /* 0x0000000800548947 */ /* 0x000fec0003800000 */
[----:B------:R-:W-:Y:S01]  /*2110*/  VIADD R2, R39, 0x1 ;  /* 0x0000000127027836 */ /* 0x000fe20000000000 */
[----:B------:R-:W-:Y:S01]  /*2120*/  HFMA2.MMA R20, -RZ, RZ, 0, 0 ;  /* 0x00000000ff147435 */ /* 0x000fe200000001ff */
[----:B------:R-:W-:Y:S01]  /*2130*/  IMAD.MOV.U32 R12, RZ, RZ, RZ ;  /* 0x000000ffff0c7224 */ /* 0x000fe200078e00ff */
[----:B------:R-:W-:Y:S01]  /*2140*/  CS2R R10, SRZ ;  /* 0x00000000000a7805 */ /* 0x000fe2000001ff00 */
[----:B------:R-:W-:Y:S01]  /*2150*/  IMAD.MOV.U32 R9, RZ, RZ, RZ ;  /* 0x000000ffff097224 */ /* 0x000fe200078e00ff */
[----:B------:R-:W-:-:S04]  /*2160*/  LOP3.LUT R43, R2, 0x3, RZ, 0xc0, !PT ;  /* 0x00000003022b7812 */ /* 0x000fc800078ec0ff */
[----:B------:R-:W-:-:S07]  /*2170*/  IADD3 R43, R2, -R43, RZ ;  /* 0x8000002b022b7210 */ /* 0x000fce0007ffe0ff */
.L_x_9:
[C---:B------:R-:W-:Y:S02]  /*2180*/  VIADD R48, R20.reuse, 0x3 ;  /* 0x0000000314307836 */ /* 0x040fe40000000000 */
[----:B------:R-:W-:Y:S02]  /*2190*/  IMAD R32, R33, 0x4, R0 ;  /* 0x0000000421207824 */ /* 0x000fe400078e0200 */
[----:B------:R-:W-:Y:S01]  /*21a0*/  IMAD.SHL.U32 R2, R20, 0x8, RZ ;  /* 0x0000000814027824 */ /* 0x000fe200078e00ff */
[----:B------:R-:W-:Y:S01]  /*21b0*/  ISETP.GT.OR P1, PT, R48, R39, P4 ;  /* 0x000000273000720c */ /* 0x000fe20002724670 */
[----:B------:R-:W-:Y:S03]  /*21c0*/  VIADD R43, R43, 0xfffffffc ;  /* 0xfffffffc2b2b7836 */ /* 0x000fe60000000000 */
[C---:B------:R-:W-:Y:S02]  /*21d0*/  LOP3.LUT R4, R2.reuse, 0x20, RZ, 0xc0, !PT ;  /* 0x0000002002047812 */ /* 0x040fe400078ec0ff */
[----:B------:R-:W-:Y:S04]  /*21e0*/  LOP3.LUT R3, R2, 0xffffffc0, RZ, 0xc0, !PT ;  /* 0xffffffc002037812 */ /* 0x000fe800078ec0ff */
[----:B------:R-:W-:Y:S01]  /*21f0*/  IADD3 R4, R4, R3, R8 ;  /* 0x0000000304047210 */ /* 0x000fe20007ffe008 */
[----:B------:R-:W-:Y:S02]  /*2200*/  VIADD R3, R2, 0x8 ;  /* 0x0000000802037836 */ /* 0x000fe40000000000 */
[----:B------:R-:W-:Y:S01]  /*2210*/  @!P1 SHF.R.S32.HI R49, RZ, 0x1f, R48 ;  /* 0x0000001fff319819 */ /* 0x000fe20000011430 */
[----:B------:R-:W2:Y:S01]  /*2220*/  @!P1 LDC.64 R46, c[0x0][0x238] ;  /* 0x00008e00ff2e9b82 */ /* 0x000ea20000000a00 */
[----:B------:R-:W-:Y:S02]  /*2230*/  LOP3.LUT R7, R4, 0x3e0, RZ, 0xc0, !PT ;  /* 0x000003e004077812 */ /* 0x000fe400078ec0ff */
[C---:B------:R-:W-:Y:S02]  /*2240*/  LOP3.LUT R6, R3.reuse, 0x28, RZ, 0xc0, !PT ;  /* 0x0000002803067812 */ /* 0x040fe400078ec0ff */
[----:B------:R-:W-:Y:S03]  /*2250*/  SHF.R.U32.HI R7, RZ, 0x5, R7 ;  /* 0x00000005ff077819 */ /* 0x000fe60000011607 */
[----:B------:R-:W3:Y:S01]  /*2260*/  @!P1 LDC.64 R44, c[0x0][0x210] ;  /* 0x00008400ff2c9b82 */ /* 0x000ee20000000a00 */
[----:B------:R-:W-:Y:S02]  /*2270*/  LOP3.LUT R3, R3, 0xffffffc0, RZ, 0xc0, !PT ;  /* 0xffffffc003037812 */ /* 0x000fe400078ec0ff */
[----:B------:R-:W-:Y:S02]  /*2280*/  LOP3.LUT R7, R7, R4, RZ, 0x3c, !PT ;  /* 0x0000000407077212 */ /* 0x000fe400078e3cff */
[----:B------:R-:W-:Y:S03]  /*2290*/  IADD3 R6, R6, R3, R8 ;  /* 0x0000000306067210 */ /* 0x000fe60007ffe008 */
[--C-:B------:R-:W-:Y:S01]  /*22a0*/  IMAD R4, R7, 0x4, R0.reuse ;  /* 0x0000000407047824 */ /* 0x100fe200078e0200 */
[----:B------:R-:W-:Y:S01]  /*22b0*/  LOP3.LUT R3, R6, 0x3e0, RZ, 0xc0, !PT ;  /* 0x000003e006037812 */ /* 0x000fe200078ec0ff */
[----:B------:R-:W-:Y:S03]  /*22c0*/  VIADD R7, R2, 0x10 ;  /* 0x0000001002077836 */ /* 0x000fe60000000000 */
[----:B------:R-:W-:Y:S01]  /*22d0*/  SHF.R.U32.HI R3, RZ, 0x5, R3 ;  /* 0x00000005ff037819 */ /* 0x000fe20000011603 */
[----:B------:R-:W4:Y:S03]  /*22e0*/  LDS R4, [R4] ;  /* 0x0000000004047984 */ /* 0x000f260000000800 */
[----:B------:R-:W-:Y:S02]  /*22f0*/  LOP3.LUT R3, R3, R6, RZ, 0x3c, !PT ;  /* 0x0000000603037212 */ /* 0x000fe400078e3cff */
[C---:B------:R-:W-:Y:S02]  /*2300*/  LOP3.LUT R6, R7.reuse, 0x30, RZ, 0xc0, !PT ;  /* 0x0000003007067812 */ /* 0x040fe400078ec0ff */
[----:B------:R-:W-:Y:S01]  /*2310*/  LOP3.LUT R7, R7, 0xffffffc0, RZ, 0xc0, !PT ;  /* 0xffffffc007077812 */ /* 0x000fe200078ec0ff */
[----:B------:R-:W-:Y:S03]  /*2320*/  IMAD R15, R3, 0x4, R0 ;  /* 0x00000004030f7824 */ /* 0x000fe600078e0200 */
[----:B------:R-:W-:Y:S04]  /*2330*/  IADD3 R7, R6, R7, R8 ;  /* 0x0000000706077210 */ /* 0x000fe80007ffe008 */
[----:B------:R-:W-:Y:S04]  /*2340*/  LOP3.LUT R6, R7, 0x3e0, RZ, 0xc0, !PT ;  /* 0x000003e007067812 */ /* 0x000fe800078ec0ff */
[----:B------:R-:W-:Y:S01]  /*2350*/  SHF.R.U32.HI R6, RZ, 0x5, R6 ;  /* 0x00000005ff067819 */ /* 0x000fe20000011606 */
[-C--:B--2---:R-:W-:Y:S02]  /*2360*/  @!P1 IMAD R49, R49, R46.reuse, RZ ;  /* 0x0000002e31319224 */ /* 0x084fe400078e02ff */
[C---:B------:R-:W-:Y:S04]  /*2370*/  @!P1 IMAD.WIDE.U32 R50, R48.reuse, R46, R40 ;  /* 0x0000002e30329225 */ /* 0x040fe800078e0028 */
[----:B------:R-:W-:Y:S01]  /*2380*/  @!P1 IMAD R47, R48, R47, R49 ;  /* 0x0000002f302f9224 */ /* 0x000fe200078e0231 */
[----:B---3--:R-:W-:Y:S01]  /*2390*/  @!P1 LEA R46, P0, R50, R44, 0x2 ;  /* 0x0000002c322e9211 */ /* 0x008fe200078010ff */
[C---:B------:R-:W-:Y:S02]  /*23a0*/  VIADD R48, R20.reuse, 0x4 ;  /* 0x0000000414307836 */ /* 0x040fe40000000000 */
[----:B------:R-:W-:Y:S02]  /*23b0*/  @!P1 IMAD.IADD R44, R51, 0x1, R47 ;  /* 0x00000001332c9824 */ /* 0x000fe400078e022f */
[----:B------:R-:W-:Y:S03]  /*23c0*/  VIADD R49, R20, 0x5 ;  /* 0x0000000514317836 */ /* 0x000fe60000000000 */
[----:B------:R-:W-:Y:S02]  /*23d0*/  @!P1 LEA.HI.X R47, R50, R45, R44, 0x2, P0 ;  /* 0x0000002d322f9211 */ /* 0x000fe400000f142c */
[-C--:B------:R-:W-:Y:S03]  /*23e0*/  ISETP.GT.OR P2, PT, R49, R39.reuse, P4 ;  /* 0x000000273100720c */ /* 0x080fe60002744670 */
[----:B------:R-:W-:Y:S01]  /*23f0*/  @!PT LDS RZ, [RZ] ;  /* 0x00000000fffff984 */ /* 0x000fe20000000800 */
[----:B------:R-:W-:Y:S01]  /*2400*/  @!PT LDS RZ, [RZ] ;  /* 0x00000000fffff984 */ /* 0x000fe20000000800 */
[----:B------:R-:W-:Y:S01]  /*2410*/  @!PT LDS RZ, [RZ] ;  /* 0x00000000fffff984 */ /* 0x000fe20000000800 */
[----:B------:R2:W-:Y:S01]  /*2420*/  @!P1 LDGSTS.E.BYPASS.LTC128B.128 [R32+0x5020], desc[UR38][R46.64] ;  /* 0x050200002e209fae */ /* 0x0005e2000b901d66 */
[----:B------:R-:W-:Y:S02]  /*2430*/  ISETP.GT.OR P1, PT, R48, R39, P4 ;  /* 0x000000273000720c */ /* 0x000fe40002724670 */
[----:B----4-:R-:W-:Y:S04]  /*2440*/  FSETP.GT.FTZ.AND P0, PT, R4, RZ, PT ;  /* 0x000000ff0400720b */ /* 0x010fe80003f14000 */
[----:B------:R-:W-:Y:S01]  /*2450*/  ISETP.LT.OR P0, PT, R5, RZ, !P0 ;  /* 0x000000ff0500720c */ /* 0x000fe20004701670 */
[----:B------:R-:W0:Y:S03]  /*2460*/  LDGDEPBAR ;  /* 0x00000000000079af */ /* 0x000e260000000000 */
[----:B------:R-:W-:Y:S03]  /*2470*/  ISETP.GE.OR P0, PT, R14, R13, P0 ;  /* 0x0000000d0e00720c */ /* 0x000fe60000706670 */
[----:B------:R-:W3:Y:S01]  /*2480*/  @!P1 LDC.64 R44, c[0x0][0x238] ;  /* 0x00008e00ff2c9b82 */ /* 0x000ee20000000a00 */
[----:B------:R-:W-:Y:S07]  /*2490*/  @!P1 SHF.R.S32.HI R53, RZ, 0x1f, R48 ;  /* 0x0000001fff359819 */ /* 0x000fee0000011430 */
[----:B------:R-:W4:Y:S08]  /*24a0*/  @!P1 LDC.64 R50, c[0x0][0x210] ;  /* 0x00008400ff329b82 */ /* 0x000f300000000a00 */
[----:B--2---:R-:W2:Y:S01]  /*24b0*/  @!P2 LDC.64 R46, c[0x0][0x238] ;  /* 0x00008e00ff2eab82 */ /* 0x004ea20000000a00 */
[----:B------:R-:W-:Y:S04]  /*24c0*/  DEPBAR.LE SB0, 0x3 ;  /* 0x000080c00000791a */ /* 0x000fe80000000000 */
[----:B------:R5:W1:Y:S01]  /*24d0*/  LDS R3, [R15] ;  /* 0x000000000f037984 */ /* 0x000a620000000800 */
[-C--:B---3--:R-:W-:Y:S02]  /*24e0*/  @!P1 IMAD R53, R53, R44.reuse, RZ ;  /* 0x0000002c35359224 */ /* 0x088fe400078e02ff */
[C---:B------:R-:W-:Y:S04]  /*24f0*/  @!P1 IMAD.WIDE.U32 R18, R48.reuse, R44, R40 ;  /* 0x0000002c30129225 */ /* 0x040fe800078e0028 */
[----:B------:R-:W-:Y:S01]  /*2500*/  @!P1 IMAD R53, R48, R45, R53 ;  /* 0x0000002d30359224 */ /* 0x000fe200078e0235 */
[C---:B----4-:R-:W-:Y:S01]  /*2510*/  @!P1 LEA R52, P3, R18.reuse, R50, 0x2 ;  /* 0x0000003212349211 */ /* 0x050fe200078610ff */
[----:B------:R-:W3:Y:S02]  /*2520*/  @!P2 LDC.64 R44, c[0x0][0x210] ;  /* 0x00008400ff2cab82 */ /* 0x000ee40000000a00 */
[----:B------:R-:W-:Y:S05]  /*2530*/  @!P1 IMAD.IADD R50, R19, 0x1, R53 ;  /* 0x0000000113329824 */ /* 0x000fea00078e0235 */
[----:B------:R-:W-:Y:S02]  /*2540*/  @!P1 LEA.HI.X R53, R18, R51, R50, 0x2, P3 ;  /* 0x0000003312359211 */ /* 0x000fe400018f1432 */
[----:B------:R-:W4:Y:S01]  /*2550*/  @!P0 LDS.128 R16, [R32+0x2020] ;  /* 0x0020200020108984 */ /* 0x000f220000000c00 */
[----:B------:R-:W-:Y:S02]  /*2560*/  @!P2 SHF.R.S32.HI R51, RZ, 0x1f, R49 ;  /* 0x0000001fff33a819 */ /* 0x000fe40000011431 */
[----:B-----5:R-:W-:Y:S01]  /*2570*/  LOP3.LUT R15, R6, R7, RZ, 0x3c, !PT ;  /* 0x00000007060f7212 */ /* 0x020fe200078e3cff */
[----:B------:R-:W-:Y:S02]  /*2580*/  VIADD R7, R2, 0x18 ;  /* 0x0000001802077836 */ /* 0x000fe40000000000 */
[-C--:B--2---:R-:W-:Y:S02]  /*2590*/  @!P2 IMAD R50, R51, R46.reuse, RZ ;  /* 0x0000002e3332a224 */ /* 0x084fe400078e02ff */
[----:B------:R-:W-:Y:S01]  /*25a0*/  @!PT LDS RZ, [RZ] ;  /* 0x00000000fffff984 */ /* 0x000fe20000000800 */
[----:B------:R-:W-:Y:S01]  /*25b0*/  @!PT LDS RZ, [RZ] ;  /* 0x00000000fffff984 */ /* 0x000fe20000000800 */
[----:B------:R-:W-:Y:S01]  /*25c0*/  @!PT LDS RZ, [RZ] ;  /* 0x00000000fffff984 */ /* 0x000fe20000000800 */
[----:B------:R2:W-:Y:S01]  /*25d0*/  @!P1 LDGSTS.E.BYPASS.LTC128B.128 [R32+0x2020], desc[UR38][R52.64] ;  /* 0x0202000034209fae */ /* 0x0005e2000b901d66 */
[----:B------:R-:W-:Y:S01]  /*25e0*/  IMAD R2, R15, 0x4, R0 ;  /* 0x000000040f027824 */ /* 0x000fe200078e0200 */
[----:B------:R-:W-:Y:S01]  /*25f0*/  LOP3.LUT R6, R7, 0x38, RZ, 0xc0, !PT ;  /* 0x0000003807067812 */ /* 0x000fe200078ec0ff */
[----:B------:R-:W-:Y:S01]  /*2600*/  @!P2 IMAD R47, R49, R47, R50 ;  /* 0x0000002f312fa224 */ /* 0x000fe200078e0232 */
[----:B------:R-:W-:Y:S04]  /*2610*/  LOP3.LUT R7, R7, 0xffffffc0, RZ, 0xc0, !PT ;  /* 0xffffffc007077812 */ /* 0x000fe800078ec0ff */
[----:B------:R-:W0:Y:S01]  /*2620*/  LDGDEPBAR ;  /* 0x00000000000079af */ /* 0x000e220000000000 */
[----:B------:R-:W-:Y:S02]  /*2630*/  IADD3 R7, R6, R7, R8 ;  /* 0x0000000706077210 */ /* 0x000fe40007ffe008 */
[----:B-1----:R-:W-:Y:S02]  /*2640*/  FSETP.GT.FTZ.AND P1, PT, R3, RZ, PT ;  /* 0x000000ff0300720b */ /* 0x002fe40003f34000 */
[----:B------:R-:W-:Y:S02]  /*2650*/  LOP3.LUT R6, R7, 0x3e0, RZ, 0xc0, !PT ;  /* 0x000003e007067812 */ /* 0x000fe400078ec0ff */
[----:B------:R-:W-:Y:S02]  /*2660*/  ISETP.LT.OR P1, PT, R5, RZ, !P1 ;  /* 0x000000ff0500720c */ /* 0x000fe40004f21670 */
[----:B------:R-:W-:Y:S02]  /*2670*/  SHF.R.U32.HI R6, RZ, 0x5, R6 ;  /* 0x00000005ff067819 */ /* 0x000fe40000011606 */
[----:B------:R-:W-:Y:S02]  /*2680*/  ISETP.GE.OR P1, PT, R14, R13, P1 ;  /* 0x0000000d0e00720c */ /* 0x000fe40000f26670 */
[----:B------:R-:W-:Y:S01]  /*2690*/  LOP3.LUT R7, R6, R7, RZ, 0x3c, !PT ;  /* 0x0000000706077212 */ /* 0x000fe200078e3cff */
[----:B--2---:R-:W-:Y:S04]  /*26a0*/  @!P2 IMAD.WIDE.U32 R52, R49, R46, R40 ;  /* 0x0000002e3134a225 */ /* 0x004fe800078e0028 */
[----:B------:R-:W-:Y:S01]  /*26b0*/  VIADD R49, R20, 0x6 ;  /* 0x0000000614317836 */ /* 0x000fe20000000000 */
[C---:B---3--:R-:W-:Y:S01]  /*26c0*/  @!P2 LEA R50, P3, R52.reuse, R44, 0x2 ;  /* 0x0000002c3432a211 */ /* 0x048fe200078610ff */
[----:B------:R-:W-:Y:S01]  /*26d0*/  @!P2 IMAD.IADD R47, R53, 0x1, R47 ;  /* 0x00000001352fa824 */ /* 0x000fe200078e022f */
[----:B------:R-:W-:Y:S04]  /*26e0*/  DEPBAR.LE SB0, 0x3 ;  /* 0x000080c00000791a */ /* 0x000fe80000000000 */
[----:B------:R-:W1:Y:S01]  /*26f0*/  LDS R2, [R2] ;  /* 0x0000000002027984 */ /* 0x000e620000000800 */
[----:B------:R-:W-:Y:S01]  /*2700*/  IMAD R15, R7, 0x4, R0 ;  /* 0x00000004070f7824 */ /* 0x000fe200078e0200 */
[----:B------:R-:W-:Y:S01]  /*2710*/  @!P2 LEA.HI.X R51, R52, R45, R47, 0x2, P3 ;  /* 0x0000002d3433a211 */ /* 0x000fe200018f142f */
[C---:B----4-:R-:W-:Y:S01]  /*2720*/  @!P0 FFMA.FTZ R9, R4.reuse, R16, R9 ;  /* 0x0000001004098223 */ /* 0x050fe20000010009 */
[----:B------:R-:W2:Y:S01]  /*2730*/  @!P1 LDS.128 R20, [R32+0x3020] ;  /* 0x0030200020149984 */ /* 0x000ea20000000c00 */
[C---:B------:R-:W-:Y:S01]  /*2740*/  ISETP.GT.OR P3, PT, R49.reuse, R39, P4 ;  /* 0x000000273100720c */ /* 0x040fe20002764670 */
[C---:B------:R-:W-:Y:S01]  /*2750*/  @!P0 FFMA.FTZ R11, R4.reuse, R17, R11 ;  /* 0x00000011040b8223 */ /* 0x040fe2000001000b */
[C---:B------:R-:W-:Y:S01]  /*2760*/  @!P0 FFMA.FTZ R10, R4.reuse, R18, R10 ;  /* 0x00000012040a8223 */ /* 0x040fe2000001000a */
[----:B------:R-:W-:Y:S04]  /*2770*/  @!P0 FFMA.FTZ R12, R4, R19, R12 ;  /* 0x00000013040c8223 */ /* 0x000fe8000001000c */
[----:B------:R-:W-:Y:S01]  /*2780*/  @!PT LDS RZ, [RZ] ;  /* 0x00000000fffff984 */ /* 0x000fe20000000800 */
[----:B------:R-:W-:Y:S01]  /*2790*/  @!PT LDS RZ, [RZ] ;  /* 0x00000000fffff984 */ /* 0x000fe20000000800 */
[----:B------:R-:W-:Y:S01]  /*27a0*/  @!PT LDS RZ, [RZ] ;  /* 0x00000000fffff984 */ /* 0x000fe20000000800 */
[----:B------:R3:W-:Y:S06]  /*27b0*/  @!P2 LDGSTS.E.BYPASS.LTC128B.128 [R32+0x3020], desc[UR38][R50.64] ;  /* 0x030200003220afae */ /* 0x0007ec000b901d66 */
[----:B------:R-:W4:Y:S02]  /*27c0*/  @!P3 LDC.64 R44, c[0x0][0x238] ;  /* 0x00008e00ff2cbb82 */ /* 0x000f240000000a00 */
[----:B------:R-:W0:Y:S06]  /*27d0*/  LDGDEPBAR ;  /* 0x00000000000079af */ /* 0x000e2c0000000000 */
[----:B------:R-:W5:Y:S01]  /*27e0*/  @!P3 LDC.64 R46, c[0x0][0x210] ;  /* 0x00008400ff2ebb82 */ /* 0x000f620000000a00 */
[----:B---3--:R-:W-:Y:S02]  /*27f0*/  @!P3 SHF.R.S32.HI R51, RZ, 0x1f, R49 ;  /* 0x0000001fff33b819 */ /* 0x008fe40000011431 */
[----:B-1----:R-:W-:Y:S01]  /*2800*/  FSETP.GT.FTZ.AND P2, PT, R2, RZ, PT ;  /* 0x000000ff0200720b */ /* 0x002fe20003f54000 */
[-C--:B----4-:R-:W-:Y:S01]  /*2810*/  @!P3 IMAD.WIDE.U32 R52, R49, R44.reuse, R40 ;  /* 0x0000002c3134b225 */ /* 0x090fe200078e0028 */
[----:B------:R-:W-:Y:S04]  /*2820*/  DEPBAR.LE SB0, 0x3 ;  /* 0x000080c00000791a */ /* 0x000fe80000000000 */
[----:B------:R-:W1:Y:S01]  /*2830*/  LDS R6, [R15] ;  /* 0x000000000f067984 */ /* 0x000e620000000800 */
[----:B------:R-:W-:Y:S01]  /*2840*/  ISETP.LT.OR P2, PT, R5, RZ, !P2 ;  /* 0x000000ff0500720c */ /* 0x000fe20005741670 */
[----:B------:R-:W-:Y:S01]  /*2850*/  @!P3 IMAD R50, R51, R44, RZ ;  /* 0x0000002c3332b224 */ /* 0x000fe200078e02ff */
[----:B-----5:R-:W-:Y:S01]  /*2860*/  @!P3 LEA R46, P6, R52, R46, 0x2 ;  /* 0x0000002e342eb211 */ /* 0x020fe200078c10ff */
[----:B--2---:R-:W-:Y:S01]  /*2870*/  @!P1 FFMA.FTZ R9, R3, R20, R9 ;  /* 0x0000001403099223 */ /* 0x004fe20000010009 */
[----:B------:R-:W-:Y:S01]  /*2880*/  ISETP.GE.OR P2, PT, R14, R13, P2 ;  /* 0x0000000d0e00720c */ /* 0x000fe20001746670 */
[----:B------:R-:W-:Y:S02]  /*2890*/  @!P3 IMAD R50, R49, R45, R50 ;  /* 0x0000002d3132b224 */ /* 0x000fe400078e0232 */
[C---:B------:R-:W-:Y:S01]  /*28a0*/  @!P1 FFMA.FTZ R11, R3.reuse, R21, R11 ;  /* 0x00000015030b9223 */ /* 0x040fe2000001000b */
[C---:B------:R-:W-:Y:S01]  /*28b0*/  @!P1 FFMA.FTZ R10, R3.reuse, R22, R10 ;  /* 0x00000016030a9223 */ /* 0x040fe2000001000a */
[----:B------:R-:W-:Y:S01]  /*28c0*/  @!P1 FFMA.FTZ R12, R3, R23, R12 ;  /* 0x00000017030c9223 */ /* 0x000fe2000001000c */
[----:B------:R-:W-:Y:S02]  /*28d0*/  @!P3 IMAD.IADD R50, R53, 0x1, R50 ;  /* 0x000000013532b824 */ /* 0x000fe400078e0232 */
[----:B------:R-:W-:Y:S03]  /*28e0*/  IMAD.MOV.U32 R20, RZ, RZ, R48 ;  /* 0x000000ffff147224 */ /* 0x000fe600078e0030 */
[----:B------:R-:W-:Y:S02]  /*28f0*/  @!P3 LEA.HI.X R47, R52, R47, R50, 0x2, P6 ;  /* 0x0000002f342fb211 */ /* 0x000fe400030f1432 */
[----:B------:R-:W-:Y:S01]  /*2900*/  ISETP.NE.AND P6, PT, R43, RZ, PT ;  /* 0x000000ff2b00720c */ /* 0x000fe20003fc5270 */
[----:B------:R-:W2:Y:S08]  /*2910*/  @!P2 LDS.128 R24, [R32+0x4020] ;  /* 0x004020002018a984 */ /* 0x000eb00000000c00 */
[----:B------:R-:W-:Y:S01]  /*2920*/  @!PT LDS RZ, [RZ] ;  /* 0x00000000fffff984 */ /* 0x000fe20000000800 */
[----:B------:R-:W-:Y:S01]  /*2930*/  @!PT LDS RZ, [RZ] ;  /* 0x00000000fffff984 */ /* 0x000fe20000000800 */
[----:B------:R-:W-:Y:S01]  /*2940*/  @!PT LDS RZ, [RZ] ;  /* 0x00000000fffff984 */ /* 0x000fe20000000800 */
[----:B------:R3:W-:Y:S08]  /*2950*/  @!P3 LDGSTS.E.BYPASS.LTC128B.128 [R32+0x4020], desc[UR38][R46.64] ;  /* 0x040200002e20bfae */ /* 0x0007f0000b901d66 */
[----:B------:R-:W0:Y:S01]  /*2960*/  LDGDEPBAR ;  /* 0x00000000000079af */ /* 0x000e220000000000 */
[----:B-1----:R-:W-:Y:S04]  /*2970*/  FSETP.GT.FTZ.AND P3, PT, R6, RZ, PT ;  /* 0x000000ff0600720b */ /* 0x002fe80003f74000 */
[----:B------:R-:W-:Y:S04]  /*2980*/  ISETP.LT.OR P3, PT, R5, RZ, !P3 ;  /* 0x000000ff0500720c */ /* 0x000fe80005f61670 */
[----:B------:R-:W-:Y:S01]  /*2990*/  ISETP.GE.OR P3, PT, R14, R13, P3 ;  /* 0x0000000d0e00720c */ /* 0x000fe20001f66670 */
[----:B------:R-:W-:Y:S11]  /*29a0*/  DEPBAR.LE SB0, 0x3 ;  /* 0x000080c00000791a */ /* 0x000ff60000000000 */
[----:B------:R-:W-:Y:S01]  /*29b0*/  @!UPT UIADD3 URZ, URZ, URZ, URZ ;  /* 0x0000003f3f3ff290 */ /* 0x000fe2000fffe03f */
[----:B------:R-:W1:Y:S01]  /*29c0*/  @!P3 LDS.128 R28, [R32+0x5020] ;  /* 0x00502000201cb984 */ /* 0x000e620000000c00 */
[C---:B--2---:R-:W-:Y:S01]  /*29d0*/  @!P2 FFMA.FTZ R9, R2.reuse, R24, R9 ;  /* 0x000000180209a223 */ /* 0x044fe20000010009 */
[C---:B------:R-:W-:Y:S01]  /*29e0*/  @!P2 FFMA.FTZ R11, R2.reuse, R25, R11 ;  /* 0x00000019020ba223 */ /* 0x040fe2000001000b */
[C---:B------:R-:W-:Y:S01]  /*29f0*/  @!P2 FFMA.FTZ R10, R2.reuse, R26, R10 ;  /* 0x0000001a020aa223 */ /* 0x040fe2000001000a */
[----:B------:R-:W-:Y:S01]  /*2a00*/  @!P2 FFMA.FTZ R12, R2, R27, R12 ;  /* 0x0000001b020ca223 */ /* 0x000fe2000001000c */
[C---:B-1----:R-:W-:Y:S01]  /*2a10*/  @!P3 FFMA.FTZ R9, R6.reuse, R28, R9 ;  /* 0x0000001c0609b223 */ /* 0x042fe20000010009 */
[C---:B------:R-:W-:Y:S01]  /*2a20*/  @!P3 FFMA.FTZ R11, R6.reuse, R29, R11 ;  /* 0x0000001d060bb223 */ /* 0x040fe2000001000b */
[C---:B------:R-:W-:Y:S01]  /*2a30*/  @!P3 FFMA.FTZ R10, R6.reuse, R30, R10 ;  /* 0x0000001e060ab223 */ /* 0x040fe2000001000a */
[----:B------:R-:W-:Y:S01]  /*2a40*/  @!P3 FFMA.FTZ R12, R6, R31, R12 ;  /* 0x0000001f060cb223 */ /* 0x000fe2000001000c */
[----:B---3--:R-:W-:Y:S09]  /*2a50*/  @P6 BRA `(.L_x_9) ;  /* 0xfffffff400c86947 */ /* 0x008ff2000383ffff */
.L_x_8:
[----:B------:R-:W-:Y:S05]  /*2a60*/  BSYNC B0 ;  /* 0x0000000000007941 */ /* 0x000fea0003800000 */
.L_x_7:
[----:B------:R-:W-:Y:S05]  /*2a70*/  @!P5 BRA `(.L_x_6) ;  /* 0x0000000000d0d947 */ /* 0x000fea0003800000 */
[----:B------:R-:W-:Y:S01]  /*2a80*/  VIADD R6, R48, 0x3 ;  /* 0x0000000330067836 */ /* 0x000fe20000000000 */
[----:B------:R-:W-:Y:S01]  /*2a90*/  MOV R26, 0x3 ;  /* 0x00000003001a7802 */ /* 0x000fe20000000f00 */
[----:B------:R-:W-:-:S03]  /*2aa0*/  IMAD.MOV.U32 R20, RZ, RZ, RZ ;  /* 0x000000ffff147224 */ /* 0x000fc600078e00ff */
[----:B------:R-:W-:-:S07]  /*2ab0*/  SHF.R.S32.HI R15, RZ, 0x1f, R6 ;  /* 0x0000001fff0f7819 */ /* 0x000fce0000011406 */
.L_x_10:
[----:B------:R-:W-:Y:S01]  /*2ac0*/  LEA R3, R6, 0xffffffe8, 0x3 ;  /* 0xffffffe806037811 */ /* 0x000fe200078e18ff */
[----:B------:R-:W-:Y:S01]  /*2ad0*/  VIADD R42, R42, 0xffffffff ;  /* 0xffffffff2a2a7836 */ /* 0x000fe20000000000 */
[----:B------:R-:W-:Y:S02]  /*2ae0*/  ISETP.GT.OR P1, PT, R6, R39, P4 ;  /* 0x000000270600720c */ /* 0x000fe40002724670 */
[C---:B------:R-:W-:Y:S02]  /*2af0*/  LOP3.LUT R2, R3.reuse, 0x38, RZ, 0xc0, !PT ;  /* 0x0000003803027812 */ /* 0x040fe400078ec0ff */
[----:B------:R-:W-:Y:S02]  /*2b00*/  LOP3.LUT R3, R3, 0xffffffc0, RZ, 0xc0, !PT ;  /* 0xffffffc003037812 */ /* 0x000fe400078ec0ff */
[----:B------:R-:W-:Y:S02]  /*2b10*/  ISETP.NE.AND P2, PT, R42, RZ, PT ;  /* 0x000000ff2a00720c */ /* 0x000fe40003f45270 */
[----:B------:R-:W-:Y:S02]  /*2b20*/  IADD3 R3, R2, R3, R8 ;  /* 0x0000000302037210 */ /* 0x000fe40007ffe008 */
[----:B------:R-:W-:Y:S02]  /*2b30*/  ISETP.GE.AND P3, PT, R26, 0x3, PT ;  /* 0x000000031a00780c */ /* 0x000fe40003f66270 */
[----:B------:R-:W-:Y:S01]  /*2b40*/  LOP3.LUT R2, R3, 0x3e0, RZ, 0xc0, !PT ;  /* 0x000003e003027812 */ /* 0x000fe200078ec0ff */
[----:B------:R-:W2:Y:S01]  /*2b50*/  @!P1 LDC.64 R22, c[0x0][0x238] ;  /* 0x00008e00ff169b82 */ /* 0x000ea20000000a00 */
[----:B------:R-:W-:Y:S02]  /*2b60*/  ISETP.GE.AND P5, PT, R20, 0x3, PT ;  /* 0x000000031400780c */ /* 0x000fe40003fa6270 */
[----:B------:R-:W-:Y:S05]  /*2b70*/  SHF.R.U32.HI R2, RZ, 0x5, R2 ;  /* 0x00000005ff027819 */ /* 0x000fea0000011602 */
[----:B-1----:R-:W1:Y:S01]  /*2b80*/  @!P1 LDC.64 R24, c[0x0][0x210] ;  /* 0x00008400ff189b82 */ /* 0x002e620000000a00 */
[----:B------:R-:W-:Y:S05]  /*2b90*/  LOP3.LUT R3, R2, R3, RZ, 0x3c, !PT ;  /* 0x0000000302037212 */ /* 0x000fea00078e3cff */
[----:B------:R-:W-:Y:S05]  /*2ba0*/  IMAD R4, R3, 0x4, R0 ;  /* 0x0000000403047824 */ /* 0x000fea00078e0200 */
[----:B------:R-:W3:Y:S01]  /*2bb0*/  LDS R2, [R4] ;  /* 0x0000000004027984 */ /* 0x000ee20000000800 */
[-C--:B--2---:R-:W-:Y:S02]  /*2bc0*/  @!P1 IMAD R21, R15, R22.reuse, RZ ;  /* 0x000000160f159224 */ /* 0x084fe400078e02ff */
[C---:B------:R-:W-:Y:S04]  /*2bd0*/  @!P1 IMAD.WIDE.U32 R28, R6.reuse, R22, R40 ;  /* 0x00000016061c9225 */ /* 0x040fe800078e0028 */
[----:B------:R-:W-:Y:S01]  /*2be0*/  @!P1 IMAD R21, R6, R23, R21 ;  /* 0x0000001706159224 */ /* 0x000fe200078e0215 */
[----:B-1----:R-:W-:Y:S01]  /*2bf0*/  @!P1 LEA R24, P0, R28, R24, 0x2 ;  /* 0x000000181c189211 */ /* 0x002fe200078010ff */
[C---:B------:R-:W-:Y:S02]  /*2c00*/  @!P1 IMAD R23, R26.reuse, 0x400, R33 ;  /* 0x000004001a179824 */ /* 0x040fe400078e0221 */
[----:B------:R-:W-:Y:S02]  /*2c10*/  @!P1 IMAD.IADD R21, R29, 0x1, R21 ;  /* 0x000000011d159824 */ /* 0x000fe400078e0215 */
[--C-:B------:R-:W-:Y:S02]  /*2c20*/  @!P1 IMAD R27, R23, 0x4, R0.reuse ;  /* 0x00000004171b9824 */ /* 0x100fe400078e0200 */
[----:B------:R-:W-:Y:S01]  /*2c30*/  VIADD R26, R26, 0x1 ;  /* 0x000000011a1a7836 */ /* 0x000fe20000000000 */
[----:B------:R-:W-:Y:S01]  /*2c40*/  @!P1 LEA.HI.X R25, R28, R25, R21, 0x2, P0 ;  /* 0x000000191c199211 */ /* 0x000fe200000f1415 */
[----:B------:R-:W-:Y:S03]  /*2c50*/  VIADD R21, R20, 0x1 ;  /* 0x0000000114157836 */ /* 0x000fe60000000000 */
[----:B------:R-:W-:Y:S01]  /*2c60*/  SEL R26, R26, RZ, !P3 ;  /* 0x000000ff1a1a7207 */ /* 0x000fe20005800000 */
[----:B------:R-:W-:Y:S01]  /*2c70*/  @!PT LDS RZ, [RZ] ;  /* 0x00000000fffff984 */ /* 0x000fe20000000800 */
[----:B------:R-:W-:Y:S01]  /*2c80*/  @!PT LDS RZ, [RZ] ;  /* 0x00000000fffff984 */ /* 0x000fe20000000800 */
[----:B------:R-:W-:Y:S01]  /*2c90*/  @!PT LDS RZ, [RZ] ;  /* 0x00000000fffff984 */ /* 0x000fe20000000800 */
[----:B------:R2:W-:Y:S01]  /*2ca0*/  @!P1 LDGSTS.E.BYPASS.LTC128B.128 [R27+0x2020], desc[UR38][R24.64] ;  /* 0x02020000181b9fae */ /* 0x0005e2000b901d66 */
[----:B------:R-:W-:Y:S05]  /*2cb0*/  IADD3 R6, P1, R6, 0x1, RZ ;  /* 0x0000000106067810 */ /* 0x000fea0007f3e0ff */
[----:B------:R-:W-:Y:S02]  /*2cc0*/  IMAD.X R15, RZ, RZ, R15, P1 ;  /* 0x000000ffff0f7224 */ /* 0x000fe400008e060f */
[----:B------:R-:W0:Y:S01]  /*2cd0*/  LDGDEPBAR ;  /* 0x00000000000079af */ /* 0x000e220000000000 */
[----:B---3--:R-:W-:Y:S04]  /*2ce0*/  FSETP.GT.FTZ.AND P0, PT, R2, RZ, PT ;  /* 0x000000ff0200720b */ /* 0x008fe80003f14000 */
[----:B------:R-:W-:Y:S04]  /*2cf0*/  ISETP.LT.OR P0, PT, R5, RZ, !P0 ;  /* 0x000000ff0500720c */ /* 0x000fe80004701670 */
[----:B------:R-:W-:Y:S01]  /*2d00*/  ISETP.GE.OR P0, PT, R14, R13, P0 ;  /* 0x0000000d0e00720c */ /* 0x000fe20000706670 */
[----:B------:R-:W-:Y:S11]  /*2d10*/  DEPBAR.LE SB0, 0x3 ;  /* 0x000080c00000791a */ /* 0x000ff60000000000 */
[----:B------:R-:W-:Y:S01]  /*2d20*/  @!UPT UIADD3 URZ, URZ, URZ, URZ ;  /* 0x0000003f3f3ff290 */ /* 0x000fe2000fffe03f */
[----:B------:R-:W-:Y:S01]  /*2d30*/  @!P0 IMAD R7, R20, 0x400, R33 ;  /* 0x0000040014078824 */ /* 0x000fe200078e0221 */
[----:B------:R-:W-:Y:S03]  /*2d40*/  SEL R20, R21, RZ, !P5 ;  /* 0x000000ff15147207 */ /* 0x000fe60006800000 */
[----:B------:R-:W-:Y:S06]  /*2d50*/  @!P0 IMAD R16, R7, 0x4, R0 ;  /* 0x0000000407108824 */ /* 0x000fec00078e0200 */
[----:B------:R-:W1:Y:S02]  /*2d60*/  @!P0 LDS.128 R16, [R16+0x2020] ;  /* 0x0020200010108984 */ /* 0x000e640000000c00 */
[C---:B-1----:R-:W-:Y:S01]  /*2d70*/  @!P0 FFMA.FTZ R9, R2.reuse, R16, R9 ;  /* 0x0000001002098223 */ /* 0x042fe20000010009 */
[C---:B------:R-:W-:Y:S01]  /*2d80*/  @!P0 FFMA.FTZ R11, R2.reuse, R17, R11 ;  /* 0x00000011020b8223 */ /* 0x040fe2000001000b */
[C---:B------:R-:W-:Y:S01]  /*2d90*/  @!P0 FFMA.FTZ R10, R2.reuse, R18, R10 ;  /* 0x00000012020a8223 */ /* 0x040fe2000001000a */
[----:B------:R-:W-:Y:S01]  /*2da0*/  @!P0 FFMA.FTZ R12, R2, R19, R12 ;  /* 0x00000013020c8223 */ /* 0x000fe2000001000c */
[----:B--2---:R-:W-:Y:S09]  /*2db0*/  @P2 BRA `(.L_x_10) ;  /* 0xfffffffc00402947 */ /* 0x004ff2000383ffff */
.L_x_6:
[----:B------:R-:W-:Y:S05]  /*2dc0*/  BSYNC B1 ;  /* 0x0000000000017941 */ /* 0x000fea0003800000 */
.L_x_5:
[----:B------:R-:W-:Y:S05]  /*2dd0*/  @P4 EXIT ;  /* 0x000000000000494d */ /* 0x000fea0003800000 */
[----:B------:R-:W2:Y:S01]  /*2de0*/  S2R R3, SR_CTAID.Y ;  /* 0x0000000000037919 */ /* 0x000ea20000002600 */
[----:B------:R-:W-:Y:S01]  /*2df0*/  ULDC.64 UR4, c[0x0][0x288] ;  /* 0x0000a20000047ab9 */ /* 0x000fe20000000a00 */
[----:B------:R-:W-:Y:S01]  /*2e00*/  SHF.R.S32.HI R0, RZ, 0x1f, R5 ;  /* 0x0000001fff007819 */ /* 0x000fe20000011405 */
[----:B------:R-:W-:Y:S01]  /*2e10*/  IMAD R36, R36, UR4, RZ ;  /* 0x0000000424247c24 */ /* 0x000fe2000f8e02ff */
[----:B------:R-:W-:-:S03]  /*2e20*/  F2FP.BF16.F32.PACK_AB R2, R11, R9 ;  /* 0x000000090b02723e */ /* 0x000fc600000010ff */
[----:B------:R-:W-:Y:S01]  /*2e30*/  IMAD R36, R37, UR5, R36 ;  /* 0x0000000525247c24 */ /* 0x000fe2000f8e0224 */
[----:B--2---:R-:W-:-:S04]  /*2e40*/  SHF.L.U32 R3, R3, 0x7, RZ ;  /* 0x0000000703037819 */ /* 0x004fc800000006ff */
[----:B------:R-:W-:-:S04]  /*2e50*/  IADD3 R14, P0, R14, R3, RZ ;  /* 0x000000030e0e7210 */ /* 0x000fc80007f1e0ff */
[----:B------:R-:W-:Y:S02]  /*2e60*/  LEA.HI.X.SX32 R15, R3, R38, 0x1, P0 ;  /* 0x00000026030f7211 */ /* 0x000fe400000f0eff */
[----:B------:R-:W-:Y:S01]  /*2e70*/  F2FP.BF16.F32.PACK_AB R3, R12, R10 ;  /* 0x0000000a0c03723e */ /* 0x000fe200000010ff */
[----:B------:R-:W-:Y:S01]  /*2e80*/  IMAD.WIDE.U32 R14, R37, UR4, R14 ;  /* 0x00000004250e7c25 */ /* 0x000fe2000f8e000e */
[----:B------:R-:W-:-:S03]  /*2e90*/  ULDC.64 UR4, c[0x0][0x290] ;  /* 0x0000a40000047ab9 */ /* 0x000fc60000000a00 */
[----:B------:R-:W-:Y:S01]  /*2ea0*/  IMAD R0, R0, UR4, RZ ;  /* 0x0000000400007c24 */ /* 0x000fe2000f8e02ff */
[----:B------:R-:W-:-:S03]  /*2eb0*/  IADD3 R15, R15, R36, RZ ;  /* 0x000000240f0f7210 */ /* 0x000fc60007ffe0ff */
[C---:B------:R-:W-:Y:S02]  /*2ec0*/  IMAD R0, R5.reuse, UR5, R0 ;  /* 0x0000000505007c24 */ /* 0x040fe4000f8e0200 */
[----:B------:R-:W-:Y:S01]  /*2ed0*/  IMAD.WIDE.U32 R14, R5, UR4, R14 ;  /* 0x00000004050e7c25 */ /* 0x000fe2000f8e000e */
[----:B------:R-:W-:-:S03]  /*2ee0*/  ULDC.64 UR4, c[0x0][0x298] ;  /* 0x0000a60000047ab9 */ /* 0x000fc60000000a00 */
[----:B------:R-:W-:Y:S01]  /*2ef0*/  IMAD R35, R35, UR4, RZ ;  /* 0x0000000423237c24 */ /* 0x000fe2000f8e02ff */
[----:B------:R-:W-:-:S03]  /*2f00*/  IADD3 R15, R15, R0, RZ ;  /* 0x000000000f0f7210 */ /* 0x000fc60007ffe0ff */
[C---:B------:R-:W-:Y:S02]  /*2f10*/  IMAD R35, R34.reuse, UR5, R35 ;  /* 0x0000000522237c24 */ /* 0x040fe4000f8e0223 */
[----:B------:R-:W-:Y:S01]  /*2f20*/  IMAD.WIDE.U32 R6, R34, UR4, R14 ;  /* 0x0000000422067c25 */ /* 0x000fe2000f8e000e */
[----:B------:R-:W-:-:S04]  /*2f30*/  ULDC.64 UR4, c[0x0][0x280] ;  /* 0x0000a00000047ab9 */ /* 0x000fc80000000a00 */
[----:B------:R-:W-:Y:S02]  /*2f40*/  IADD3 R35, R7, R35, RZ ;  /* 0x0000002307237210 */ /* 0x000fe40007ffe0ff */
[----:B------:R-:W-:-:S04]  /*2f50*/  LEA R4, P0, R6, UR4, 0x1 ;  /* 0x0000000406047c11 */ /* 0x000fc8000f8008ff */
[----:B------:R-:W-:-:S05]  /*2f60*/  LEA.HI.X R5, R6, UR5, R35, 0x1, P0 ;  /* 0x0000000506057c11 */ /* 0x000fca00080f0c23 */
[----:B------:R-:W-:Y:S01]  /*2f70*/  STG.E.64 desc[UR38][R4.64], R2 ;  /* 0x0000000204007986 */ /* 0x000fe2000c101b26 */
[----:B------:R-:W-:Y:S05]  /*2f80*/  EXIT ;  /* 0x000000000000794d */ /* 0x000fea0003800000 */
.L_x_11:
[----:B------:R-:W-:-:S00]  /*2f90*/  BRA `(.L_x_11) ;  /* 0xfffffffc00fc7947 */ /* 0x000fc0000383ffff */
[----:B------:R-:W-:-:S00]  /*2fa0*/  NOP ;  /* 0x0000000000007918 */ /* 0x000fc00000000000 */
        /* <DEDUP_REMOVED lines=13> */
.L_x_1566:


//--------------------- .text._ZN7cutlass13device_kernelIN5flash19FlashAttnFwdCombineIN4cute5tupleIJNS3_1CILi8EEENS5_ILi128EEEEEELi7ELi256ELi1ELb0ELb0ENS_10bfloat16_tEfNS_4arch4Sm90EEEEEvNT_6ParamsE --------------------------
	.section	.text._ZN7cutlass13device_kernelIN5flash19FlashAttnFwdCombineIN4cute5tupleIJNS3_1CILi8EEENS5_ILi128EEEEEELi7ELi256ELi1ELb0ELb0ENS_10bfloat16_tEfNS_4arch4Sm90EEEEEvNT_6ParamsE,"ax",@progbits
	.align	128
.text._ZN7cutlass13device_kernelIN5flash19FlashAttnFwdCombineIN4cute5tupleIJNS3_1CILi8EEENS5_ILi128EEEEEELi7ELi256ELi1ELb0ELb0ENS_10bfloat16_tEfNS_4arch4Sm90EEEEEvNT_6ParamsE:
        .type           _ZN7cutlass13device_kernelIN5flash19FlashAttnFwdCombineIN4cute5tupleIJNS3_1CILi8EEENS5_ILi128EEEEEELi7ELi256ELi1ELb0ELb0ENS_10bfloat16_tEfNS_4arch4Sm90EEEEEvNT_6ParamsE,@function
        .size           _ZN7cutlass13device_kernelIN5flash19FlashAttnFwdCombineIN4cute5tupleIJNS3_1CILi8EEENS5_ILi128EEEEEELi7ELi256ELi1ELb0ELb0ENS_10bfloat16_tEfNS_4arch4Sm90EEEEEvNT_6ParamsE,(.L_x_1567 - _ZN7cutlass13device_kernelIN5flash19FlashAttnFwdCombineIN4cute5tupleIJNS3_1CILi8EEENS5_ILi128EEEEEELi7ELi256ELi1ELb0ELb0ENS_10bfloat16_tEfNS_4arch4Sm90EEEEEvNT_6ParamsE)
        .other          _ZN7cutlass13device_kernelIN5flash19FlashAttnFwdCombineIN4cute5tupleIJNS3_1CILi8EEENS5_ILi128EEEEEELi7ELi256ELi1ELb0ELb0ENS_10bfloat16_tEfNS_4arch4Sm90EEEEEvNT_6ParamsE,@"STO_CUDA_ENTRY STV_DEFAULT"
_ZN7cutlass13device_kernelIN5flash19FlashAttnFwdCombineIN4cute5tupleIJNS3_1CILi8EEENS5_ILi128EEEEEELi7ELi256ELi1ELb0ELb0ENS_10bfloat16_tEfNS_4arch4Sm90EEEEEvNT_6ParamsE:
[----:B------:R-:W1:Y:S08]  /*0000*/  LDC R1, c[0x0][0x28] ;  /* 0x00000a00ff017b82 */ /* 0x000e700000000800 */
[----:B------:R-:W2:Y:S01]  /*0010*/  LDC.64 R2, c[0x0][0x2e0] ;  /* 0x0000b800ff027b82 */ /* 0x000ea20000000a00 */
[----:B------:R-:W3:Y:S01]  /*0020*/  S2R R0, SR_CTAID.Z ;  /* 0x0000000000007919 */ /* 0x000ee20000002700 */
[----:B------:R-:W-:Y:S01]  /*0030*/  ULDC.64 UR38, c[0x0][0x208] ;  /* 0x0000820000267ab9 */ /* 0x000fe20000000a00 */
[----:B------:R-:W4:Y:S01]  /*0040*/  S2R R22, SR_TID.X ;  /* 0x0000000000167919 */ /* 0x000f220000002100 */
[----:B------:R-:W-:Y:S01]  /*0050*/  ULDC UR6, c[0x0][0xc] ;  /* 0x0000030000067ab9 */ /* 0x000fe20000000800 */
[----:B------:R-:W-:Y:S01]  /*0060*/  ULDC.64 UR4, c[0x0][0x2f0] ;  /* 0x0000bc0000047ab9 */ /* 0x000fe20000000a00 */
[----:B--2---:R-:W-:-:S04]  /*0070*/  ISETP.NE.U32.AND P1, PT, R2, RZ, PT ;  /* 0x000000ff0200720c */ /* 0x004fc80003f25070 */
[----:B------:R-:W-:-:S13]  /*0080*/  ISETP.NE.AND.EX P1, PT, R3, RZ, PT, P1 ;  /* 0x000000ff0300720c */ /* 0x000fda0003f25310 */
[----:B------:R-:W3:Y:S02]  /*0090*/  @P1 LDC.64 R2, c[0x0][0x2e0] ;  /* 0x0000b800ff021b82 */ /* 0x000ee40000000a00 */
[----:B---3--:R-:W-:-:S05]  /*00a0*/  @P1 IMAD.WIDE R2, R0, 0x4, R2 ;  /* 0x0000000400021825 */ /* 0x008fca00078e0202 */
[----:B------:R2:W3:Y:S01]  /*00b0*/  @P1 LDG.E R16, desc[UR38][R2.64] ;  /* 0x0000002602101981 */ /* 0x0004e2000c1e1900 */
[----:B------:R-:W-:Y:S01]  /*00c0*/  IMAD.MOV.U32 R32, RZ, RZ, R0 ;  /* 0x000000ffff207224 */ /* 0x000fe200078e0000 */
[----:B--2---:R-:W2:Y:S02]  /*00d0*/  LDC.64 R2, c[0x0][0x2e8] ;  /* 0x0000ba00ff027b82 */ /* 0x004ea40000000a00 */
[----:B--2---:R-:W-:-:S04]  /*00e0*/  ISETP.NE.U32.AND P0, PT, R2, RZ, PT ;  /* 0x000000ff0200720c */ /* 0x004fc80003f05070 */
[----:B------:R-:W-:-:S13]  /*00f0*/  ISETP.NE.AND.EX P0, PT, R3, RZ, PT, P0 ;  /* 0x000000ff0300720c */ /* 0x000fda0003f05300 */
[----:B------:R-:W2:Y:S02]  /*0100*/  @P0 LDC.64 R2, c[0x0][0x2e8] ;  /* 0x0000ba00ff020b82 */ /* 0x000ea40000000a00 */
[----:B--2---:R-:W-:-:S05]  /*0110*/  @P0 IMAD.WIDE R2, R0, 0x4, R2 ;  /* 0x0000000400020825 */ /* 0x004fca00078e0202 */
[----:B------:R2:W5:Y:S01]  /*0120*/  @P0 LDG.E R32, desc[UR38][R2.64] ;  /* 0x0000002602200981 */ /* 0x000562000c1e1900 */
[----:B------:R-:W1:Y:S01]  /*0130*/  S2UR UR36, SR_CTAID.Y ;  /* 0x00000000002479c3 */ /* 0x000e620000002600 */
[----:B------:R-:W-:Y:S01]  /*0140*/  ISETP.NE.U32.AND P0, PT, RZ, UR4, PT ;  /* 0x00000004ff007c0c */ /* 0x000fe2000bf05070 */
[----:B------:R-:W-:-:S03]  /*0150*/  UIADD3 UR6, UR6, -0x1, URZ ;  /* 0xffffffff06067890 */ /* 0x000fc6000fffe03f */
[----:B------:R-:W-:-:S04]  /*0160*/  ISETP.NE.AND.EX P0, PT, RZ, UR5, PT, P0 ;  /* 0x00000005ff007c0c */ /* 0x000fc8000bf05300 */
[----:B----4-:R-:W-:Y:S01]  /*0170*/  ISETP.NE.OR P0, PT, R22, RZ, !P0 ;  /* 0x000000ff1600720c */ /* 0x010fe20004705670 */
[----:B--2---:R-:W2:Y:S01]  /*0180*/  S2R R2, SR_CTAID.X ;  /* 0x0000000000027919 */ /* 0x004ea20000002500 */
[----:B------:R-:W4:Y:S01]  /*0190*/  LDC R3, c[0x0][0x10] ;  /* 0x00000400ff037b82 */ /* 0x000f220000000800 */
[----:B------:R-:W-:Y:S02]  /*01a0*/  ULDC UR4, c[0x0][0x14] ;  /* 0x0000050000047ab9 */ /* 0x000fe40000000800 */
[----:B------:R-:W-:Y:S01]  /*01b0*/  UIADD3 UR4, UR4, -0x1, URZ ;  /* 0xffffffff04047890 */ /* 0x000fe2000fffe03f */
[----:B----4-:R-:W-:Y:S01]  /*01c0*/  VIADD R3, R3, 0xffffffff ;  /* 0xffffffff03037836 */ /* 0x010fe20000000000 */
[----:B--2---:R-:W-:-:S04]  /*01d0*/  ISETP.NE.OR P0, PT, R2, UR6, P0 ;  /* 0x0000000602007c0c */ /* 0x004fc80008705670 */
        /* <DEDUP_REMOVED lines=28> */
.L_x_12:
        /* <DEDUP_REMOVED lines=11> */
[----:B------:R-:W-:Y:S01]  /*0450*/  LOP3.LUT R23, R23, 0x7, R22, 0xf8, !PT ;  /* 0x0000000717177812 */ /* 0x000fe200078ef816 */
[----:B------:R-:W3:Y:S01]  /*0460*/  LDC.64 R6, c[0x0][0x248] ;  /* 0x00009200ff067b82 */ /* 0x000ee20000000a00 */
[----:B------:R-:W-:Y:S01]  /*0470*/  SHF.R.U32.HI R9, RZ, 0x2, R24 ;  /* 0x00000002ff097819 */ /* 0x000fe20000011618 */
[C---:B------:R-:W-:Y:S01]  /*0480*/  IMAD R3, R2.reuse, 0x8, R3 ;  /* 0x0000000802037824 */ /* 0x040fe200078e0203 */
[----:B------:R-:W-:Y:S02]  /*0490*/  SHF.R.S32.HI R8, RZ, 0x5, R12 ;  /* 0x00000005ff087819 */ /* 0x000fe4000001140c */
[----:B------:R-:W-:Y:S02]  /*04a0*/  LOP3.LUT R23, R23, 0x7, R9, 0x78, !PT ;  /* 0x0000000717177812 */ /* 0x000fe400078e7809 */
[----:B------:R-:W-:Y:S01]  /*04b0*/  ISETP.GE.AND P0, PT, R3, R17, PT ;  /* 0x000000110300720c */ /* 0x000fe20003f06270 */
[----:B------:R-:W-:Y:S01]  /*04c0*/  IMAD R9, R2, 0x8, R8 ;  /* 0x0000000802097824 */ /* 0x000fe200078e0208 */
[----:B-1----:R-:W-:-:S13]  /*04d0*/  ISETP.NE.AND P1, PT, R4, 0x1, PT ;  /* 0x000000010400780c */ /* 0x002fda0003f25270 */
[----:B------:R-:W1:Y:S08]  /*04e0*/  @P1 LDC R5, c[0x0][0x2bc] ;  /* 0x0000af00ff051b82 */ /* 0x000e700000000800 */
[----:B------:R-:W4:Y:S01]  /*04f0*/  @P1 LDC R0, c[0x0][0x2c0] ;  /* 0x0000b000ff001b82 */ /* 0x000f220000000800 */
[----:B--23--:R-:W-:Y:S05]  /*0500*/  @P0 BRA `(.L_x_14) ;  /* 0x0000000400e40947 */ /* 0x00cfea0003800000 */
[----:B------:R-:W2:Y:S01]  /*0510*/  LDC R2, c[0x0][0x2b8] ;  /* 0x0000ae00ff027b82 */ /* 0x000ea20000000800 */
[CC--:B------:R-:W-:Y:S01]  /*0520*/  ISETP.GE.AND P3, PT, R24.reuse, R16.reuse, PT ;  /* 0x000000101800720c */ /* 0x0c0fe20003f66270 */
[----:B------:R-:W-:Y:S01]  /*0530*/  IMAD.MOV.U32 R15, RZ, RZ, R3 ;  /* 0x000000ffff0f7224 */ /* 0x000fe200078e0003 */
[----:B------:R-:W-:Y:S01]  /*0540*/  ULDC.64 UR4, c[0x0][0x278] ;  /* 0x00009e0000047ab9 */ /* 0x000fe20000000a00 */
[C---:B------:R-:W-:Y:S01]  /*0550*/  VIADD R21, R24.reuse, 0x20 ;  /* 0x0000002018157836 */ /* 0x040fe20000000000 */
[C---:B------:R-:W-:Y:S01]  /*0560*/  IADD3 R20, R24.reuse, 0x40, RZ ;  /* 0x0000004018147810 */ /* 0x040fe20007ffe0ff */
[----:B------:R-:W-:Y:S01]  /*0570*/  IMAD R28, R33, UR4, RZ ;  /* 0x00000004211c7c24 */ /* 0x000fe2000f8e02ff */
[----:B------:R-:W-:Y:S01]  /*0580*/  LOP3.LUT P5, RZ, R24, 0x2, RZ, 0xc0, !PT ;  /* 0x0000000218ff7812 */ /* 0x000fe200078ac0ff */
[----:B------:R-:W3:Y:S01]  /*0590*/  S2UR UR6, SR_CgaCtaId ;  /* 0x00000000000679c3 */ /* 0x000ee20000008800 */
[----:B------:R-:W-:Y:S01]  /*05a0*/  IMAD.WIDE.U32 R18, R32, UR4, RZ ;  /* 0x0000000420127c25 */ /* 0x000fe2000f8e00ff */
[----:B------:R-:W-:-:S02]  /*05b0*/  ISETP.GE.AND P6, PT, R21, R16, PT ;  /* 0x000000101500720c */ /* 0x000fc40003fc6270 */
[----:B------:R-:W-:Y:S01]  /*05c0*/  ISETP.GE.AND P4, PT, R20, R16, PT ;  /* 0x000000101400720c */ /* 0x000fe20003f86270 */
[----:B------:R-:W-:Y:S01]  /*05d0*/  IMAD R28, R32, UR5, R28 ;  /* 0x00000005201c7c24 */ /* 0x000fe2000f8e021c */
[----:B------:R-:W-:-:S03]  /*05e0*/  ULDC.64 UR4, c[0x0][0x270] ;  /* 0x00009c0000047ab9 */ /* 0x000fc60000000a00 */
[----:B------:R-:W-:Y:S02]  /*05f0*/  IMAD.IADD R29, R19, 0x1, R28 ;  /* 0x00000001131d7824 */ /* 0x000fe400078e021c */
[----:B------:R-:W-:-:S04]  /*0600*/  IMAD.MOV.U32 R28, RZ, RZ, R18 ;  /* 0x000000ffff1c7224 */ /* 0x000fc800078e0012 */
[----:B------:R-:W-:Y:S02]  /*0610*/  @!P6 SHF.R.S32.HI R30, RZ, 0x1f, R21 ;  /* 0x0000001fff1ee819 */ /* 0x000fe40000011415 */
[----:B--2---:R-:W-:Y:S02]  /*0620*/  ISETP.NE.AND P0, PT, R2, 0x1, PT ;  /* 0x000000010200780c */ /* 0x004fe40003f05270 */
[----:B------:R-:W-:-:S11]  /*0630*/  @!P4 SHF.R.S32.HI R31, RZ, 0x1f, R20 ;  /* 0x0000001fff1fc819 */ /* 0x000fd60000011414 */
[----:B------:R-:W2:Y:S08]  /*0640*/  @P0 LDC R11, c[0x0][0x2bc] ;  /* 0x0000af00ff0b0b82 */ /* 0x000eb00000000800 */
[----:B------:R-:W5:Y:S01]  /*0650*/  @P0 LDC R10, c[0x0][0x2c0] ;  /* 0x0000b000ff0a0b82 */ /* 0x000f620000000800 */
[----:B--2---:R-:W-:-:S05]  /*0660*/  @P0 IMAD.HI.U32 R11, R3, R11, RZ ;  /* 0x0000000b030b0227 */ /* 0x004fca00078e00ff */
[----:B-----5:R-:W-:Y:S02]  /*0670*/  @P0 SHF.R.U32.HI R15, RZ, R10, R11 ;  /* 0x0000000aff0f0219 */ /* 0x020fe4000001160b */
[----:B------:R-:W2:Y:S02]  /*0680*/  @!P3 LDC.64 R10, c[0x0][0x268] ;  /* 0x00009a00ff0abb82 */ /* 0x000ea40000000a00 */
[C---:B------:R-:W-:Y:S01]  /*0690*/  IADD3 R26, -R15.reuse, RZ, RZ ;  /* 0x000000ff0f1a7210 */ /* 0x040fe20007ffe1ff */
[----:B------:R-:W-:Y:S01]  /*06a0*/  IMAD.WIDE.U32 R28, R15, UR4, R28 ;  /* 0x000000040f1c7c25 */ /* 0x000fe2000f8e001c */
[----:B------:R-:W-:-:S03]  /*06b0*/  SHF.R.S32.HI R14, RZ, 0x1f, R15 ;  /* 0x0000001fff0e7819 */ /* 0x000fc6000001140f */
[----:B------:R-:W-:Y:S02]  /*06c0*/  IMAD R26, R2, R26, R3 ;  /* 0x0000001a021a7224 */ /* 0x000fe400078e0203 */
[----:B------:R-:W-:Y:S01]  /*06d0*/  IMAD R14, R14, UR4, RZ ;  /* 0x000000040e0e7c24 */ /* 0x000fe2000f8e02ff */
[----:B------:R-:W5:Y:S01]  /*06e0*/  @!P3 LDC.64 R2, c[0x0][0x250] ;  /* 0x00009400ff02bb82 */ /* 0x000f620000000a00 */
[----:B------:R-:W-:Y:S01]  /*06f0*/  UMOV UR4, 0x400 ;  /* 0x0000040000047882 */ /* 0x000fe20000000000 */
[----:B------:R-:W-:Y:S01]  /*0700*/  SHF.R.S32.HI R18, RZ, 0x1f, R26 ;  /* 0x0000001fff127819 */ /* 0x000fe2000001141a */
[----:B------:R-:W-:Y:S01]  /*0710*/  IMAD R14, R15, UR5, R14 ;  /* 0x000000050f0e7c24 */ /* 0x000fe2000f8e020e */
[----:B------:R-:W-:Y:S01]  /*0720*/  @!P3 SHF.R.S32.HI R15, RZ, 0x1f, R24 ;  /* 0x0000001fff0fb819 */ /* 0x000fe20000011418 */
[----:B---3--:R-:W-:Y:S01]  /*0730*/  ULEA UR4, UR6, UR4, 0x18 ;  /* 0x0000000406047291 */ /* 0x008fe2000f8ec03f */
[----:B------:R-:W-:-:S04]  /*0740*/  IADD3 R26, P0, R26, R28, RZ ;  /* 0x0000001c1a1a7210 */ /* 0x000fc80007f1e0ff */
[----:B------:R-:W-:Y:S01]  /*0750*/  IADD3.X R27, R18, R29, R14, P0, !PT ;  /* 0x0000001d121b7210 */ /* 0x000fe200007fe40e */
[----:B------:R-:W-:Y:S01]  /*0760*/  @P3 IMAD.U32 R25, RZ, RZ, UR4 ;  /* 0x00000004ff193e24 */ /* 0x000fe2000f8e00ff */
[----:B------:R-:W3:Y:S01]  /*0770*/  @!P6 LDC.64 R18, c[0x0][0x268] ;  /* 0x00009a00ff12eb82 */ /* 0x000ee20000000a00 */
[-C--:B--2---:R-:W-:Y:S01]  /*0780*/  @!P3 IMAD R14, R15, R10.reuse, RZ ;  /* 0x0000000a0f0eb224 */ /* 0x084fe200078e02ff */
[C---:B------:R-:W-:Y:S01]  /*0790*/  LOP3.LUT R15, R24.reuse, 0x1, RZ, 0xc0, !PT ;  /* 0x00000001180f7812 */ /* 0x040fe200078ec0ff */
[C---:B------:R-:W-:Y:S01]  /*07a0*/  @!P3 IMAD.WIDE.U32 R28, R24.reuse, R10, R26 ;  /* 0x0000000a181cb225 */ /* 0x040fe200078e001a */
[----:B------:R-:W-:Y:S02]  /*07b0*/  @!P6 MOV R35, R27 ;  /* 0x0000001b0023e202 */ /* 0x000fe40000000f00 */
[----:B------:R-:W-:Y:S01]  /*07c0*/  ISETP.NE.U32.AND P0, PT, R15, 0x1, PT ;  /* 0x000000010f00780c */ /* 0x000fe20003f05070 */
[----:B------:R-:W-:Y:S02]  /*07d0*/  @!P3 IMAD R14, R24, R11, R14 ;  /* 0x0000000b180eb224 */ /* 0x000fe400078e020e */
[----:B------:R-:W2:Y:S01]  /*07e0*/  @!P4 LDC.64 R10, c[0x0][0x268] ;  /* 0x00009a00ff0acb82 */ /* 0x000ea20000000a00 */
[----:B------:R-:W-:Y:S01]  /*07f0*/  @P3 IMAD R34, R23, 0x4, R25 ;  /* 0x0000000417223824 */ /* 0x000fe200078e0219 */
[----:B-----5:R-:W-:Y:S01]  /*0800*/  @!P3 LEA R36, P2, R28, R2, 0x2 ;  /* 0x000000021c24b211 */ /* 0x020fe200078410ff */
[----:B------:R-:W-:Y:S01]  /*0810*/  @!P3 IMAD.IADD R14, R29, 0x1, R14 ;  /* 0x000000011d0eb824 */ /* 0x000fe200078e020e */
[----:B------:R-:W-:Y:S01]  /*0820*/  @P3 MOV R29, 0xff800000 ;  /* 0xff800000001d3802 */ /* 0x000fe20000000f00 */
[----:B------:R-:W-:-:S02]  /*0830*/  @!P3 IMAD.U32 R25, RZ, RZ, UR4 ;  /* 0x00000004ff19be24 */ /* 0x000fc4000f8e00ff */
[----:B------:R-:W-:Y:S01]  /*0840*/  VIADD R24, R24, 0x60 ;  /* 0x0000006018187836 */ /* 0x000fe20000000000 */
[----:B------:R-:W-:Y:S01]  /*0850*/  @!P3 LEA.HI.X R37, R28, R3, R14, 0x2, P2 ;  /* 0x000000031c25b211 */ /* 0x000fe200010f140e */
[----:B------:R5:W-:Y:S01]  /*0860*/  @P3 STS [R34], R29 ;  /* 0x0000001d22003388 */ /* 0x000be20000000800 */
[----:B------:R-:W1:Y:S01]  /*0870*/  @!P6 LDC.64 R14, c[0x0][0x250] ;  /* 0x00009400ff0eeb82 */ /* 0x000e620000000a00 */
[----:B------:R-:W-:Y:S01]  /*0880*/  @!P3 LEA R28, R23, R25, 0x2 ;  /* 0x00000019171cb211 */ /* 0x000fe200078e10ff */
[----:B---3--:R-:W-:-:S04]  /*0890*/  @!P6 IMAD R30, R30, R18, RZ ;  /* 0x000000121e1ee224 */ /* 0x008fc800078e02ff */
[----:B------:R-:W-:Y:S01]  /*08a0*/  @!PT LDS RZ, [RZ] ;  /* 0x00000000fffff984 */ /* 0x000fe20000000800 */
[----:B------:R-:W-:Y:S01]  /*08b0*/  @!PT LDS RZ, [RZ] ;  /* 0x00000000fffff984 */ /* 0x000fe20000000800 */
[----:B------:R-:W-:Y:S01]  /*08c0*/  @!PT LDS RZ, [RZ] ;  /* 0x00000000fffff984 */ /* 0x000fe20000000800 */
[----:B------:R3:W-:Y:S01]  /*08d0*/  @!P3 LDGSTS.E.LTC128B [R28], desc[UR38][R36.64] ;  /* 0x00000000241cbfae */ /* 0x0007e2000b921966 */
[----:B------:R-:W-:Y:S01]  /*08e0*/  ISETP.GE.AND P3, PT, R24, R16, PT ;  /* 0x000000101800720c */ /* 0x000fe20003f66270 */
[----:B------:R-:W4:Y:S01]  /*08f0*/  @!P4 LDC.64 R2, c[0x0][0x250] ;  /* 0x00009400ff02cb82 */ /* 0x000f220000000a00 */
[----:B------:R-:W-:Y:S01]  /*0900*/  @!P6 IMAD R19, R21, R19, R30 ;  /* 0x000000131513e224 */ /* 0x000fe200078e021e */
[----:B------:R-:W-:Y:S01]  /*0910*/  @!P4 MOV R30, R26 ;  /* 0x0000001a001ec202 */ /* 0x000fe20000000f00 */
[----:B--2---:R-:W-:-:S04]  /*0920*/  @!P4 IMAD R31, R31, R10, RZ ;  /* 0x0000000a1f1fc224 */ /* 0x004fc800078e02ff */
[C---:B------:R-:W-:Y:S02]  /*0930*/  @!P4 IMAD R11, R20.reuse, R11, R31 ;  /* 0x0000000b140bc224 */ /* 0x040fe400078e021f */
[----:B------:R-:W-:Y:S02]  /*0940*/  @!P4 IMAD.MOV.U32 R31, RZ, RZ, R27 ;  /* 0x000000ffff1fc224 */ /* 0x000fe400078e001b */
[----:B-----5:R-:W-:Y:S02]  /*0950*/  @!P6 IMAD.MOV.U32 R34, RZ, RZ, R26 ;  /* 0x000000ffff22e224 */ /* 0x020fe400078e001a */
[----:B------:R-:W-:Y:S01]  /*0960*/  @!P4 IMAD.WIDE.U32 R30, R20, R10, R30 ;  /* 0x0000000a141ec225 */ /* 0x000fe200078e001e */
[----:B------:R-:W-:-:S03]  /*0970*/  @P6 MOV R10, 0xff800000 ;  /* 0xff800000000a6802 */ /* 0x000fc60000000f00 */
[----:B------:R-:W-:-:S04]  /*0980*/  @!P6 IMAD.WIDE.U32 R34, R21, R18, R34 ;  /* 0x000000121522e225 */ /* 0x000fc800078e0022 */
[----:B---3--:R-:W-:Y:S01]  /*0990*/  IMAD.MOV.U32 R28, RZ, RZ, 0xf8 ;  /* 0x000000f8ff1c7424 */ /* 0x008fe200078e00ff */
[----:B------:R-:W-:Y:S01]  /*09a0*/  @!P6 IADD3 R19, R35, R19, RZ ;  /* 0x000000132313e210 */ /* 0x000fe20007ffe0ff */
[----:B------:R-:W-:Y:S01]  /*09b0*/  IMAD.MOV.U32 R18, RZ, RZ, 0x210 ;  /* 0x00000210ff127424 */ /* 0x000fe200078e00ff */
[----:B-1----:R-:W-:Y:S01]  /*09c0*/  @!P6 LEA R14, P2, R34, R14, 0x2 ;  /* 0x0000000e220ee211 */ /* 0x002fe200078410ff */
[----:B------:R-:W-:Y:S01]  /*09d0*/  @!P4 IMAD.IADD R11, R31, 0x1, R11 ;  /* 0x000000011f0bc824 */ /* 0x000fe200078e020b */
[----:B------:R-:W-:Y:S02]  /*09e0*/  SEL R28, R28, 0x108, !P0 ;  /* 0x000001081c1c7807 */ /* 0x000fe40004000000 */
[----:B------:R-:W-:Y:S02]  /*09f0*/  SEL R18, R18, 0x1f0, !P5 ;  /* 0x000001f012127807 */ /* 0x000fe40006800000 */
[----:B------:R-:W-:Y:S02]  /*0a00*/  IADD3 R21, R23, R28, RZ ;  /* 0x0000001c17157210 */ /* 0x000fe40007ffe0ff */
[----:B----4-:R-:W-:-:S02]  /*0a10*/  @!P4 LEA R2, P0, R30, R2, 0x2 ;  /* 0x000000021e02c211 */ /* 0x010fc400078010ff */
[----:B------:R-:W-:Y:S01]  /*0a20*/  @!P6 LEA.HI.X R15, R34, R15, R19, 0x2, P2 ;  /* 0x0000000f220fe211 */ /* 0x000fe200010f1413 */
[--C-:B------:R-:W-:Y:S01]  /*0a30*/  @P6 IMAD R20, R21, 0x4, R25.reuse ;  /* 0x0000000415146824 */ /* 0x100fe200078e0219 */
[--C-:B------:R-:W-:Y:S01]  /*0a40*/  @P3 IADD3 R19, R23, R28, R18.reuse ;  /* 0x0000001c17133210 */ /* 0x100fe20007ffe012 */
[----:B------:R-:W-:Y:S01]  /*0a50*/  @!P6 IMAD R21, R21, 0x4, R25 ;  /* 0x000000041515e824 */ /* 0x000fe200078e0219 */
[----:B------:R-:W-:Y:S02]  /*0a60*/  @!P4 LEA.HI.X R3, R30, R3, R11, 0x2, P0 ;  /* 0x000000031e03c211 */ /* 0x000fe400000f140b */
[----:B------:R1:W-:Y:S01]  /*0a70*/  @P6 STS [R20], R10 ;  /* 0x0000000a14006388 */ /* 0x0003e20000000800 */
[----:B------:R-:W-:Y:S02]  /*0a80*/  @P4 MOV R11, 0xff800000 ;  /* 0xff800000000b4802 */ /* 0x000fe40000000f00 */
[----:B------:R-:W-:Y:S01]  /*0a90*/  @P3 LEA R19, R19, R25, 0x2 ;  /* 0x0000001913133211 */ /* 0x000fe200078e10ff */
[----:B------:R-:W-:Y:S01]  /*0aa0*/  @!PT LDS RZ, [RZ] ;  /* 0x00000000fffff984 */ /* 0x000fe20000000800 */
[----:B------:R-:W-:Y:S01]  /*0ab0*/  @!PT LDS RZ, [RZ] ;  /* 0x00000000fffff984 */ /* 0x000fe20000000800 */
[----:B------:R-:W-:Y:S01]  /*0ac0*/  @!PT LDS RZ, [RZ] ;  /* 0x00000000fffff984 */ /* 0x000fe20000000800 */
[----:B------:R2:W-:Y:S01]  /*0ad0*/  @!P6 LDGSTS.E.LTC128B [R21], desc[UR38][R14.64] ;  /* 0x000000000e15efae */ /* 0x0005e2000b921966 */
[----:B-1----:R-:W-:Y:S01]  /*0ae0*/  IMAD.IADD R20, R23, 0x1, R18 ;  /* 0x0000000117147824 */ /* 0x002fe200078e0212 */
[----:B------:R-:W-:-:S04]  /*0af0*/  @P3 MOV R10, 0xff800000 ;  /* 0xff800000000a3802 */ /* 0x000fc80000000f00 */
[C---:B------:R-:W-:Y:S01]  /*0b00*/  @P4 LEA R29, R20.reuse, R25, 0x2 ;  /* 0x00000019141d4211 */ /* 0x040fe200078e10ff */
[----:B------:R-:W-:-:S04]  /*0b10*/  @!P4 IMAD R20, R20, 0x4, R25 ;  /* 0x000000041414c824 */ /* 0x000fc800078e0219 */
[----:B------:R2:W-:Y:S04]  /*0b20*/  @P4 STS [R29], R11 ;  /* 0x0000000b1d004388 */ /* 0x0005e80000000800 */
[----:B------:R-:W-:Y:S01]  /*0b30*/  @!PT LDS RZ, [RZ] ;  /* 0x00000000fffff984 */ /* 0x000fe20000000800 */
[----:B------:R-:W-:Y:S01]  /*0b40*/  @!PT LDS RZ, [RZ] ;  /* 0x00000000fffff984 */ /* 0x000fe20000000800 */
[----:B------:R-:W-:Y:S01]  /*0b50*/  @!PT LDS RZ, [RZ] ;  /* 0x00000000fffff984 */ /* 0x000fe20000000800 */
[----:B------:R2:W-:Y:S04]  /*0b60*/  @!P4 LDGSTS.E.LTC128B [R20], desc[UR38][R2.64] ;  /* 0x000000000214cfae */ /* 0x0005e8000b921966 */
[----:B------:R2:W-:Y:S01]  /*0b70*/  @P3 STS [R19], R10 ;  /* 0x0000000a13003388 */ /* 0x0005e20000000800 */
[----:B------:R-:W-:Y:S05]  /*0b80*/  @P3 BRA `(.L_x_14) ;  /* 0x0000000000443947 */ /* 0x000fea0003800000 */
[----:B--2---:R-:W-:Y:S01]  /*0b90*/  SHF.R.S32.HI R2, RZ, 0x1f, R24 ;  /* 0x0000001fff027819 */ /* 0x004fe20000011418 */
        /* <DEDUP_REMOVED lines=15> */
[----:B------:R3:W-:Y:S02]  /*0c90*/  LDGSTS.E.LTC128B [R18], desc[UR38][R14.64] ;  /* 0x000000000e127fae */ /* 0x0007e4000b921966 */
.L_x_14:
[----:B------:R-:W-:Y:S05]  /*0ca0*/  BSYNC B0 ;  /* 0x0000000000007941 */ /* 0x000fea0003800000 */
.L_x_13:
[----:B--2---:R-:W-:Y:S01]  /*0cb0*/  LOP3.LUT R2, R12, 0xffffffe0, RZ, 0xc0, !PT ;  /* 0xffffffe00c027812 */ /* 0x004fe200078ec0ff */
[----:B------:R-:W-:Y:S01]  /*0cc0*/  USHF.L.U32 UR4, UR36, 0x7, URZ ;  /* 0x0000000724047899 */ /* 0x000fe2000800063f */
[C---:B-1----:R-:W-:Y:S01]  /*0cd0*/  @P1 IMAD.HI.U32 R5, R9.reuse, R5, RZ ;  /* 0x0000000509051227 */ /* 0x042fe200078e00ff */
[----:B------:R-:W-:Y:S01]  /*0ce0*/  ISETP.GE.AND P0, PT, R9, R17, PT ;  /* 0x000000110900720c */ /* 0x000fe20003f06270 */
[----:B------:R-:W0:Y:S01]  /*0cf0*/  LDGDEPBAR ;  /* 0x00000000000079af */ /* 0x000e220000000000 */
[----:B------:R-:W-:Y:S01]  /*0d00*/  USHF.R.S32.HI UR5, URZ, 0x1f, UR4 ;  /* 0x0000001f3f057899 */ /* 0x000fe20008011404 */
[----:B------:R-:W-:Y:S02]  /*0d10*/  IMAD.IADD R2, R22, 0x1, -R2 ;  /* 0x0000000116027824 */ /* 0x000fe400078e0a02 */
[----:B------:R-:W-:Y:S01]  /*0d20*/  IMAD.MOV.U32 R3, RZ, RZ, R9 ;  /* 0x000000ffff037224 */ /* 0x000fe200078e0009 */
[----:B----4-:R-:W-:Y:S01]  /*0d30*/  @P1 SHF.R.U32.HI R3, RZ, R0, R5 ;  /* 0x00000000ff031219 */ /* 0x010fe20000011605 */
[----:B---3--:R-:W-:Y:S01]  /*0d40*/  IMAD.SHL.U32 R14, R2, 0x4, RZ ;  /* 0x00000004020e7824 */ /* 0x008fe200078e00ff */
[----:B------:R-:W-:Y:S01]  /*0d50*/  SHF.R.U32.HI R24, RZ, 0x2, R2 ;  /* 0x00000002ff187819 */ /* 0x000fe20000011602 */
[----:B------:R-:W-:Y:S01]  /*0d60*/  VIADD R13, R13, -UR4 ;  /* 0x800000040d0d7c36 */ /* 0x000fe20008000000 */
[----:B------:R-:W-:Y:S01]  /*0d70*/  SEL R5, R3, 0xffffffff, !P0 ;  /* 0xffffffff03057807 */ /* 0x000fe20004000000 */
[-C--:B------:R-:W-:Y:S01]  /*0d80*/  IMAD R0, R33, R6.reuse, RZ ;  /* 0x0000000621007224 */ /* 0x080fe200078e02ff */
[----:B------:R-:W-:Y:S01]  /*0d90*/  SHF.R.S32.HI R36, RZ, 0x1f, R14 ;  /* 0x0000001fff247819 */ /* 0x000fe2000001140e */
[----:B------:R-:W-:Y:S01]  /*0da0*/  IMAD.WIDE.U32 R22, R32, R6, UR4 ;  /* 0x0000000420167e25 */ /* 0x000fe2000f8e0006 */
[----:B------:R-:W-:Y:S01]  /*0db0*/  ISETP.GE.AND P4, PT, R14, R13, PT ;  /* 0x0000000d0e00720c */ /* 0x000fe20003f86270 */
[----:B------:R-:W-:Y:S01]  /*0dc0*/  ULDC.64 UR4, c[0x0][0x240] ;  /* 0x0000900000047ab9 */ /* 0x000fe20000000a00 */
[--C-:B------:R-:W-:Y:S01]  /*0dd0*/  SHF.R.S32.HI R6, RZ, 0x1f, R3.reuse ;  /* 0x0000001fff067819 */ /* 0x100fe20000011403 */
[----:B------:R-:W-:Y:S01]  /*0de0*/  IMAD R7, R32, R7, R0 ;  /* 0x0000000720077224 */ /* 0x000fe200078e0200 */
[----:B------:R-:W-:Y:S01]  /*0df0*/  ISETP.LT.OR P4, PT, R5, RZ, P4 ;  /* 0x000000ff0500720c */ /* 0x000fe20002781670 */
[----:B------:R-:W1:Y:S01]  /*0e00*/  S2R R0, SR_CgaCtaId ;  /* 0x0000000000007919 */ /* 0x000e620000008800 */
[----:B------:R-:W-:-:S02]  /*0e10*/  IMAD.MOV R35, RZ, RZ, -R3 ;  /* 0x000000ffff237224 */ /* 0x000fc400078e0a03 */
[----:B------:R-:W-:Y:S01]  /*0e20*/  ISETP.LT.OR P5, PT, R16, 0x3, P4 ;  /* 0x000000031000780c */ /* 0x000fe200027a1670 */
[----:B------:R-:W-:Y:S02]  /*0e30*/  IMAD R6, R6, UR4, RZ ;  /* 0x0000000406067c24 */ /* 0x000fe4000f8e02ff */
[----:B------:R-:W-:Y:S02]  /*0e40*/  IMAD.IADD R23, R23, 0x1, R7 ;  /* 0x0000000117177824 */ /* 0x000fe400078e0207 */
[C---:B------:R-:W-:Y:S02]  /*0e50*/  IMAD R6, R3.reuse, UR5, R6 ;  /* 0x0000000503067c24 */ /* 0x040fe4000f8e0206 */
[----:B------:R-:W-:Y:S01]  /*0e60*/  IMAD.WIDE.U32 R22, R3, UR4, R22 ;  /* 0x0000000403167c25 */ /* 0x000fe2000f8e0016 */
[----:B------:R-:W-:Y:S01]  /*0e70*/  ULDC.64 UR4, c[0x0][0x230] ;  /* 0x00008c0000047ab9 */ /* 0x000fe20000000a00 */
[----:B------:R-:W2:Y:S02]  /*0e80*/  @!P4 LDC.64 R20, c[0x0][0x238] ;  /* 0x00008e00ff14cb82 */ /* 0x000ea40000000a00 */
[----:B------:R-:W-:-:S02]  /*0e90*/  IMAD R35, R4, R35, R9 ;  /* 0x0000002304237224 */ /* 0x000fc400078e0209 */
[----:B------:R-:W-:Y:S02]  /*0ea0*/  IMAD.IADD R23, R23, 0x1, R6 ;  /* 0x0000000117177824 */ /* 0x000fe400078e0206 */
[----:B------:R-:W-:Y:S01]  /*0eb0*/  IMAD R15, R8, 0x80, R14 ;  /* 0x00000080080f7824 */ /* 0x000fe200078e020e */
[----:B------:R-:W-:Y:S01]  /*0ec0*/  SHF.R.S32.HI R34, RZ, 0x1f, R35 ;  /* 0x0000001fff227819 */ /* 0x000fe20000011423 */
[----:B------:R-:W3:Y:S01]  /*0ed0*/  @!P5 LDC.64 R18, c[0x0][0x238] ;  /* 0x00008e00ff12db82 */ /* 0x000ee20000000a00 */
[----:B------:R-:W-:-:S04]  /*0ee0*/  IMAD.WIDE.U32 R22, R35, UR4, R22 ;  /* 0x0000000423167c25 */ /* 0x000fc8000f8e0016 */
[----:B------:R-:W-:Y:S01]  /*0ef0*/  IMAD R3, R34, UR4, RZ ;  /* 0x0000000422037c24 */ /* 0x000fe2000f8e02ff */
[----:B------:R-:W-:Y:S02]  /*0f00*/  IADD3 R38, P0, R14, R22, RZ ;  /* 0x000000160e267210 */ /* 0x000fe40007f1e0ff */
[----:B------:R-:W4:Y:S01]  /*0f10*/  @!P4 LDC.64 R16, c[0x0][0x210] ;  /* 0x00008400ff10cb82 */ /* 0x000f220000000a00 */
[----:B------:R-:W-:-:S05]  /*0f20*/  IMAD R3, R35, UR5, R3 ;  /* 0x0000000523037c24 */ /* 0x000fca000f8e0203 */
[----:B------:R-:W-:Y:S02]  /*0f30*/  IADD3.X R39, R36, R23, R3, P0, !PT ;  /* 0x0000001724277210 */ /* 0x000fe400007fe403 */
[----:B------:R-:W5:Y:S01]  /*0f40*/  @!P5 LDC.64 R6, c[0x0][0x210] ;  /* 0x00008400ff06db82 */ /* 0x000f620000000a00 */
[----:B------:R-:W-:Y:S02]  /*0f50*/  MOV R3, 0x400 ;  /* 0x0000040000037802 */ /* 0x000fe40000000f00 */
[----:B--2---:R-:W-:Y:S02]  /*0f60*/  @!P4 IADD3 R20, P2, R38, R20, RZ ;  /* 0x000000142614c210 */ /* 0x004fe40007f5e0ff */
[----:B-1----:R-:W-:-:S03]  /*0f70*/  LEA R0, R0, R3, 0x18 ;  /* 0x0000000300007211 */ /* 0x002fc600078ec0ff */
[----:B------:R-:W1:Y:S01]  /*0f80*/  @!P4 LDC.64 R10, c[0x0][0x210] ;  /* 0x00008400ff0acb82 */ /* 0x000e620000000a00 */
[C---:B---3--:R-:W-:Y:S01]  /*0f90*/  @!P5 LEA R12, P0, R18.reuse, R38, 0x1 ;  /* 0x00000026120cd211 */ /* 0x048fe200078008ff */
[----:B------:R-:W-:Y:S02]  /*0fa0*/  @!P4 IMAD.X R21, R39, 0x1, R21, P2 ;  /* 0x000000012715c824 */ /* 0x000fe400010e0615 */
[----:B------:R-:W-:Y:S01]  /*0fb0*/  @!P4 IMAD R3, R15, 0x4, R0 ;  /* 0x000000040f03c824 */ /* 0x000fe200078e0200 */
        /* <DEDUP_REMOVED lines=8> */
[----:B------:R-:W-:Y:S01]  /*1040*/  @!P5 LEA.HI.X R7, R12, R7, R19, 0x2, P0 ;  /* 0x000000070c07d211 */ /* 0x000fe200000f1413 */
[----:B------:R-:W-:Y:S02]  /*1050*/  @!P4 IMAD R12, R15, 0x4, R0 ;  /* 0x000000040f0cc824 */ /* 0x000fe400078e0200 */
[----:B------:R-:W0:Y:S01]  /*1060*/  LDGDEPBAR ;  /* 0x00000000000079af */ /* 0x000e220000000000 */
[----:B------:R-:W-:Y:S02]  /*1070*/  LOP3.LUT P0, RZ, R2, 0x2, RZ, 0xc0, !PT ;  /* 0x0000000202ff7812 */ /* 0x000fe4000780c0ff */
[----:B-1----:R-:W-:-:S04]  /*1080*/  @!P4 LEA R10, P2, R20, R10, 0x2 ;  /* 0x0000000a140ac211 */ /* 0x002fc800078410ff */
[----:B------:R-:W-:-:S05]  /*1090*/  @!P4 LEA.HI.X R11, R20, R11, R21, 0x2, P2 ;  /* 0x0000000b140bc211 */ /* 0x000fca00010f1415 */
[----:B------:R-:W-:Y:S04]  /*10a0*/  @!P4 LDGSTS.E.BYPASS.LTC128B.128 [R12+0x2020], desc[UR38][R10.64] ;  /* 0x020200000a0ccfae */ /* 0x000fe8000b901d66 */
[----:B------:R-:W0:Y:S01]  /*10b0*/  LDGDEPBAR ;  /* 0x00000000000079af */ /* 0x000e220000000000 */
[----:B--2---:R-:W-:Y:S01]  /*10c0*/  @!P5 IMAD R3, R15, 0x4, R0 ;  /* 0x000000040f03d824 */ /* 0x004fe200078e0200 */
[----:B------:R-:W-:-:S04]  /*10d0*/  SHF.L.U32 R16, R2, 0x3, RZ ;  /* 0x0000000302107819 */ /* 0x000fc800000006ff */
[----:B------:R1:W-:Y:S01]  /*10e0*/  @!P5 LDGSTS.E.BYPASS.LTC128B.128 [R3+0x3020], desc[UR38][R6.64] ;  /* 0x030200000603dfae */ /* 0x0003e2000b901d66 */
[----:B------:R-:W-:-:S03]  /*10f0*/  LOP3.LUT R16, R16, 0xf8, RZ, 0xc0, !PT ;  /* 0x000000f810107812 */ /* 0x000fc600078ec0ff */
[----:B------:R-:W0:Y:S01]  /*1100*/  LDGDEPBAR ;  /* 0x00000000000079af */ /* 0x000e220000000000 */
[----:B------:R-:W-:-:S04]  /*1110*/  LOP3.LUT R16, R16, 0x7, R8, 0xf8, !PT ;  /* 0x0000000710107812 */ /* 0x000fc800078ef808 */
[----:B------:R-:W-:Y:S01]  /*1120*/  LOP3.LUT R24, R16, 0x7, R24, 0x78, !PT ;  /* 0x0000000710187812 */ /* 0x000fe200078e7818 */
[----:B------:R-:W-:-:S04]  /*1130*/  IMAD.MOV.U32 R16, RZ, RZ, 0x3e0 ;  /* 0x000003e0ff107424 */ /* 0x000fc800078e00ff */
[----:B------:R-:W-:-:S04]  /*1140*/  IMAD R24, R24, 0x4, R0 ;  /* 0x0000000418187824 */ /* 0x000fc800078e0200 */
[C---:B------:R-:W-:Y:S02]  /*1150*/  VIADD R22, R24.reuse, 0x840 ;  /* 0x0000084018167836 */ /* 0x040fe40000000000 */
[----:B------:R-:W-:Y:S01]  /*1160*/  @P0 VIADD R22, R24, 0x7c0 ;  /* 0x000007c018160836 */ /* 0x000fe20000000000 */
[----:B-1----:R-:W-:Y:S01]  /*1170*/  LOP3.LUT R3, R2, 0x1, RZ, 0xc0, !PT ;  /* 0x0000000102037812 */ /* 0x002fe200078ec0ff */
[----:B------:R-:W-:-:S06]  /*1180*/  DEPBAR.LE SB0, 0x3 ;  /* 0x000080c00000791a */ /* 0x000fcc0000000000 */
[----:B------:R-:W-:Y:S05]  /*1190*/  WARPSYNC.ALL ;  /* 0x0000000000007948 */ /* 0x000fea0003800000 */
[----:B------:R-:W-:Y:S01]  /*11a0*/  BAR.SYNC.DEFER_BLOCKING 0x0 ;  /* 0x0000000000007b1d */ /* 0x000fe20000010000 */
[----:B------:R-:W-:-:S04]  /*11b0*/  ISETP.NE.U32.AND P2, PT, R3, 0x1, PT ;  /* 0x000000010300780c */ /* 0x000fc80003f45070 */
[----:B------:R-:W-:-:S03]  /*11c0*/  SEL R16, R16, 0x420, !P2 ;  /* 0x0000042010107807 */ /* 0x000fc60005000000 */
[----:B------:R-:W1:Y:S02]  /*11d0*/  S2UR UR4, SR_CTAID.Y ;  /* 0x00000000000479c3 */ /* 0x000e640000002600 */
[----:B------:R-:W-:Y:S01]  /*11e0*/  IMAD.IADD R23, R24, 0x1, R16 ;  /* 0x0000000118177824 */ /* 0x000fe200078e0210 */
[----:B------:R-:W-:-:S04]  /*11f0*/  IADD3 R16, R16, R22, RZ ;  /* 0x0000001610107210 */ /* 0x000fc80007ffe0ff */
[----:B------:R-:W2:Y:S04]  /*1200*/  LDS R20, [R23] ;  /* 0x0000000017147984 */ /* 0x000ea80000000800 */
[----:B------:R-:W3:Y:S04]  /*1210*/  LDS R19, [R24] ;  /* 0x0000000018137984 */ /* 0x000ee80000000800 */
[----:B------:R-:W4:Y:S04]  /*1220*/  LDS R18, [R22] ;  /* 0x0000000016127984 */ /* 0x000f280000000800 */
[----:B------:R-:W5:Y:S01]  /*1230*/  LDS R17, [R16] ;  /* 0x0000000010117984 */ /* 0x000f620000000800 */
[----:B--2---:R-:W-:-:S02]  /*1240*/  FSETP.NEU.FTZ.AND P3, PT, R20, -INF , PT ;  /* 0xff8000001400780b */ /* 0x004fc40003f7d000 */
[----:B---3--:R-:W-:Y:S02]  /*1250*/  FMNMX.FTZ R3, R20, R19, !PT ;  /* 0x0000001314037209 */ /* 0x008fe40007810000 */
[----:B------:R-:W-:Y:S02]  /*1260*/  FSETP.NEU.FTZ.AND P5, PT, R19, -INF , PT ;  /* 0xff8000001300780b */ /* 0x000fe40003fbd000 */
[----:B----4-:R-:W-:Y:S02]  /*1270*/  FMNMX.FTZ R3, R3, R18, !PT ;  /* 0x0000001203037209 */ /* 0x010fe40007810000 */
[----:B------:R-:W-:Y:S02]  /*1280*/  FSETP.NEU.FTZ.AND P2, PT, R18, -INF , PT ;  /* 0xff8000001200780b */ /* 0x000fe40003f5d000 */
[----:B-----5:R-:W-:-:S05]  /*1290*/  FMNMX.FTZ R3, R3, R17, !PT ;  /* 0x0000001103037209 */ /* 0x020fca0007810000 */
[----:B------:R-:W2:Y:S02]  /*12a0*/  SHFL.BFLY PT, R6, R3, 0x10, 0x1f ;  /* 0x0e001f0003067f89 */ /* 0x000ea400000e0000 */
[----:B--2---:R-:W-:-:S05]  /*12b0*/  FMNMX.FTZ R6, R3, R6, !PT ;  /* 0x0000000603067209 */ /* 0x004fca0007810000 */
[----:B------:R-:W2:Y:S02]  /*12c0*/  SHFL.BFLY PT, R3, R6, 0x8, 0x1f ;  /* 0x0d001f0006037f89 */ /* 0x000ea400000e0000 */
[----:B--2---:R-:W-:-:S05]  /*12d0*/  FMNMX.FTZ R3, R6, R3, !PT ;  /* 0x0000000306037209 */ /* 0x004fca0007810000 */
[----:B------:R-:W2:Y:S02]  /*12e0*/  SHFL.BFLY PT, R6, R3, 0x4, 0x1f ;  /* 0x0c801f0003067f89 */ /* 0x000ea400000e0000 */
[----:B--2---:R-:W-:-:S05]  /*12f0*/  FMNMX.FTZ R6, R3, R6, !PT ;  /* 0x0000000603067209 */ /* 0x004fca0007810000 */
[----:B------:R-:W2:Y:S02]  /*1300*/  SHFL.BFLY PT, R3, R6, 0x2, 0x1f ;  /* 0x0c401f0006037f89 */ /* 0x000ea400000e0000 */
[----:B--2---:R-:W-:-:S05]  /*1310*/  FMNMX.FTZ R3, R6, R3, !PT ;  /* 0x0000000306037209 */ /* 0x004fca0007810000 */
[----:B------:R-:W2:Y:S02]  /*1320*/  SHFL.BFLY PT, R21, R3, 0x1, 0x1f ;  /* 0x0c201f0003157f89 */ /* 0x000ea400000e0000 */
[----:B--2---:R-:W-:-:S04]  /*1330*/  FMNMX.FTZ R21, R3, R21, !PT ;  /* 0x0000001503157209 */ /* 0x004fc80007810000 */
[----:B------:R-:W-:-:S04]  /*1340*/  FSETP.NEU.FTZ.AND P0, PT, R21, -INF , PT ;  /* 0xff8000001500780b */ /* 0x000fc80003f1d000 */
[----:B------:R-:W-:Y:S02]  /*1350*/  FSEL R7, R21, RZ, P0 ;  /* 0x000000ff15077208 */ /* 0x000fe40000000000 */
[----:B------:R-:W-:-:S03]  /*1360*/  FSETP.NEU.FTZ.AND P0, PT, R17, -INF , PT ;  /* 0xff8000001100780b */ /* 0x000fc60003f1d000 */
[--C-:B------:R-:W-:Y:S01]  /*1370*/  FADD.FTZ R12, R19, -R7.reuse ;  /* 0x80000007130c7221 */ /* 0x100fe20000010000 */
[--C-:B------:R-:W-:Y:S01]  /*1380*/  FADD.FTZ R11, R20, -R7.reuse ;  /* 0x80000007140b7221 */ /* 0x100fe20000010000 */
[--C-:B------:R-:W-:Y:S01]  /*1390*/  FADD.FTZ R10, R18, -R7.reuse ;  /* 0x80000007120a7221 */ /* 0x100fe20000010000 */
[----:B------:R-:W-:Y:S01]  /*13a0*/  FADD.FTZ R7, R17, -R7 ;  /* 0x8000000711077221 */ /* 0x000fe20000010000 */
[----:B------:R-:W-:Y:S01]  /*13b0*/  FMUL.FTZ R12, R12, 1.4426950216293334961 ;  /* 0x3fb8aa3b0c0c7820 */ /* 0x000fe20000410000 */
[----:B------:R-:W-:Y:S01]  /*13c0*/  FMUL.FTZ R11, R11, 1.4426950216293334961 ;  /* 0x3fb8aa3b0b0b7820 */ /* 0x000fe20000410000 */
[----:B------:R-:W-:Y:S01]  /*13d0*/  FMUL.FTZ R10, R10, 1.4426950216293334961 ;  /* 0x3fb8aa3b0a0a7820 */ /* 0x000fe20000410000 */
[----:B------:R-:W-:Y:S01]  /*13e0*/  FMUL.FTZ R7, R7, 1.4426950216293334961 ;  /* 0x3fb8aa3b07077820 */ /* 0x000fe20000410000 */
[C---:B------:R-:W-:Y:S01]  /*13f0*/  SEL R17, R2.reuse, 0xffffffff, P5 ;  /* 0xffffffff02117807 */ /* 0x040fe20002800000 */
[C---:B------:R-:W-:Y:S01]  /*1400*/  @P3 VIADD R17, R2.reuse, 0x20 ;  /* 0x0000002002113836 */ /* 0x040fe20000000000 */
[----:B------:R-:W2:Y:S01]  /*1410*/  MUFU.EX2 R12, R12 ;  /* 0x0000000c000c7308 */ /* 0x000ea20000000800 */
[C---:B------:R-:W-:Y:S01]  /*1420*/  @P2 VIADD R17, R2.reuse, 0x40 ;  /* 0x0000004002112836 */ /* 0x040fe20000000000 */
[C---:B------:R-:W-:Y:S01]  /*1430*/  ISETP.NE.AND P3, PT, R2.reuse, RZ, PT ;  /* 0x000000ff0200720c */ /* 0x040fe20003f65270 */
[----:B------:R-:W-:-:S05]  /*1440*/  @P0 VIADD R17, R2, 0x60 ;  /* 0x0000006002110836 */ /* 0x000fca0000000000 */
[----:B------:R-:W3:Y:S08]  /*1450*/  MUFU.EX2 R11, R11 ;  /* 0x0000000b000b7308 */ /* 0x000ef00000000800 */
[----:B------:R-:W4:Y:S01]  /*1460*/  MUFU.EX2 R10, R10 ;  /* 0x0000000a000a7308 */ /* 0x000f220000000800 */
[----:B--2---:R-:W-:-:S07]  /*1470*/  FADD.FTZ R6, RZ, R12 ;  /* 0x0000000cff067221 */ /* 0x004fce0000010000 */
[----:B------:R-:W2:Y:S01]  /*1480*/  MUFU.EX2 R7, R7 ;  /* 0x0000000700077308 */ /* 0x000ea20000000800 */
[----:B---3--:R-:W-:-:S04]  /*1490*/  FADD.FTZ R6, R6, R11 ;  /* 0x0000000b06067221 */ /* 0x008fc80000010000 */
[----:B----4-:R-:W-:-:S04]  /*14a0*/  FADD.FTZ R6, R6, R10 ;  /* 0x0000000a06067221 */ /* 0x010fc80000010000 */
[----:B--2---:R-:W-:-:S05]  /*14b0*/  FADD.FTZ R6, R6, R7 ;  /* 0x0000000706067221 */ /* 0x004fca0000010000 */
[----:B------:R-:W2:Y:S02]  /*14c0*/  SHFL.BFLY PT, R3, R6, 0x10, 0x1f ;  /* 0x0e001f0006037f89 */ /* 0x000ea400000e0000 */
[----:B--2---:R-:W-:Y:S02]  /*14d0*/  FADD.FTZ R6, R6, R3 ;  /* 0x0000000306067221 */ /* 0x004fe40000010000 */
[----:B------:R-:W2:Y:S04]  /*14e0*/  SHFL.BFLY PT, R3, R17, 0x10, 0x1f ;  /* 0x0e001f0011037f89 */ /* 0x000ea800000e0000 */
[----:B------:R-:W3:Y:S01]  /*14f0*/  SHFL.BFLY PT, R18, R6, 0x8, 0x1f ;  /* 0x0d001f0006127f89 */ /* 0x000ee200000e0000 */
[----:B--2---:R-:W-:Y:S01]  /*1500*/  VIMNMX R17, R17, R3, !PT ;  /* 0x0000000311117248 */ /* 0x004fe20007fe0100 */
[----:B---3--:R-:W-:-:S04]  /*1510*/  FADD.FTZ R18, R6, R18 ;  /* 0x0000001206127221 */ /* 0x008fc80000010000 */
[----:B------:R-:W2:Y:S04]  /*1520*/  SHFL.BFLY PT, R3, R17, 0x8, 0x1f ;  /* 0x0d001f0011037f89 */ /* 0x000ea800000e0000 */
[----:B------:R-:W3:Y:S01]  /*1530*/  SHFL.BFLY PT, R6, R18, 0x4, 0x1f ;  /* 0x0c801f0012067f89 */ /* 0x000ee200000e0000 */
[----:B--2---:R-:W-:Y:S01]  /*1540*/  VIMNMX R3, R17, R3, !PT ;  /* 0x0000000311037248 */ /* 0x004fe20007fe0100 */
[----:B---3--:R-:W-:-:S04]  /*1550*/  FADD.FTZ R6, R18, R6 ;  /* 0x0000000612067221 */ /* 0x008fc80000010000 */
[----:B------:R-:W2:Y:S04]  /*1560*/  SHFL.BFLY PT, R17, R3, 0x4, 0x1f ;  /* 0x0c801f0003117f89 */ /* 0x000ea800000e0000 */
[----:B------:R-:W3:Y:S01]  /*1570*/  SHFL.BFLY PT, R18, R6, 0x2, 0x1f ;  /* 0x0c401f0006127f89 */ /* 0x000ee200000e0000 */
[----:B--2---:R-:W-:Y:S02]  /*1580*/  VIMNMX R17, R3, R17, !PT ;  /* 0x0000001103117248 */ /* 0x004fe40007fe0100 */
[----:B------:R-:W2:Y:S01]  /*1590*/  S2R R3, SR_TID.X ;  /* 0x0000000000037919 */ /* 0x000ea20000002100 */
[----:B---3--:R-:W-:Y:S02]  /*15a0*/  FADD.FTZ R18, R6, R18 ;  /* 0x0000001206127221 */ /* 0x008fe40000010000 */
[----:B------:R-:W3:Y:S04]  /*15b0*/  SHFL.BFLY PT, R20, R17, 0x2, 0x1f ;  /* 0x0c401f0011147f89 */ /* 0x000ee800000e0000 */
[----:B------:R-:W4:Y:S01]  /*15c0*/  SHFL.BFLY PT, R6, R18, 0x1, 0x1f ;  /* 0x0c201f0012067f89 */ /* 0x000f2200000e0000 */
[----:B---3--:R-:W-:Y:S01]  /*15d0*/  VIMNMX R20, R17, R20, !PT ;  /* 0x0000001411147248 */ /* 0x008fe20007fe0100 */
[----:B----4-:R-:W-:-:S04]  /*15e0*/  FADD.FTZ R6, R18, R6 ;  /* 0x0000000612067221 */ /* 0x010fc80000010000 */
[----:B------:R-:W3:Y:S01]  /*15f0*/  SHFL.BFLY PT, R19, R20, 0x1, 0x1f ;  /* 0x0c201f0014137f89 */ /* 0x000ee200000e0000 */
[----:B------:R-:W-:Y:S01]  /*1600*/  IMAD.MOV.U32 R18, RZ, RZ, RZ ;  /* 0x000000ffff127224 */ /* 0x000fe200078e00ff */
[----:B--2---:R-:W-:Y:S01]  /*1610*/  ISETP.GT.OR P2, PT, R3, 0xff, P3 ;  /* 0x000000ff0300780c */ /* 0x004fe20001f44670 */
[----:B------:R-:W2:Y:S01]  /*1620*/  MUFU.LG2 R17, R6 ;  /* 0x0000000600117308 */ /* 0x000ea20000000c00 */
[----:B------:R-:W-:-:S13]  /*1630*/  FSETP.NE.FTZ.AND P0, PT, R6, RZ, PT ;  /* 0x000000ff0600720b */ /* 0x000fda0003f15000 */
[----:B------:R-:W4:Y:S01]  /*1640*/  @P0 MUFU.RCP R18, R6 ;  /* 0x0000000600120308 */ /* 0x000f220000001000 */
[----:B-1----:R-:W-:Y:S01]  /*1650*/  ISETP.NE.AND P0, PT, RZ, UR4, PT ;  /* 0x00000004ff007c0c */ /* 0x002fe2000bf05270 */
[----:B--2---:R-:W-:Y:S01]  /*1660*/  FFMA.FTZ R17, R17, 0.69314718246459960938, R21 ;  /* 0x3f31721811117823 */ /* 0x004fe20000010015 */
[----:B---3--:R-:W-:Y:S01]  /*1670*/  VIMNMX R19, R20, R19, !PT ;  /* 0x0000001314137248 */ /* 0x008fe20007fe0100 */
[-C--:B----4-:R-:W-:Y:S01]  /*1680*/  FMUL.FTZ R12, R12, R18.reuse ;  /* 0x000000120c0c7220 */ /* 0x090fe20000410000 */
[-C--:B------:R-:W-:Y:S01]  /*1690*/  FMUL.FTZ R11, R11, R18.reuse ;  /* 0x000000120b0b7220 */ /* 0x080fe20000410000 */
[-C--:B------:R-:W-:Y:S01]  /*16a0*/  FMUL.FTZ R10, R10, R18.reuse ;  /* 0x000000120a0a7220 */ /* 0x080fe20000410000 */
[----:B------:R-:W-:-:S07]  /*16b0*/  FMUL.FTZ R18, R7, R18 ;  /* 0x0000001207127220 */ /* 0x000fce0000410000 */
        /* <DEDUP_REMOVED lines=13> */
[----:B------:R-:W-:Y:S01]  /*1790*/  IMAD R6, R32, UR5, R6 ;  /* 0x0000000520067c24 */ /* 0x000fe2000f8e0206 */
[----:B------:R-:W-:-:S04]  /*17a0*/  ULDC.64 UR4, c[0x0][0x2a8] ;  /* 0x0000aa0000047ab9 */ /* 0x000fc80000000a00 */
[----:B------:R-:W-:Y:S01]  /*17b0*/  IADD3 R21, R21, R6, RZ ;  /* 0x0000000615157210 */ /* 0x000fe20007ffe0ff */
[----:B-1----:R-:W-:-:S05]  /*17c0*/  @P1 IMAD.HI.U32 R3, R9, R3, RZ ;  /* 0x0000000309031227 */ /* 0x002fca00078e00ff */
[----:B--2---:R-:W-:-:S04]  /*17d0*/  @P1 SHF.R.U32.HI R7, RZ, R2, R3 ;  /* 0x00000002ff071219 */ /* 0x004fc80000011603 */
[C---:B------:R-:W-:Y:S01]  /*17e0*/  IADD3 R2, -R7.reuse, RZ, RZ ;  /* 0x000000ff07027210 */ /* 0x040fe20007ffe1ff */
[----:B------:R-:W-:Y:S01]  /*17f0*/  IMAD.WIDE.U32 R20, R7, UR4, R20 ;  /* 0x0000000407147c25 */ /* 0x000fe2000f8e0014 */
[----:B------:R-:W-:-:S03]  /*1800*/  SHF.R.S32.HI R3, RZ, 0x1f, R7 ;  /* 0x0000001fff037819 */ /* 0x000fc60000011407 */
        /* <DEDUP_REMOVED lines=10> */
.L_x_16:
[----:B------:R-:W-:Y:S05]  /*18b0*/  BSYNC B0 ;  /* 0x0000000000007941 */ /* 0x000fea0003800000 */
.L_x_15:
[----:B------:R-:W-:Y:S01]  /*18c0*/  IMAD R37, R8, 0x4, R0 ;  /* 0x0000000408257824 */ /* 0x000fe200078e0200 */
[----:B------:R2:W-:Y:S01]  /*18d0*/  STS [R24], R12 ;  /* 0x0000000c18007388 */ /* 0x0005e20000000800 */
[----:B------:R-:W-:Y:S01]  /*18e0*/  BSSY B1, `(.L_x_17) ;  /* 0x00000e2000017945 */ /* 0x000fe20003800000 */
[----:B------:R-:W-:Y:S02]  /*18f0*/  IMAD.MOV.U32 R9, RZ, RZ, RZ ;  /* 0x000000ffff097224 */ /* 0x000fe400078e00ff */
[----:B------:R-:W-:Y:S04]  /*1900*/  STS [R23], R11 ;  /* 0x0000000b17007388 */ /* 0x000fe80000000800 */
[----:B------:R3:W-:Y:S04]  /*1910*/  STS [R22], R10 ;  /* 0x0000000a16007388 */ /* 0x0007e80000000800 */
[----:B------:R-:W-:Y:S04]  /*1920*/  STS [R16], R18 ;  /* 0x0000001210007388 */ /* 0x000fe80000000800 */
[----:B------:R-:W-:Y:S01]  /*1930*/  @!P2 STS [R37+0x1000], R19 ;  /* 0x001000132500a388 */ /* 0x000fe20000000800 */
[----:B------:R-:W-:Y:S01]  /*1940*/  BAR.SYNC.DEFER_BLOCKING 0x0 ;  /* 0x0000000000007b1d */ /* 0x000fe20000010000 */
[----:B--2---:R-:W-:Y:S01]  /*1950*/  HFMA2.MMA R12, -RZ, RZ, 0, 0 ;  /* 0x00000000ff0c7435 */ /* 0x004fe200000001ff */
[----:B---3--:R-:W-:-:S04]  /*1960*/  CS2R R10, SRZ ;  /* 0x00000000000a7805 */ /* 0x008fc8000001ff00 */
        /* <DEDUP_REMOVED lines=15> */
[----:B------:R-:W-:Y:S01]  /*1a60*/  MOV R20, RZ ;  /* 0x000000ff00147202 */ /* 0x000fe20000000f00 */
[----:B------:R-:W-:Y:S01]  /*1a70*/  IMAD.MOV.U32 R12, RZ, RZ, RZ ;  /* 0x000000ffff0c7224 */ /* 0x000fe200078e00ff */
[----:B------:R-:W-:Y:S01]  /*1a80*/  CS2R R10, SRZ ;  /* 0x00000000000a7805 */ /* 0x000fe2000001ff00 */
[----:B------:R-:W-:Y:S01]  /*1a90*/  IMAD.MOV.U32 R9, RZ, RZ, RZ ;  /* 0x000000ffff097224 */ /* 0x000fe200078e00ff */
[----:B------:R-:W-:-:S04]  /*1aa0*/  LOP3.LUT R41, R2, 0x3, RZ, 0xc0, !PT ;  /* 0x0000000302297812 */ /* 0x000fc800078ec0ff */
[----:B------:R-:W-:-:S07]  /*1ab0*/  IADD3 R41, R2, -R41, RZ ;  /* 0x8000002902297210 */ /* 0x000fce0007ffe0ff */
.L_x_21:
[C---:B-1----:R-:W-:Y:S02]  /*1ac0*/  VIADD R6, R20.reuse, 0x3 ;  /* 0x0000000314067836 */ /* 0x042fe40000000000 */
[----:B------:R-:W-:Y:S02]  /*1ad0*/  IMAD R28, R15, 0x4, R0 ;  /* 0x000000040f1c7824 */ /* 0x000fe400078e0200 */
[----:B------:R-:W-:Y:S01]  /*1ae0*/  IMAD.SHL.U32 R7, R20, 0x8, RZ ;  /* 0x0000000814077824 */ /* 0x000fe200078e00ff */
[-C--:B------:R-:W-:Y:S01]  /*1af0*/  ISETP.GT.OR P1, PT, R6, R37.reuse, P4 ;  /* 0x000000250600720c */ /* 0x080fe20002724670 */
[C---:B------:R-:W-:Y:S02]  /*1b00*/  VIADD R42, R20.reuse, 0x4 ;  /* 0x00000004142a7836 */ /* 0x040fe40000000000 */
[C---:B------:R-:W-:Y:S01]  /*1b10*/  VIADD R21, R20.reuse, 0x5 ;  /* 0x0000000514157836 */ /* 0x040fe20000000000 */
[C---:B------:R-:W-:Y:S01]  /*1b20*/  LOP3.LUT R3, R7.reuse, 0x20, RZ, 0xc0, !PT ;  /* 0x0000002007037812 */ /* 0x040fe200078ec0ff */
[----:B------:R-:W-:Y:S01]  /*1b30*/  VIADD R29, R20, 0x6 ;  /* 0x00000006141d7836 */ /* 0x000fe20000000000 */
[----:B------:R-:W-:Y:S01]  /*1b40*/  LOP3.LUT R2, R7, 0xffffffc0, RZ, 0xc0, !PT ;  /* 0xffffffc007027812 */ /* 0x000fe200078ec0ff */
[----:B------:R-:W-:Y:S01]  /*1b50*/  VIADD R41, R41, 0xfffffffc ;  /* 0xfffffffc29297836 */ /* 0x000fe20000000000 */
[----:B------:R-:W-:Y:S02]  /*1b60*/  ISETP.GT.OR P2, PT, R21, R37, P4 ;  /* 0x000000251500720c */ /* 0x000fe40002744670 */
[----:B------:R-:W-:Y:S03]  /*1b70*/  IADD3 R2, R3, R2, R8 ;  /* 0x0000000203027210 */ /* 0x000fe60007ffe008 */
[----:B------:R-:W1:Y:S01]  /*1b80*/  @!P1 LDC.64 R18, c[0x0][0x238] ;  /* 0x00008e00ff129b82 */ /* 0x000e620000000a00 */
[----:B------:R-:W-:Y:S07]  /*1b90*/  @!P1 SHF.R.S32.HI R4, RZ, 0x1f, R6 ;  /* 0x0000001fff049819 */ /* 0x000fee0000011406 */
[----:B------:R-:W2:Y:S08]  /*1ba0*/  @!P1 LDC.64 R16, c[0x0][0x210] ;  /* 0x00008400ff109b82 */ /* 0x000eb00000000a00 */
[----:B------:R-:W3:Y:S01]  /*1bb0*/  @!P2 LDC.64 R24, c[0x0][0x238] ;  /* 0x00008e00ff18ab82 */ /* 0x000ee20000000a00 */
[-C--:B-1----:R-:W-:Y:S01]  /*1bc0*/  @!P1 IMAD R3, R4, R18.reuse, RZ ;  /* 0x0000001204039224 */ /* 0x082fe200078e02ff */
[----:B------:R-:W-:Y:S01]  /*1bd0*/  LOP3.LUT R4, R2, 0x3e0, RZ, 0xc0, !PT ;  /* 0x000003e002047812 */ /* 0x000fe200078ec0ff */
[C---:B------:R-:W-:Y:S03]  /*1be0*/  @!P1 IMAD.WIDE.U32 R22, R6.reuse, R18, R38 ;  /* 0x0000001206169225 */ /* 0x040fe600078e0026 */
[----:B------:R-:W-:Y:S01]  /*1bf0*/  SHF.R.U32.HI R4, RZ, 0x5, R4 ;  /* 0x00000005ff047819 */ /* 0x000fe20000011604 */
[----:B------:R-:W-:Y:S01]  /*1c00*/  @!P1 IMAD R19, R6, R19, R3 ;  /* 0x0000001306139224 */ /* 0x000fe200078e0203 */
[----:B--2---:R-:W-:Y:S01]  /*1c10*/  @!P1 LEA R16, P0, R22, R16, 0x2 ;  /* 0x0000001016109211 */ /* 0x004fe200078010ff */
[----:B------:R-:W-:Y:S01]  /*1c20*/  VIADD R3, R7, 0x8 ;  /* 0x0000000807037836 */ /* 0x000fe20000000000 */
[----:B------:R-:W-:Y:S01]  /*1c30*/  LOP3.LUT R4, R4, R2, RZ, 0x3c, !PT ;  /* 0x0000000204047212 */ /* 0x000fe200078e3cff */
[----:B------:R-:W-:Y:S02]  /*1c40*/  @!P1 IMAD.IADD R19, R23, 0x1, R19 ;  /* 0x0000000117139824 */ /* 0x000fe400078e0213 */
[----:B------:R-:W-:Y:S01]  /*1c50*/  VIADD R6, R7, 0x10 ;  /* 0x0000001007067836 */ /* 0x000fe20000000000 */
[----:B------:R-:W-:Y:S01]  /*1c60*/  LOP3.LUT R2, R3, 0x28, RZ, 0xc0, !PT ;  /* 0x0000002803027812 */ /* 0x000fe200078ec0ff */
[----:B------:R-:W-:Y:S01]  /*1c70*/  IMAD R4, R4, 0x4, R0 ;  /* 0x0000000404047824 */ /* 0x000fe200078e0200 */
[----:B------:R-:W-:Y:S01]  /*1c80*/  @!P1 LEA.HI.X R17, R22, R17, R19, 0x2, P0 ;  /* 0x0000001116119211 */ /* 0x000fe200000f1413 */
[----:B------:R-:W-:Y:S01]  /*1c90*/  VIADD R7, R7, 0x18 ;  /* 0x0000001807077836 */ /* 0x000fe20000000000 */
[----:B------:R-:W1:Y:S01]  /*1ca0*/  @!P2 LDC.64 R22, c[0x0][0x210] ;  /* 0x00008400ff16ab82 */ /* 0x000e620000000a00 */
[----:B------:R-:W-:Y:S02]  /*1cb0*/  LOP3.LUT R3, R3, 0xffffffc0, RZ, 0xc0, !PT ;  /* 0xffffffc003037812 */ /* 0x000fe400078ec0ff */
[----:B------:R-:W2:Y:S02]  /*1cc0*/  LDS R4, [R4] ;  /* 0x0000000004047984 */ /* 0x000ea40000000800 */
[----:B------:R-:W-:Y:S02]  /*1cd0*/  IADD3 R3, R2, R3, R8 ;  /* 0x0000000302037210 */ /* 0x000fe40007ffe008 */
[----:B------:R-:W-:Y:S01]  /*1ce0*/  @!PT LDS RZ, [RZ] ;  /* 0x00000000fffff984 */ /* 0x000fe20000000800 */
[----:B------:R-:W-:Y:S01]  /*1cf0*/  @!PT LDS RZ, [RZ] ;  /* 0x00000000fffff984 */ /* 0x000fe20000000800 */
[----:B------:R-:W-:Y:S01]  /*1d00*/  @!PT LDS RZ, [RZ] ;  /* 0x00000000fffff984 */ /* 0x000fe20000000800 */
[----:B------:R4:W-:Y:S01]  /*1d10*/  @!P1 LDGSTS.E.BYPASS.LTC128B.128 [R28+0x4020], desc[UR38][R16.64] ;  /* 0x04020000101c9fae */ /* 0x0009e2000b901d66 */
[----:B------:R-:W-:Y:S02]  /*1d20*/  ISETP.GT.OR P1, PT, R42, R37, P4 ;  /* 0x000000252a00720c */ /* 0x000fe40002724670 */
[----:B------:R-:W-:Y:S04]  /*1d30*/  LOP3.LUT R2, R3, 0x3e0, RZ, 0xc0, !PT ;  /* 0x000003e003027812 */ /* 0x000fe800078ec0ff */
[----:B------:R-:W-:Y:S01]  /*1d40*/  SHF.R.U32.HI R2, RZ, 0x5, R2 ;  /* 0x00000005ff027819 */ /* 0x000fe20000011602 */
[----:B------:R-:W0:Y:S03]  /*1d50*/  LDGDEPBAR ;  /* 0x00000000000079af */ /* 0x000e260000000000 */
[----:B------:R-:W-:Y:S03]  /*1d60*/  LOP3.LUT R3, R2, R3, RZ, 0x3c, !PT ;  /* 0x0000000302037212 */ /* 0x000fe600078e3cff */
[----:B------:R-:W5:Y:S01]  /*1d70*/  @!P1 LDC.64 R18, c[0x0][0x238] ;  /* 0x00008e00ff129b82 */ /* 0x000f620000000a00 */
[----:B------:R-:W-:Y:S01]  /*1d80*/  @!P1 SHF.R.S32.HI R2, RZ, 0x1f, R42 ;  /* 0x0000001fff029819 */ /* 0x000fe2000001142a */
[----:B------:R-:W-:Y:S06]  /*1d90*/  IMAD R3, R3, 0x4, R0 ;  /* 0x0000000403037824 */ /* 0x000fec00078e0200 */
[----:B----4-:R-:W4:Y:S01]  /*1da0*/  @!P1 LDC.64 R16, c[0x0][0x210] ;  /* 0x00008400ff109b82 */ /* 0x010f220000000a00 */
[----:B------:R-:W-:Y:S04]  /*1db0*/  DEPBAR.LE SB0, 0x3 ;  /* 0x000080c00000791a */ /* 0x000fe80000000000 */
[----:B------:R-:W1:Y:S01]  /*1dc0*/  LDS R3, [R3] ;  /* 0x0000000003037984 */ /* 0x000e620000000800 */
[----:B--2---:R-:W-:Y:S01]  /*1dd0*/  FSETP.GT.FTZ.AND P0, PT, R4, RZ, PT ;  /* 0x000000ff0400720b */ /* 0x004fe20003f14000 */
[-C--:B-----5:R-:W-:Y:S02]  /*1de0*/  @!P1 IMAD R2, R2, R18.reuse, RZ ;  /* 0x0000001202029224 */ /* 0x0a0fe400078e02ff */
[C---:B------:R-:W-:Y:S01]  /*1df0*/  @!P1 IMAD.WIDE.U32 R30, R42.reuse, R18, R38 ;  /* 0x000000122a1e9225 */ /* 0x040fe200078e0026 */
[----:B------:R-:W-:Y:S03]  /*1e00*/  ISETP.LT.OR P0, PT, R5, RZ, !P0 ;  /* 0x000000ff0500720c */ /* 0x000fe60004701670 */
[----:B------:R-:W-:Y:S01]  /*1e10*/  @!P1 IMAD R19, R42, R19, R2 ;  /* 0x000000132a139224 */ /* 0x000fe200078e0202 */
[----:B------:R-:W-:Y:S02]  /*1e20*/  ISETP.GE.OR P0, PT, R14, R13, P0 ;  /* 0x0000000d0e00720c */ /* 0x000fe40000706670 */
[C---:B------:R-:W-:Y:S02]  /*1e30*/  LOP3.LUT R2, R6.reuse, 0x30, RZ, 0xc0, !PT ;  /* 0x0000003006027812 */ /* 0x040fe400078ec0ff */
[----:B------:R-:W-:Y:S02]  /*1e40*/  LOP3.LUT R6, R6, 0xffffffc0, RZ, 0xc0, !PT ;  /* 0xffffffc006067812 */ /* 0x000fe400078ec0ff */
[----:B----4-:R-:W-:Y:S01]  /*1e50*/  @!P1 LEA R26, P3, R30, R16, 0x2 ;  /* 0x000000101e1a9211 */ /* 0x010fe200078610ff */
[----:B------:R-:W-:Y:S01]  /*1e60*/  @!P1 IMAD.IADD R16, R31, 0x1, R19 ;  /* 0x000000011f109824 */ /* 0x000fe200078e0213 */
[----:B------:R-:W-:Y:S02]  /*1e70*/  IADD3 R6, R2, R6, R8 ;  /* 0x0000000602067210 */ /* 0x000fe40007ffe008 */
[----:B------:R-:W-:Y:S02]  /*1e80*/  @!P2 SHF.R.S32.HI R2, RZ, 0x1f, R21 ;  /* 0x0000001fff02a819 */ /* 0x000fe40000011415 */
[----:B------:R-:W-:Y:S01]  /*1e90*/  @!P1 LEA.HI.X R27, R30, R17, R16, 0x2, P3 ;  /* 0x000000111e1b9211 */ /* 0x000fe200018f1410 */
[-C--:B---3--:R-:W-:Y:S01]  /*1ea0*/  @!P2 IMAD.WIDE.U32 R30, R21, R24.reuse, R38 ;  /* 0x00000018151ea225 */ /* 0x088fe200078e0026 */
        /* <DEDUP_REMOVED lines=9> */
[----:B---3--:R-:W-:Y:S01]  /*1f40*/  @!P2 IMAD R26, R2, R24, RZ ;  /* 0x00000018021aa224 */ /* 0x008fe200078e02ff */
[----:B------:R-:W-:Y:S02]  /*1f50*/  LOP3.LUT R2, R6, 0x3e0, RZ, 0xc0, !PT ;  /* 0x000003e006027812 */ /* 0x000fe400078ec0ff */
[----:B------:R-:W-:Y:S01]  /*1f60*/  @!P2 LEA R24, P3, R30, R22, 0x2 ;  /* 0x000000161e18a211 */ /* 0x000fe200078610ff */
[----:B------:R-:W-:Y:S01]  /*1f70*/  @!P2 IMAD R25, R21, R25, R26 ;  /* 0x000000191519a224 */ /* 0x000fe200078e021a */
[----:B------:R-:W-:Y:S01]  /*1f80*/  SHF.R.U32.HI R2, RZ, 0x5, R2 ;  /* 0x00000005ff027819 */ /* 0x000fe20000011602 */
[----:B------:R-:W-:Y:S04]  /*1f90*/  DEPBAR.LE SB0, 0x3 ;  /* 0x000080c00000791a */ /* 0x000fe80000000000 */
[----:B------:R-:W-:Y:S01]  /*1fa0*/  @!P2 IMAD.IADD R25, R31, 0x1, R25 ;  /* 0x000000011f19a824 */ /* 0x000fe200078e0219 */
[----:B------:R-:W-:Y:S01]  /*1fb0*/  LOP3.LUT R2, R2, R6, RZ, 0x3c, !PT ;  /* 0x0000000602027212 */ /* 0x000fe200078e3cff */
[C---:B--2---:R-:W-:Y:S01]  /*1fc0*/  @!P0 FFMA.FTZ R9, R4.reuse, R16, R9 ;  /* 0x0000001004098223 */ /* 0x044fe20000010009 */
[----:B------:R-:W-:Y:S01]  /*1fd0*/  LOP3.LUT R6, R7, 0x38, RZ, 0xc0, !PT ;  /* 0x0000003807067812 */ /* 0x000fe200078ec0ff */
[----:B------:R-:W-:Y:S01]  /*1fe0*/  @!P0 FFMA.FTZ R10, R4, R17, R10 ;  /* 0x00000011040a8223 */ /* 0x000fe2000001000a */
[----:B------:R-:W-:Y:S01]  /*1ff0*/  @!P2 LEA.HI.X R25, R30, R23, R25, 0x2, P3 ;  /* 0x000000171e19a211 */ /* 0x000fe200018f1419 */
[----:B------:R-:W-:Y:S01]  /*2000*/  IMAD R2, R2, 0x4, R0 ;  /* 0x0000000402027824 */ /* 0x000fe200078e0200 */
[----:B------:R-:W1:Y:S01]  /*2010*/  @!P1 LDS.128 R20, [R28+0x2020] ;  /* 0x002020001c149984 */ /* 0x000e620000000c00 */
[----:B------:R-:W-:Y:S01]  /*2020*/  ISETP.GT.OR P3, PT, R29, R37, P4 ;  /* 0x000000251d00720c */ /* 0x000fe20002764670 */
[C---:B------:R-:W-:Y:S01]  /*2030*/  @!P0 FFMA.FTZ R11, R4.reuse, R18, R11 ;  /* 0x00000012040b8223 */ /* 0x040fe2000001000b */
[----:B------:R-:W-:Y:S01]  /*2040*/  LOP3.LUT R7, R7, 0xffffffc0, RZ, 0xc0, !PT ;  /* 0xffffffc007077812 */ /* 0x000fe200078ec0ff */
[----:B------:R-:W-:Y:S03]  /*2050*/  @!P0 FFMA.FTZ R12, R4, R19, R12 ;  /* 0x00000013040c8223 */ /* 0x000fe6000001000c */
[----:B------:R-:W-:Y:S01]  /*2060*/  IADD3 R7, R6, R7, R8 ;  /* 0x0000000706077210 */ /* 0x000fe20007ffe008 */
[----:B------:R-:W2:Y:S03]  /*2070*/  LDS R2, [R2] ;  /* 0x0000000002027984 */ /* 0x000ea60000000800 */
[----:B------:R-:W-:Y:S01]  /*2080*/  LOP3.LUT R6, R7, 0x3e0, RZ, 0xc0, !PT ;  /* 0x000003e007067812 */ /* 0x000fe200078ec0ff */
[----:B------:R-:W-:Y:S01]  /*2090*/  @!PT LDS RZ, [RZ] ;  /* 0x00000000fffff984 */ /* 0x000fe20000000800 */
[----:B------:R-:W-:Y:S01]  /*20a0*/  @!PT LDS RZ, [RZ] ;  /* 0x00000000fffff984 */ /* 0x000fe20000000800 */
[----:B------:R-:W-:Y:S01]  /*20b0*/  @!PT LDS RZ, [RZ] ;  /* 0x00000000fffff984 */ /* 0x000fe20000000800 */
[----:B------:R3:W-:Y:S02]  /*20c0*/  @!P2 LDGSTS.E.BYPASS.LTC128B.128 [R28+0x2020], desc[UR38][R24.64] ;  /* 0x02020000181cafae */ /* 0x0007e4000b901d66 */
[----:B------:R-:W4:Y:S01]  /*20d0*/  @!P3 LDC.64 R26, c[0x0][0x210] ;  /* 0x00008400ff1abb82 */ /* 0x000f220000000a00 */
[----:B------:R-:W-:Y:S04]  /*20e0*/  SHF.R.U32.HI R6, RZ, 0x5, R6 ;  /* 0x00000005ff067819 */ /* 0x000fe80000011606 */
[----:B------:R-:W-:Y:S01]  /*20f0*/  LOP3.LUT R6, R6, R7, RZ, 0x3c, !PT ;  /* 0x0000000706067212 */ /* 0x000fe200078e3cff */
[----:B------:R-:W0:Y:S01]  /*2100*/  LDGDEPBAR ;  /* 0x00000000000079af */ /* 0x000e220000000000 */
[----:B------:R-:W-:Y:S03]  /*2110*/  @!P3 SHF.R.S32.HI R7, RZ, 0x1f, R29 ;  /* 0x0000001fff07b819 */ /* 0x000fe6000001141d */
[----:B------:R-:W-:Y:S01]  /*2120*/  IMAD R6, R6, 0x4, R0 ;  /* 0x0000000406067824 */ /* 0x000fe200078e0200 */
[----:B---3--:R-:W3:Y:S01]  /*2130*/  @!P3 LDC.64 R24, c[0x0][0x238] ;  /* 0x00008e00ff18bb82 */ /* 0x008ee20000000a00 */
[C---:B-1----:R-:W-:Y:S01]  /*2140*/  @!P1 FFMA.FTZ R9, R3.reuse, R20, R9 ;  /* 0x0000001403099223 */ /* 0x042fe20000010009 */
[----:B------:R-:W-:Y:S02]  /*2150*/  IMAD.MOV.U32 R20, RZ, RZ, R42 ;  /* 0x000000ffff147224 */ /* 0x000fe400078e002a */
[C---:B------:R-:W-:Y:S01]  /*2160*/  @!P1 FFMA.FTZ R10, R3.reuse, R21, R10 ;  /* 0x00000015030a9223 */ /* 0x040fe2000001000a */
[C---:B------:R-:W-:Y:S01]  /*2170*/  @!P1 FFMA.FTZ R11, R3.reuse, R22, R11 ;  /* 0x00000016030b9223 */ /* 0x040fe2000001000b */
[----:B------:R-:W-:Y:S04]  /*2180*/  DEPBAR.LE SB0, 0x3 ;  /* 0x000080c00000791a */ /* 0x000fe80000000000 */
[----:B------:R-:W1:Y:S01]  /*2190*/  LDS R6, [R6] ;  /* 0x0000000006067984 */ /* 0x000e620000000800 */
[----:B--2---:R-:W-:Y:S01]  /*21a0*/  FSETP.GT.FTZ.AND P2, PT, R2, RZ, PT ;  /* 0x000000ff0200720b */ /* 0x004fe20003f54000 */
[----:B------:R-:W-:Y:S03]  /*21b0*/  @!P1 FFMA.FTZ R12, R3, R23, R12 ;  /* 0x00000017030c9223 */ /* 0x000fe6000001000c */
[----:B------:R-:W-:Y:S04]  /*21c0*/  ISETP.LT.OR P2, PT, R5, RZ, !P2 ;  /* 0x000000ff0500720c */ /* 0x000fe80005741670 */
[----:B------:R-:W-:Y:S01]  /*21d0*/  ISETP.GE.OR P2, PT, R14, R13, P2 ;  /* 0x0000000d0e00720c */ /* 0x000fe20001746670 */
[-C--:B---3--:R-:W-:Y:S02]  /*21e0*/  @!P3 IMAD R7, R7, R24.reuse, RZ ;  /* 0x000000180707b224 */ /* 0x088fe400078e02ff */
[C---:B------:R-:W-:Y:S04]  /*21f0*/  @!P3 IMAD.WIDE.U32 R30, R29.reuse, R24, R38 ;  /* 0x000000181d1eb225 */ /* 0x040fe800078e0026 */
[----:B------:R-:W-:Y:S01]  /*2200*/  @!P3 IMAD R7, R29, R25, R7 ;  /* 0x000000191d07b224 */ /* 0x000fe200078e0207 */
[C---:B----4-:R-:W-:Y:S03]  /*2210*/  @!P3 LEA R44, P6, R30.reuse, R26, 0x2 ;  /* 0x0000001a1e2cb211 */ /* 0x050fe600078c10ff */
[----:B------:R-:W-:Y:S05]  /*2220*/  @!P3 IMAD.IADD R7, R31, 0x1, R7 ;  /* 0x000000011f07b824 */ /* 0x000fea00078e0207 */
[----:B------:R-:W-:Y:S02]  /*2230*/  @!P3 LEA.HI.X R45, R30, R27, R7, 0x2, P6 ;  /* 0x0000001b1e2db211 */ /* 0x000fe400030f1407 */
[----:B------:R-:W2:Y:S01]  /*2240*/  @!P2 LDS.128 R24, [R28+0x3020] ;  /* 0x003020001c18a984 */ /* 0x000ea20000000c00 */
[----:B------:R-:W-:Y:S07]  /*2250*/  ISETP.NE.AND P6, PT, R41, RZ, PT ;  /* 0x000000ff2900720c */ /* 0x000fee0003fc5270 */
[----:B------:R-:W-:Y:S01]  /*2260*/  @!PT LDS RZ, [RZ] ;  /* 0x00000000fffff984 */ /* 0x000fe20000000800 */
[----:B------:R-:W-:Y:S01]  /*2270*/  @!PT LDS RZ, [RZ] ;  /* 0x00000000fffff984 */ /* 0x000fe20000000800 */
[----:B------:R-:W-:Y:S01]  /*2280*/  @!PT LDS RZ, [RZ] ;  /* 0x00000000fffff984 */ /* 0x000fe20000000800 */
[----:B------:R3:W-:Y:S01]  /*2290*/  @!P3 LDGSTS.E.BYPASS.LTC128B.128 [R28+0x3020], desc[UR38][R44.64] ;  /* 0x030200002c1cbfae */ /* 0x0007e2000b901d66 */
[----:B-1----:R-:W-:Y:S04]  /*22a0*/  FSETP.GT.FTZ.AND P3, PT, R6, RZ, PT ;  /* 0x000000ff0600720b */ /* 0x002fe80003f74000 */
[----:B------:R-:W-:Y:S03]  /*22b0*/  ISETP.LT.OR P3, PT, R5, RZ, !P3 ;  /* 0x000000ff0500720c */ /* 0x000fe60005f61670 */
[----:B------:R-:W0:Y:S01]  /*22c0*/  LDGDEPBAR ;  /* 0x00000000000079af */ /* 0x000e220000000000 */
[----:B------:R-:W-:Y:S01]  /*22d0*/  ISETP.GE.OR P3, PT, R14, R13, P3 ;  /* 0x0000000d0e00720c */ /* 0x000fe20001f66670 */
[----:B------:R-:W-:Y:S11]  /*22e0*/  DEPBAR.LE SB0, 0x3 ;  /* 0x000080c00000791a */ /* 0x000ff60000000000 */
[----:B------:R-:W-:Y:S01]  /*22f0*/  @!UPT UIADD3 URZ, URZ, URZ, URZ ;  /* 0x0000003f3f3ff290 */ /* 0x000fe2000fffe03f */
[----:B---3--:R-:W1:Y:S01]  /*2300*/  @!P3 LDS.128 R28, [R28+0x4020] ;  /* 0x004020001c1cb984 */ /* 0x008e620000000c00 */
        /* <DEDUP_REMOVED lines=8> */
[----:B------:R-:W-:Y:S09]  /*2390*/  @P6 BRA `(.L_x_21) ;  /* 0xfffffff400c86947 */ /* 0x000ff2000383ffff */
.L_x_20:
[----:B------:R-:W-:Y:S05]  /*23a0*/  BSYNC B0 ;  /* 0x0000000000007941 */ /* 0x000fea0003800000 */
.L_x_19:
[----:B------:R-:W-:Y:S05]  /*23b0*/  @!P5 BRA `(.L_x_18) ;  /* 0x0000000000d0d947 */ /* 0x000fea0003800000 */
[----:B------:R-:W-:Y:S01]  /*23c0*/  VIADD R4, R42, 0x3 ;  /* 0x000000032a047836 */ /* 0x000fe20000000000 */
[----:B------:R-:W-:Y:S01]  /*23d0*/  HFMA2.MMA R20, -RZ, RZ, 0, 1.78813934326171875e-07 ;  /* 0x00000003ff147435 */ /* 0x000fe200000001ff */
[----:B-1----:R-:W-:-:S03]  /*23e0*/  IMAD.MOV.U32 R6, RZ, RZ, RZ ;  /* 0x000000ffff067224 */ /* 0x002fc600078e00ff */
[----:B------:R-:W-:-:S07]  /*23f0*/  SHF.R.S32.HI R7, RZ, 0x1f, R4 ;  /* 0x0000001fff077819 */ /* 0x000fce0000011404 */
.L_x_22:
        /* <DEDUP_REMOVED lines=9> */
[----:B------:R-:W1:Y:S01]  /*2490*/  @!P1 LDC.64 R16, c[0x0][0x238] ;  /* 0x00008e00ff109b82 */ /* 0x000e620000000a00 */
[----:B------:R-:W-:Y:S02]  /*24a0*/  ISETP.GE.AND P5, PT, R6, 0x3, PT ;  /* 0x000000030600780c */ /* 0x000fe40003fa6270 */
[----:B------:R-:W-:Y:S05]  /*24b0*/  SHF.R.U32.HI R2, RZ, 0x5, R2 ;  /* 0x00000005ff027819 */ /* 0x000fea0000011602 */
[----:B------:R-:W2:Y:S01]  /*24c0*/  @!P1 LDC.64 R18, c[0x0][0x210] ;  /* 0x00008400ff129b82 */ /* 0x000ea20000000a00 */
[----:B------:R-:W-:Y:S05]  /*24d0*/  LOP3.LUT R2, R2, R3, RZ, 0x3c, !PT ;  /* 0x0000000302027212 */ /* 0x000fea00078e3cff */
[----:B------:R-:W-:Y:S06]  /*24e0*/  IMAD R2, R2, 0x4, R0 ;  /* 0x0000000402027824 */ /* 0x000fec00078e0200 */
[----:B------:R-:W3:Y:S01]  /*24f0*/  LDS R2, [R2] ;  /* 0x0000000002027984 */ /* 0x000ee20000000800 */
[-C--:B-1----:R-:W-:Y:S04]  /*2500*/  @!P1 IMAD.WIDE.U32 R22, R4, R16.reuse, R38 ;  /* 0x0000001004169225 */ /* 0x082fe800078e0026 */
[----:B------:R-:W-:Y:S01]  /*2510*/  @!P1 IMAD R3, R7, R16, RZ ;  /* 0x0000001007039224 */ /* 0x000fe200078e02ff */
[----:B--2---:R-:W-:Y:S01]  /*2520*/  @!P1 LEA R18, P0, R22, R18, 0x2 ;  /* 0x0000001216129211 */ /* 0x004fe200078010ff */
[----:B------:R-:W-:Y:S02]  /*2530*/  @!P1 IMAD R16, R20, 0x400, R15 ;  /* 0x0000040014109824 */ /* 0x000fe400078e020f */
[----:B------:R-:W-:Y:S02]  /*2540*/  @!P1 IMAD R3, R4, R17, R3 ;  /* 0x0000001104039224 */ /* 0x000fe400078e0203 */
[--C-:B------:R-:W-:Y:S02]  /*2550*/  @!P1 IMAD R16, R16, 0x4, R0.reuse ;  /* 0x0000000410109824 */ /* 0x100fe400078e0200 */
[----:B------:R-:W-:Y:S02]  /*2560*/  @!P1 IMAD.IADD R3, R23, 0x1, R3 ;  /* 0x0000000117039824 */ /* 0x000fe400078e0203 */
[----:B------:R-:W-:Y:S03]  /*2570*/  VIADD R20, R20, 0x1 ;  /* 0x0000000114147836 */ /* 0x000fe60000000000 */
[----:B------:R-:W-:Y:S02]  /*2580*/  @!P1 LEA.HI.X R19, R22, R19, R3, 0x2, P0 ;  /* 0x0000001316139211 */ /* 0x000fe400000f1403 */
[----:B------:R-:W-:Y:S03]  /*2590*/  SEL R20, R20, RZ, !P3 ;  /* 0x000000ff14147207 */ /* 0x000fe60005800000 */
        /* <DEDUP_REMOVED lines=9> */
[----:B------:R-:W-:Y:S11]  /*2630*/  ISETP.GE.OR P0, PT, R14, R13, P0 ;  /* 0x0000000d0e00720c */ /* 0x000ff60000706670 */
[----:B------:R-:W-:Y:S02]  /*2640*/  @!UPT UIADD3 URZ, URZ, URZ, URZ ;  /* 0x0000003f3f3ff290 */ /* 0x000fe4000fffe03f */
[----:B-1----:R-:W-:Y:S01]  /*2650*/  @!P0 IMAD R16, R6, 0x400, R15 ;  /* 0x0000040006108824 */ /* 0x002fe200078e020f */
[----:B------:R-:W-:Y:S04]  /*2660*/  DEPBAR.LE SB0, 0x3 ;  /* 0x000080c00000791a */ /* 0x000fe80000000000 */
[----:B------:R-:W-:Y:S02]  /*2670*/  @!P0 IMAD R16, R16, 0x4, R0 ;  /* 0x0000000410108824 */ /* 0x000fe400078e0200 */
[----:B------:R-:W-:Y:S04]  /*2680*/  VIADD R6, R6, 0x1 ;  /* 0x0000000106067836 */ /* 0x000fe80000000000 */
[----:B------:R-:W1:Y:S01]  /*2690*/  @!P0 LDS.128 R16, [R16+0x1020] ;  /* 0x0010200010108984 */ /* 0x000e620000000c00 */
[----:B------:R-:W-:Y:S01]  /*26a0*/  SEL R6, R6, RZ, !P5 ;  /* 0x000000ff06067207 */ /* 0x000fe20006800000 */
[C---:B-1----:R-:W-:Y:S01]  /*26b0*/  @!P0 FFMA.FTZ R9, R2.reuse, R16, R9 ;  /* 0x0000001002098223 */ /* 0x042fe20000010009 */
[C---:B------:R-:W-:Y:S01]  /*26c0*/  @!P0 FFMA.FTZ R10, R2.reuse, R17, R10 ;  /* 0x00000011020a8223 */ /* 0x040fe2000001000a */
[C---:B------:R-:W-:Y:S01]  /*26d0*/  @!P0 FFMA.FTZ R11, R2.reuse, R18, R11 ;  /* 0x00000012020b8223 */ /* 0x040fe2000001000b */
[----:B------:R-:W-:Y:S01]  /*26e0*/  @!P0 FFMA.FTZ R12, R2, R19, R12 ;  /* 0x00000013020c8223 */ /* 0x000fe2000001000c */
[----:B------:R-:W-:Y:S09]  /*26f0*/  @P2 BRA `(.L_x_22) ;  /* 0xfffffffc00402947 */ /* 0x000ff2000383ffff */
.L_x_18:
[----:B------:R-:W-:Y:S05]  /*2700*/  BSYNC B1 ;  /* 0x0000000000017941 */ /* 0x000fea0003800000 */
.L_x_17:
[----:B------:R-:W-:Y:S05]  /*2710*/  @P4 EXIT ;  /* 0x000000000000494d */ /* 0x000fea0003800000 */
[----:B------:R-:W2:Y:S01]  /*2720*/  S2R R0, SR_CTAID.Y ;  /* 0x0000000000007919 */ /* 0x000ea20000002600 */
[----:B------:R-:W-:Y:S01]  /*2730*/  ULDC.64 UR4, c[0x0][0x288] ;  /* 0x0000a20000047ab9 */ /* 0x000fe20000000a00 */
[----:B------:R-:W-:Y:S01]  /*2740*/  F2FP.BF16.F32.PACK_AB R10, R10, R9 ;  /* 0x000000090a0a723e */ /* 0x000fe200000010ff */
[----:B------:R-:W-:Y:S01]  /*2750*/  IMAD R34, R34, UR4, RZ ;  /* 0x0000000422227c24 */ /* 0x000fe2000f8e02ff */
[----:B------:R-:W-:-:S03]  /*2760*/  F2FP.BF16.F32.PACK_AB R11, R12, R11 ;  /* 0x0000000b0c0b723e */ /* 0x000fc600000010ff */
[----:B------:R-:W-:Y:S01]  /*2770*/  IMAD R34, R35, UR5, R34 ;  /* 0x0000000523227c24 */ /* 0x000fe2000f8e0222 */
[----:B--2---:R-:W-:-:S04]  /*2780*/  SHF.L.U32 R0, R0, 0x7, RZ ;  /* 0x0000000700007819 */ /* 0x004fc800000006ff */
[----:B------:R-:W-:-:S04]  /*2790*/  IADD3 R14, P0, R14, R0, RZ ;  /* 0x000000000e0e7210 */ /* 0x000fc80007f1e0ff */
[----:B------:R-:W-:Y:S02]  /*27a0*/  LEA.HI.X.SX32 R15, R0, R36, 0x1, P0 ;  /* 0x00000024000f7211 */ /* 0x000fe400000f0eff */
[----:B------:R-:W-:Y:S01]  /*27b0*/  SHF.R.S32.HI R0, RZ, 0x1f, R5 ;  /* 0x0000001fff007819 */ /* 0x000fe20000011405 */
        /* <DEDUP_REMOVED lines=8> */
[----:B------:R-:W-:Y:S02]  /*2840*/  IADD3 R5, R15, R0, RZ ;  /* 0x000000000f057210 */ /* 0x000fe40007ffe0ff */
[----:B------:R-:W-:Y:S01]  /*2850*/  MOV R4, R14 ;  /* 0x0000000e00047202 */ /* 0x000fe20000000f00 */
[----:B------:R-:W-:-:S04]  /*2860*/  IMAD R33, R32, UR5, R33 ;  /* 0x0000000520217c24 */ /* 0x000fc8000f8e0221 */
[----:B------:R-:W-:Y:S01]  /*2870*/  IMAD.WIDE.U32 R4, R32, UR4, R4 ;  /* 0x0000000420047c25 */ /* 0x000fe2000f8e0004 */
[----:B------:R-:W-:-:S04]  /*2880*/  ULDC.64 UR4, c[0x0][0x280] ;  /* 0x0000a00000047ab9 */ /* 0x000fc80000000a00 */
[----:B------:R-:W-:Y:S02]  /*2890*/  IADD3 R33, R5, R33, RZ ;  /* 0x0000002105217210 */ /* 0x000fe40007ffe0ff */
[----:B------:R-:W-:-:S04]  /*28a0*/  LEA R2, P0, R4, UR4, 0x1 ;  /* 0x0000000404027c11 */ /* 0x000fc8000f8008ff */
[----:B------:R-:W-:-:S05]  /*28b0*/  LEA.HI.X R3, R4, UR5, R33, 0x1, P0 ;  /* 0x0000000504037c11 */ /* 0x000fca00080f0c21 */
[----:B------:R-:W-:Y:S01]  /*28c0*/  STG.E.64 desc[UR38][R2.64], R10 ;  /* 0x0000000a02007986 */ /* 0x000fe2000c101b26 */
[----:B------:R-:W-:Y:S05]  /*28d0*/  EXIT ;  /* 0x000000000000794d */ /* 0x000fea0003800000 */
.L_x_23:
        /* <DEDUP_REMOVED lines=10> */
.L_x_1567:


//--------------------- .text._ZN7cutlass13device_kernelIN5flash19FlashAttnFwdCombineIN4cute5tupleIJNS3_1CILi8EEENS5_ILi128EEEEEELi6ELi256ELi1ELb0ELb0ENS_10bfloat16_tEfNS_4arch4Sm90EEEEEvNT_6ParamsE --------------------------
	.section	.text._ZN7cutlass13device_kernelIN5flash19FlashAttnFwdCombineIN4cute5tupleIJNS3_1CILi8EEENS5_ILi128EEEEEELi6ELi256ELi1ELb0ELb0ENS_10bfloat16_tEfNS_4arch4Sm90EEEEEvNT_6ParamsE,"ax",@progbits
	.align	128
.text._ZN7cutlass13device_kernelIN5flash19FlashAttnFwdCombineIN4cute5tupleIJNS3_1CILi8EEENS5_ILi128EEEEEELi6ELi256ELi1ELb0ELb0ENS_10bfloat16_tEfNS_4arch4Sm90EEEEEvNT_6ParamsE:
        .type           _ZN7cutlass13device_kernelIN5flash19FlashAttnFwdCombineIN4cute5tupleIJNS3_1CILi8EEENS5_ILi128EEEEEELi6ELi256ELi1ELb0ELb0ENS_10bfloat16_tEfNS_4arch4Sm90EEEEEvNT_6ParamsE,@function
        .size           _ZN7cutlass13device_kernelIN5flash19FlashAttnFwdCombineIN4cute5tupleIJNS3_1CILi8EEENS5_ILi128EEEEEELi6ELi256ELi1ELb0ELb0ENS_10bfloat16_tEfNS_4arch4Sm90EEEEEvNT_6ParamsE,(.L_x_1568 - _ZN7cutlass13device_kernelIN5flash19FlashAttnFwdCombineIN4cute5tupleIJNS3_1CILi8EEENS5_ILi128EEEEEELi6ELi256ELi1ELb0ELb0ENS_10bfloat16_tEfNS_4arch4Sm90EEEEEvNT_6ParamsE)
        .other          _ZN7cutlass13device_kernelIN5flash19FlashAttnFwdCombineIN4cute5tupleIJNS3_1CILi8EEENS5_ILi128EEEEEELi6ELi256ELi1ELb0ELb0ENS_10bfloat16_tEfNS_4arch4Sm90EEEEEvNT_6ParamsE,@"STO_CUDA_ENTRY STV_DEFAULT"
_ZN7cutlass13device_kernelIN5flash19FlashAttnFwdCombineIN4cute5tupleIJNS3_1CILi8EEENS5_ILi128EEEEEELi6ELi256ELi1ELb0ELb0ENS_10bfloat16_tEfNS_4arch4Sm90EEEEEvNT_6ParamsE:
        /* <DEDUP_REMOVED lines=22> */
[----:B------:R-:W-:Y:S01]  /*0160*/  ISETP.NE.AND.EX P0, PT, RZ, UR5, PT, P0 ;  /* 0x00000005ff007c0c */ /* 0x000fe2000bf05300 */
[----:B--2---:R-:W2:Y:S02]  /*0170*/  S2R R2, SR_TID.X ;  /* 0x0000000000027919 */ /* 0x004ea40000002100 */
[----:B------:R-:W4:Y:S01]  /*0180*/  LDC R3, c[0x0][0x10] ;  /* 0x00000400ff037b82 */ /* 0x000f220000000800 */
[----:B------:R-:W-:Y:S02]  /*0190*/  ULDC UR4, c[0x0][0x14] ;  /* 0x0000050000047ab9 */ /* 0x000fe40000000800 */
[----:B------:R-:W-:Y:S01]  /*01a0*/  UIADD3 UR4, UR4, -0x1, URZ ;  /* 0xffffffff04047890 */ /* 0x000fe2000fffe03f */
[----:B----4-:R-:W-:Y:S01]  /*01b0*/  VIADD R3, R3, 0xffffffff ;  /* 0xffffffff03037836 */ /* 0x010fe20000000000 */
        /* <DEDUP_REMOVED lines=30> */
.L_x_24:
        /* <DEDUP_REMOVED lines=14> */
[----:B------:R-:W-:Y:S01]  /*0480*/  IMAD R20, R18, 0x8, R20 ;  /* 0x0000000812147824 */ /* 0x000fe200078e0214 */
        /* <DEDUP_REMOVED lines=9> */
[----:B------:R-:W-:Y:S01]  /*0520*/  ISETP.GE.AND P3, PT, R26, R16, PT ;  /* 0x000000101a00720c */ /* 0x000fe20003f66270 */
[----:B------:R-:W-:Y:S01]  /*0530*/  ULDC.64 UR4, c[0x0][0x278] ;  /* 0x00009e0000047ab9 */ /* 0x000fe20000000a00 */
[----:B------:R-:W-:Y:S02]  /*0540*/  IMAD.MOV.U32 R18, RZ, RZ, R20 ;  /* 0x000000ffff127224 */ /* 0x000fe400078e0014 */
[----:B------:R-:W-:Y:S02]  /*0550*/  IMAD R11, R33, UR4, RZ ;  /* 0x00000004210b7c24 */ /* 0x000fe4000f8e02ff */
[C---:B------:R-:W-:Y:S01]  /*0560*/  IMAD.WIDE.U32 R24, R32.reuse, UR4, RZ ;  /* 0x0000000420187c25 */ /* 0x040fe2000f8e00ff */
[----:B------:R-:W3:Y:S03]  /*0570*/  S2UR UR6, SR_CgaCtaId ;  /* 0x00000000000679c3 */ /* 0x000ee60000008800 */
[----:B------:R-:W-:Y:S01]  /*0580*/  IMAD R11, R32, UR5, R11 ;  /* 0x00000005200b7c24 */ /* 0x000fe2000f8e020b */
[----:B------:R-:W-:-:S02]  /*0590*/  ULDC.64 UR4, c[0x0][0x270] ;  /* 0x00009c0000047ab9 */ /* 0x000fc40000000a00 */
[----:B------:R-:W-:Y:S01]  /*05a0*/  @P3 MOV R23, 0xff800000 ;  /* 0xff80000000173802 */ /* 0x000fe20000000f00 */
[----:B------:R-:W-:Y:S01]  /*05b0*/  IMAD.IADD R25, R25, 0x1, R11 ;  /* 0x0000000119197824 */ /* 0x000fe200078e020b */
[----:B------:R-:W5:Y:S01]  /*05c0*/  @!P3 LDC.64 R14, c[0x0][0x268] ;  /* 0x00009a00ff0ebb82 */ /* 0x000f620000000a00 */
[----:B--2---:R-:W-:-:S13]  /*05d0*/  ISETP.NE.AND P0, PT, R22, 0x1, PT ;  /* 0x000000011600780c */ /* 0x004fda0003f05270 */
[----:B------:R-:W2:Y:S08]  /*05e0*/  @P0 LDC R19, c[0x0][0x2bc] ;  /* 0x0000af00ff130b82 */ /* 0x000eb00000000800 */
[----:B------:R-:W3:Y:S01]  /*05f0*/  @P0 LDC R10, c[0x0][0x2c0] ;  /* 0x0000b000ff0a0b82 */ /* 0x000ee20000000800 */
[----:B--2---:R-:W-:-:S05]  /*0600*/  @P0 IMAD.HI.U32 R19, R20, R19, RZ ;  /* 0x0000001314130227 */ /* 0x004fca00078e00ff */
[----:B---3--:R-:W-:Y:S02]  /*0610*/  @P0 SHF.R.U32.HI R18, RZ, R10, R19 ;  /* 0x0000000aff120219 */ /* 0x008fe40000011613 */
[----:B------:R-:W2:Y:S02]  /*0620*/  @!P3 LDC.64 R10, c[0x0][0x250] ;  /* 0x00009400ff0abb82 */ /* 0x000ea40000000a00 */
[----:B------:R-:W-:Y:S01]  /*0630*/  SHF.R.S32.HI R19, RZ, 0x1f, R18 ;  /* 0x0000001fff137819 */ /* 0x000fe20000011412 */
[C---:B------:R-:W-:Y:S01]  /*0640*/  IMAD.WIDE.U32 R24, R18.reuse, UR4, R24 ;  /* 0x0000000412187c25 */ /* 0x040fe2000f8e0018 */
[----:B------:R-:W-:-:S03]  /*0650*/  IADD3 R21, -R18, RZ, RZ ;  /* 0x000000ff12157210 */ /* 0x000fc60007ffe1ff */
[----:B------:R-:W-:Y:S01]  /*0660*/  IMAD R19, R19, UR4, RZ ;  /* 0x0000000413137c24 */ /* 0x000fe2000f8e02ff */
[----:B------:R-:W-:Y:S01]  /*0670*/  UMOV UR4, 0x400 ;  /* 0x0000040000047882 */ /* 0x000fe20000000000 */
[----:B------:R-:W-:Y:S01]  /*0680*/  IMAD R20, R22, R21, R20 ;  /* 0x0000001516147224 */ /* 0x000fe200078e0214 */
[----:B------:R-:W-:Y:S01]  /*0690*/  @!P3 SHF.R.S32.HI R22, RZ, 0x1f, R26 ;  /* 0x0000001fff16b819 */ /* 0x000fe2000001141a */
[----:B------:R-:W-:Y:S01]  /*06a0*/  IMAD R19, R18, UR5, R19 ;  /* 0x0000000512137c24 */ /* 0x000fe2000f8e0213 */
[----:B------:R-:W-:Y:S01]  /*06b0*/  LOP3.LUT R18, R26, 0x1, RZ, 0xc0, !PT ;  /* 0x000000011a127812 */ /* 0x000fe200078ec0ff */
[----:B------:R-:W-:Y:S01]  /*06c0*/  ULEA UR4, UR6, UR4, 0x18 ;  /* 0x0000000406047291 */ /* 0x000fe2000f8ec03f */
[----:B------:R-:W-:Y:S01]  /*06d0*/  SHF.R.S32.HI R21, RZ, 0x1f, R20 ;  /* 0x0000001fff157819 */ /* 0x000fe20000011414 */
[----:B-----5:R-:W-:Y:S01]  /*06e0*/  @!P3 IMAD R22, R22, R14, RZ ;  /* 0x0000000e1616b224 */ /* 0x020fe200078e02ff */
[----:B------:R-:W-:Y:S01]  /*06f0*/  ISETP.NE.U32.AND P0, PT, R18, 0x1, PT ;  /* 0x000000011200780c */ /* 0x000fe20003f05070 */
[----:B------:R-:W-:Y:S01]  /*0700*/  VIADD R18, R26, 0x20 ;  /* 0x000000201a127836 */ /* 0x000fe20000000000 */
[----:B------:R-:W-:Y:S01]  /*0710*/  IADD3 R20, P2, R20, R24, RZ ;  /* 0x0000001814147210 */ /* 0x000fe20007f5e0ff */
[----:B------:R-:W-:-:S02]  /*0720*/  @!P3 IMAD R22, R26, R15, R22 ;  /* 0x0000000f1a16b224 */ /* 0x000fc400078e0216 */
[----:B------:R-:W-:Y:S01]  /*0730*/  @P3 IMAD.U32 R15, RZ, RZ, UR4 ;  /* 0x00000004ff0f3e24 */ /* 0x000fe2000f8e00ff */
[----:B------:R-:W-:Y:S02]  /*0740*/  IADD3.X R21, R21, R25, R19, P2, !PT ;  /* 0x0000001915157210 */ /* 0x000fe400017fe413 */
[----:B------:R-:W-:Y:S01]  /*0750*/  ISETP.GE.AND P2, PT, R18, R16, PT ;  /* 0x000000101200720c */ /* 0x000fe20003f46270 */
[----:B------:R-:W-:Y:S02]  /*0760*/  @P3 IMAD R19, R12, 0x4, R15 ;  /* 0x000000040c133824 */ /* 0x000fe400078e020f */
[----:B------:R-:W-:Y:S01]  /*0770*/  @!P3 IMAD.WIDE.U32 R26, R26, R14, R20 ;  /* 0x0000000e1a1ab225 */ /* 0x000fe200078e0014 */
[----:B------:R-:W-:Y:S02]  /*0780*/  MOV R14, 0xf8 ;  /* 0x000000f8000e7802 */ /* 0x000fe40000000f00 */
[----:B------:R3:W-:Y:S01]  /*0790*/  @P3 STS [R19], R23 ;  /* 0x0000001713003388 */ /* 0x0007e20000000800 */
[----:B------:R-:W-:Y:S01]  /*07a0*/  @!P3 IMAD.U32 R15, RZ, RZ, UR4 ;  /* 0x00000004ff0fbe24 */ /* 0x000fe2000f8e00ff */
[----:B------:R-:W-:-:S02]  /*07b0*/  SEL R14, R14, 0x108, !P0 ;  /* 0x000001080e0e7807 */ /* 0x000fc40004000000 */
[----:B------:R-:W-:Y:S02]  /*07c0*/  @!P3 IADD3 R22, R27, R22, RZ ;  /* 0x000000161b16b210 */ /* 0x000fe40007ffe0ff */
[----:B--2---:R-:W-:Y:S02]  /*07d0*/  @!P3 LEA R24, P0, R26, R10, 0x2 ;  /* 0x0000000a1a18b211 */ /* 0x004fe400078010ff */
[----:B------:R-:W-:Y:S02]  /*07e0*/  @P2 IADD3 R10, R12, R14, RZ ;  /* 0x0000000e0c0a2210 */ /* 0x000fe40007ffe0ff */
[----:B------:R-:W-:Y:S01]  /*07f0*/  @!P3 LEA.HI.X R25, R26, R11, R22, 0x2, P0 ;  /* 0x0000000b1a19b211 */ /* 0x000fe200000f1416 */
[----:B------:R-:W-:Y:S01]  /*0800*/  @P2 IMAD.MOV.U32 R11, RZ, RZ, -0x800000 ;  /* 0xff800000ff0b2424 */ /* 0x000fe200078e00ff */
[----:B------:R-:W-:Y:S01]  /*0810*/  @!P3 LEA R22, R12, R15, 0x2 ;  /* 0x0000000f0c16b211 */ /* 0x000fe200078e10ff */
[----:B------:R-:W-:-:S04]  /*0820*/  @P2 IMAD R10, R10, 0x4, R15 ;  /* 0x000000040a0a2824 */ /* 0x000fc800078e020f */
[----:B------:R-:W-:Y:S01]  /*0830*/  @!PT LDS RZ, [RZ] ;  /* 0x00000000fffff984 */ /* 0x000fe20000000800 */
[----:B------:R-:W-:Y:S01]  /*0840*/  @!PT LDS RZ, [RZ] ;  /* 0x00000000fffff984 */ /* 0x000fe20000000800 */
[----:B------:R-:W-:Y:S01]  /*0850*/  @!PT LDS RZ, [RZ] ;  /* 0x00000000fffff984 */ /* 0x000fe20000000800 */
[----:B------:R3:W-:Y:S04]  /*0860*/  @!P3 LDGSTS.E.LTC128B [R22], desc[UR38][R24.64] ;  /* 0x000000001816bfae */ /* 0x0007e8000b921966 */
[----:B------:R3:W-:Y:S01]  /*0870*/  @P2 STS [R10], R11 ;  /* 0x0000000b0a002388 */ /* 0x0007e20000000800 */
[----:B------:R-:W-:Y:S05]  /*0880*/  @P2 BRA `(.L_x_26) ;  /* 0x00000000003c2947 */ /* 0x000fea0003800000 */
[----:B---3--:R-:W-:Y:S01]  /*0890*/  SHF.R.S32.HI R10, RZ, 0x1f, R18 ;  /* 0x0000001fff0a7819 */ /* 0x008fe20000011412 */
[----:B------:R-:W-:Y:S01]  /*08a0*/  ULDC.64 UR4, c[0x0][0x268] ;  /* 0x00009a0000047ab9 */ /* 0x000fe20000000a00 */
[----:B------:R-:W-:Y:S01]  /*08b0*/  IADD3 R12, R12, R14, RZ ;  /* 0x0000000e0c0c7210 */ /* 0x000fe20007ffe0ff */
[----:B------:R-:W-:-:S03]  /*08c0*/  IMAD.WIDE.U32 R20, R18, UR4, R20 ;  /* 0x0000000412147c25 */ /* 0x000fc6000f8e0014 */
[----:B------:R-:W-:Y:S01]  /*08d0*/  LEA R12, R12, R15, 0x2 ;  /* 0x0000000f0c0c7211 */ /* 0x000fe200078e10ff */
[----:B------:R-:W-:-:S04]  /*08e0*/  IMAD R10, R10, UR4, RZ ;  /* 0x000000040a0a7c24 */ /* 0x000fc8000f8e02ff */
        /* <DEDUP_REMOVED lines=9> */
.L_x_26:
[----:B------:R-:W-:Y:S05]  /*0980*/  BSYNC B0 ;  /* 0x0000000000007941 */ /* 0x000fea0003800000 */
.L_x_25:
[----:B---3--:R-:W-:Y:S01]  /*0990*/  LOP3.LUT R10, R3, 0xffffffe0, RZ, 0xc0, !PT ;  /* 0xffffffe0030a7812 */ /* 0x008fe200078ec0ff */
        /* <DEDUP_REMOVED lines=8> */
[----:B------:R-:W-:-:S02]  /*0a20*/  IMAD.SHL.U32 R14, R2, 0x4, RZ ;  /* 0x00000004020e7824 */ /* 0x000fc400078e00ff */
        /* <DEDUP_REMOVED lines=18> */
[----:B------:R-:W3:Y:S02]  /*0b50*/  @!P4 LDC.64 R20, c[0x0][0x238] ;  /* 0x00008e00ff14cb82 */ /* 0x000ee40000000a00 */
[----:B------:R-:W-:-:S02]  /*0b60*/  IMAD R35, R4, R35, R9 ;  /* 0x0000002304237224 */ /* 0x000fc400078e0209 */
[----:B------:R-:W-:Y:S02]  /*0b70*/  IMAD.IADD R23, R23, 0x1, R6 ;  /* 0x0000000117177824 */ /* 0x000fe400078e0206 */
[----:B------:R-:W-:Y:S01]  /*0b80*/  IMAD R15, R8, 0x80, R14 ;  /* 0x00000080080f7824 */ /* 0x000fe200078e020e */
[----:B------:R-:W-:Y:S01]  /*0b90*/  SHF.R.S32.HI R34, RZ, 0x1f, R35 ;  /* 0x0000001fff227819 */ /* 0x000fe20000011423 */
[----:B--2---:R-:W2:Y:S01]  /*0ba0*/  @!P5 LDC.64 R18, c[0x0][0x238] ;  /* 0x00008e00ff12db82 */ /* 0x004ea20000000a00 */
        /* <DEDUP_REMOVED lines=8> */
[----:B---3--:R-:W-:Y:S02]  /*0c30*/  @!P4 IADD3 R20, P2, R38, R20, RZ ;  /* 0x000000142614c210 */ /* 0x008fe40007f5e0ff */
[----:B-1----:R-:W-:-:S03]  /*0c40*/  LEA R0, R0, R3, 0x18 ;  /* 0x0000000300007211 */ /* 0x002fc600078ec0ff */
[----:B------:R-:W1:Y:S01]  /*0c50*/  @!P4 LDC.64 R10, c[0x0][0x210] ;  /* 0x00008400ff0acb82 */ /* 0x000e620000000a00 */
[C---:B--2---:R-:W-:Y:S01]  /*0c60*/  @!P5 LEA R12, P0, R18.reuse, R38, 0x1 ;  /* 0x00000026120cd211 */ /* 0x044fe200078008ff */
[----:B------:R-:W-:Y:S02]  /*0c70*/  @!P4 IMAD.X R21, R39, 0x1, R21, P2 ;  /* 0x000000012715c824 */ /* 0x000fe400010e0615 */
[--C-:B------:R-:W-:Y:S01]  /*0c80*/  @!P4 IMAD R3, R15, 0x4, R0.reuse ;  /* 0x000000040f03c824 */ /* 0x100fe200078e0200 */
[----:B------:R-:W-:Y:S01]  /*0c90*/  @!P5 LEA.HI.X R19, R18, R39, R19, 0x1, P0 ;  /* 0x000000271213d211 */ /* 0x000fe200000f0c13 */
[----:B------:R-:W-:Y:S01]  /*0ca0*/  IMAD R37, R8, 0x4, R0 ;  /* 0x0000000408257824 */ /* 0x000fe200078e0200 */
[----:B----4-:R-:W-:-:S04]  /*0cb0*/  @!P4 LEA R16, P3, R38, R16, 0x2 ;  /* 0x000000102610c211 */ /* 0x010fc800078610ff */
[----:B------:R-:W-:Y:S02]  /*0cc0*/  @!P4 LEA.HI.X R17, R38, R17, R39, 0x2, P3 ;  /* 0x000000112611c211 */ /* 0x000fe400018f1427 */
[----:B------:R-:W-:Y:S02]  /*0cd0*/  ISETP.NE.AND P3, PT, R2, RZ, PT ;  /* 0x000000ff0200720c */ /* 0x000fe40003f65270 */
[C---:B-----5:R-:W-:Y:S01]  /*0ce0*/  @!P5 LEA R6, P0, R12.reuse, R6, 0x2 ;  /* 0x000000060c06d211 */ /* 0x060fe200078010ff */
[----:B------:R-:W-:Y:S01]  /*0cf0*/  @!PT LDS RZ, [RZ] ;  /* 0x00000000fffff984 */ /* 0x000fe20000000800 */
[----:B------:R-:W-:Y:S01]  /*0d00*/  @!PT LDS RZ, [RZ] ;  /* 0x00000000fffff984 */ /* 0x000fe20000000800 */
[----:B------:R-:W-:Y:S01]  /*0d10*/  @!PT LDS RZ, [RZ] ;  /* 0x00000000fffff984 */ /* 0x000fe20000000800 */
[----:B------:R2:W-:Y:S03]  /*0d20*/  @!P4 LDGSTS.E.BYPASS.LTC128B.128 [R3+0x820], desc[UR38][R16.64] ;  /* 0x008200001003cfae */ /* 0x0005e6000b901d66 */
[----:B------:R-:W-:Y:S01]  /*0d30*/  @!P5 LEA.HI.X R7, R12, R7, R19, 0x2, P0 ;  /* 0x000000070c07d211 */ /* 0x000fe200000f1413 */
[----:B------:R-:W-:Y:S01]  /*0d40*/  @!P4 IMAD R12, R15, 0x4, R0 ;  /* 0x000000040f0cc824 */ /* 0x000fe200078e0200 */
[----:B------:R-:W0:Y:S01]  /*0d50*/  LDGDEPBAR ;  /* 0x00000000000079af */ /* 0x000e220000000000 */
[----:B-1----:R-:W-:-:S04]  /*0d60*/  @!P4 LEA R10, P2, R20, R10, 0x2 ;  /* 0x0000000a140ac211 */ /* 0x002fc800078410ff */
[----:B------:R-:W-:-:S05]  /*0d70*/  @!P4 LEA.HI.X R11, R20, R11, R21, 0x2, P2 ;  /* 0x0000000b140bc211 */ /* 0x000fca00010f1415 */
[----:B------:R-:W-:Y:S04]  /*0d80*/  @!P4 LDGSTS.E.BYPASS.LTC128B.128 [R12+0x1820], desc[UR38][R10.64] ;  /* 0x018200000a0ccfae */ /* 0x000fe8000b901d66 */
[----:B------:R-:W0:Y:S01]  /*0d90*/  LDGDEPBAR ;  /* 0x00000000000079af */ /* 0x000e220000000000 */
[----:B--2---:R-:W-:Y:S02]  /*0da0*/  @!P5 IMAD R3, R15, 0x4, R0 ;  /* 0x000000040f03d824 */ /* 0x004fe400078e0200 */
[----:B------:R-:W-:-:S03]  /*0db0*/  IMAD.SHL.U32 R16, R2, 0x8, RZ ;  /* 0x0000000802107824 */ /* 0x000fc600078e00ff */
[----:B------:R1:W-:Y:S02]  /*0dc0*/  @!P5 LDGSTS.E.BYPASS.LTC128B.128 [R3+0x2820], desc[UR38][R6.64] ;  /* 0x028200000603dfae */ /* 0x0003e4000b901d66 */
[----:B------:R-:W-:Y:S02]  /*0dd0*/  LOP3.LUT R16, R16, 0xf8, RZ, 0xc0, !PT ;  /* 0x000000f810107812 */ /* 0x000fe400078ec0ff */
[----:B------:R-:W0:Y:S02]  /*0de0*/  LDGDEPBAR ;  /* 0x00000000000079af */ /* 0x000e240000000000 */
[----:B------:R-:W-:Y:S02]  /*0df0*/  LOP3.LUT R16, R16, 0x7, R8, 0xf8, !PT ;  /* 0x0000000710107812 */ /* 0x000fe400078ef808 */
[----:B-1----:R-:W-:Y:S01]  /*0e00*/  LOP3.LUT R3, R2, 0x1, RZ, 0xc0, !PT ;  /* 0x0000000102037812 */ /* 0x002fe200078ec0ff */
[----:B------:R-:W-:-:S06]  /*0e10*/  DEPBAR.LE SB0, 0x3 ;  /* 0x000080c00000791a */ /* 0x000fcc0000000000 */
[----:B------:R-:W-:Y:S05]  /*0e20*/  WARPSYNC.ALL ;  /* 0x0000000000007948 */ /* 0x000fea0003800000 */
[----:B------:R-:W-:Y:S01]  /*0e30*/  SHF.R.U32.HI R6, RZ, 0x2, R2 ;  /* 0x00000002ff067819 */ /* 0x000fe20000011602 */
[----:B------:R-:W1:Y:S08]  /*0e40*/  S2UR UR4, SR_CTAID.Y ;  /* 0x00000000000479c3 */ /* 0x000e700000002600 */
[----:B------:R-:W-:Y:S01]  /*0e50*/  BAR.SYNC.DEFER_BLOCKING 0x0 ;  /* 0x0000000000007b1d */ /* 0x000fe20000010000 */
[----:B------:R-:W-:-:S02]  /*0e60*/  ISETP.NE.U32.AND P0, PT, R3, 0x1, PT ;  /* 0x000000010300780c */ /* 0x000fc40003f05070 */
[----:B------:R-:W-:-:S05]  /*0e70*/  LOP3.LUT R6, R16, 0x7, R6, 0x78, !PT ;  /* 0x0000000710067812 */ /* 0x000fca00078e7806 */
[----:B------:R-:W-:-:S04]  /*0e80*/  IMAD R6, R6, 0x4, R0 ;  /* 0x0000000406067824 */ /* 0x000fc800078e0200 */
[C---:B------:R-:W-:Y:S02]  /*0e90*/  VIADD R3, R6.reuse, 0x3e0 ;  /* 0x000003e006037836 */ /* 0x040fe40000000000 */
[----:B------:R-:W-:-:S05]  /*0ea0*/  @P0 VIADD R3, R6, 0x420 ;  /* 0x0000042006030836 */ /* 0x000fca0000000000 */
[----:B------:R-:W-:Y:S04]  /*0eb0*/  LDS R11, [R3] ;  /* 0x00000000030b7984 */ /* 0x000fe80000000800 */
[----:B------:R-:W2:Y:S02]  /*0ec0*/  LDS R10, [R6] ;  /* 0x00000000060a7984 */ /* 0x000ea40000000800 */
[----:B--2---:R-:W-:Y:S02]  /*0ed0*/  FMNMX.FTZ R7, R11, R10, !PT ;  /* 0x0000000a0b077209 */ /* 0x004fe40007810000 */
[----:B------:R-:W-:-:S03]  /*0ee0*/  FSETP.NEU.FTZ.AND P2, PT, R10, -INF , PT ;  /* 0xff8000000a00780b */ /* 0x000fc60003f5d000 */
        /* <DEDUP_REMOVED lines=14> */
[----:B------:R-:W-:Y:S01]  /*0fd0*/  FADD.FTZ R17, R11, -R17 ;  /* 0x800000110b117221 */ /* 0x000fe20000010000 */
[----:B------:R-:W-:Y:S02]  /*0fe0*/  SEL R11, R2, 0xffffffff, P2 ;  /* 0xffffffff020b7807 */ /* 0x000fe40001000000 */
[----:B------:R-:W-:Y:S01]  /*0ff0*/  FMUL.FTZ R18, R18, 1.4426950216293334961 ;  /* 0x3fb8aa3b12127820 */ /* 0x000fe20000410000 */
[----:B------:R-:W-:-:S05]  /*1000*/  FMUL.FTZ R17, R17, 1.4426950216293334961 ;  /* 0x3fb8aa3b11117820 */ /* 0x000fca0000410000 */
[----:B------:R-:W2:Y:S01]  /*1010*/  MUFU.EX2 R18, R18 ;  /* 0x0000001200127308 */ /* 0x000ea20000000800 */
[----:B------:R-:W-:-:S07]  /*1020*/  @P0 VIADD R11, R2, 0x20 ;  /* 0x00000020020b0836 */ /* 0x000fce0000000000 */
[----:B------:R-:W3:Y:S01]  /*1030*/  MUFU.EX2 R17, R17 ;  /* 0x0000001100117308 */ /* 0x000ee20000000800 */
[----:B--2---:R-:W-:-:S04]  /*1040*/  FADD.FTZ R7, RZ, R18 ;  /* 0x00000012ff077221 */ /* 0x004fc80000010000 */
[----:B---3--:R-:W-:-:S05]  /*1050*/  FADD.FTZ R7, R7, R17 ;  /* 0x0000001107077221 */ /* 0x008fca0000010000 */
        /* <DEDUP_REMOVED lines=18> */
[----:B------:R-:W-:-:S02]  /*1180*/  IMAD.MOV.U32 R7, RZ, RZ, RZ ;  /* 0x000000ffff077224 */ /* 0x000fc400078e00ff */
[----:B----4-:R-:W-:Y:S02]  /*1190*/  FADD.FTZ R16, R10, R16 ;  /* 0x000000100a107221 */ /* 0x010fe40000010000 */
[----:B------:R-:W3:Y:S01]  /*11a0*/  SHFL.BFLY PT, R19, R20, 0x1, 0x1f ;  /* 0x0c201f0014137f89 */ /* 0x000ee200000e0000 */
        /* <DEDUP_REMOVED lines=8> */
[----:B------:R-:W-:-:S09]  /*1230*/  FMUL.FTZ R17, R17, R7 ;  /* 0x0000000711117220 */ /* 0x000fd20000410000 */
        /* <DEDUP_REMOVED lines=31> */
.L_x_28:
[----:B------:R-:W-:Y:S05]  /*1430*/  BSYNC B0 ;  /* 0x0000000000007941 */ /* 0x000fea0003800000 */
.L_x_27:
[----:B------:R-:W-:Y:S01]  /*1440*/  STS [R6], R18 ;  /* 0x0000001206007388 */ /* 0x000fe20000000800 */
[----:B------:R-:W-:Y:S01]  /*1450*/  BSSY B1, `(.L_x_29) ;  /* 0x00000e0000017945 */ /* 0x000fe20003800000 */
[----:B------:R-:W-:Y:S02]  /*1460*/  IMAD.MOV.U32 R12, RZ, RZ, RZ ;  /* 0x000000ffff0c7224 */ /* 0x000fe400078e00ff */
[----:B------:R-:W-:Y:S01]  /*1470*/  STS [R3], R17 ;  /* 0x0000001103007388 */ /* 0x000fe20000000800 */
[----:B------:R-:W-:-:S03]  /*1480*/  IMAD.MOV.U32 R9, RZ, RZ, RZ ;  /* 0x000000ffff097224 */ /* 0x000fc600078e00ff */
[----:B------:R1:W-:Y:S01]  /*1490*/  @!P2 STS [R37+0x800], R11 ;  /* 0x0008000b2500a388 */ /* 0x0003e20000000800 */
[----:B------:R-:W-:Y:S01]  /*14a0*/  BAR.SYNC.DEFER_BLOCKING 0x0 ;  /* 0x0000000000007b1d */ /* 0x000fe20000010000 */
[----:B-1----:R-:W-:-:S05]  /*14b0*/  CS2R R10, SRZ ;  /* 0x00000000000a7805 */ /* 0x002fca000001ff00 */
[----:B------:R-:W1:Y:S02]  /*14c0*/  LDS R37, [R37+0x800] ;  /* 0x0008000025257984 */ /* 0x000e640000000800 */
[----:B-1----:R-:W-:-:S13]  /*14d0*/  ISETP.GE.AND P0, PT, R37, RZ, PT ;  /* 0x000000ff2500720c */ /* 0x002fda0003f06270 */
        /* <DEDUP_REMOVED lines=19> */
.L_x_33:
[C---:B------:R-:W-:Y:S02]  /*1610*/  VIADD R6, R20.reuse, 0x3 ;  /* 0x0000000314067836 */ /* 0x040fe40000000000 */
        /* <DEDUP_REMOVED lines=141> */
.L_x_32:
[----:B------:R-:W-:Y:S05]  /*1ef0*/  BSYNC B0 ;  /* 0x0000000000007941 */ /* 0x000fea0003800000 */
.L_x_31:
[----:B------:R-:W-:Y:S05]  /*1f00*/  @!P5 BRA `(.L_x_30) ;  /* 0x0000000000d0d947 */ /* 0x000fea0003800000 */
[----:B------:R-:W-:Y:S01]  /*1f10*/  VIADD R4, R42, 0x3 ;  /* 0x000000032a047836 */ /* 0x000fe20000000000 */
[----:B------:R-:W-:Y:S01]  /*1f20*/  MOV R20, 0x3 ;  /* 0x0000000300147802 */ /* 0x000fe20000000f00 */
[----:B------:R-:W-:-:S03]  /*1f30*/  IMAD.MOV.U32 R6, RZ, RZ, RZ ;  /* 0x000000ffff067224 */ /* 0x000fc600078e00ff */
[----:B------:R-:W-:-:S07]  /*1f40*/  SHF.R.S32.HI R7, RZ, 0x1f, R4 ;  /* 0x0000001fff077819 */ /* 0x000fce0000011404 */
.L_x_34:
        /* <DEDUP_REMOVED lines=48> */
.L_x_30:
[----:B------:R-:W-:Y:S05]  /*2250*/  BSYNC B1 ;  /* 0x0000000000017941 */ /* 0x000fea0003800000 */
.L_x_29:
[----:B------:R-:W-:Y:S05]  /*2260*/  @P4 EXIT ;  /* 0x000000000000494d */ /* 0x000fea0003800000 */
[----:B------:R-:W1:Y:S01]  /*2270*/  S2R R0, SR_CTAID.Y ;  /* 0x0000000000007919 */ /* 0x000e620000002600 */
[----:B------:R-:W-:Y:S01]  /*2280*/  ULDC.64 UR4, c[0x0][0x288] ;  /* 0x0000a20000047ab9 */ /* 0x000fe20000000a00 */
[----:B------:R-:W-:Y:S01]  /*2290*/  F2FP.BF16.F32.PACK_AB R8, R12, R11 ;  /* 0x0000000b0c08723e */ /* 0x000fe200000010ff */
[----:B------:R-:W-:Y:S01]  /*22a0*/  IMAD R34, R34, UR4, RZ ;  /* 0x0000000422227c24 */ /* 0x000fe2000f8e02ff */
[----:B------:R-:W-:-:S03]  /*22b0*/  F2FP.BF16.F32.PACK_AB R9, R9, R10 ;  /* 0x0000000a0909723e */ /* 0x000fc600000010ff */
[----:B------:R-:W-:Y:S01]  /*22c0*/  IMAD R34, R35, UR5, R34 ;  /* 0x0000000523227c24 */ /* 0x000fe2000f8e0222 */
[----:B-1----:R-:W-:-:S04]  /*22d0*/  SHF.L.U32 R0, R0, 0x7, RZ ;  /* 0x0000000700007819 */ /* 0x002fc800000006ff */
        /* <DEDUP_REMOVED lines=21> */
.L_x_35:
        /* <DEDUP_REMOVED lines=13> */
.L_x_1568:


//--------------------- .text._ZN7cutlass13device_kernelIN5flash19FlashAttnFwdCombineIN4cute5tupleIJNS3_1CILi8EEENS5_ILi128EEEEEELi5ELi256ELi1ELb0ELb0ENS_10bfloat16_tEfNS_4arch4Sm90EEEEEvNT_6ParamsE --------------------------
	.section	.text._ZN7cutlass13device_kernelIN5flash19FlashAttnFwdCombineIN4cute5tupleIJNS3_1CILi8EEENS5_ILi128EEEEEELi5ELi256ELi1ELb0ELb0ENS_10bfloat16_tEfNS_4arch4Sm90EEEEEvNT_6ParamsE,"ax",@progbits
	.align	128
.text._ZN7cutlass13device_kernelIN5flash19FlashAttnFwdCombineIN4cute5tupleIJNS3_1CILi8EEENS5_ILi128EEEEEELi5ELi256ELi1ELb0ELb0ENS_10bfloat16_tEfNS_4arch4Sm90EEEEEvNT_6ParamsE:
        .type           _ZN7cutlass13device_kernelIN5flash19FlashAttnFwdCombineIN4cute5tupleIJNS3_1CILi8EEENS5_ILi128EEEEEELi5ELi256ELi1ELb0ELb0ENS_10bfloat16_tEfNS_4arch4Sm90EEEEEvNT_6ParamsE,@function
        .size           _ZN7cutlass13device_kernelIN5flash19FlashAttnFwdCombineIN4cute5tupleIJNS3_1CILi8EEENS5_ILi128EEEEEELi5ELi256ELi1ELb0ELb0ENS_10bfloat16_tEfNS_4arch4Sm90EEEEEvNT_6ParamsE,(.L_x_1569 - _ZN7cutlass13device_kernelIN5flash19FlashAttnFwdCombineIN4cute5tupleIJNS3_1CILi8EEENS5_ILi128EEEEEELi5ELi256ELi1ELb0ELb0ENS_10bfloat16_tEfNS_4arch4Sm90EEEEEvNT_6ParamsE)
        .other          _ZN7cutlass13device_kernelIN5flash19FlashAttnFwdCombineIN4cute5tupleIJNS3_1CILi8EEENS5_ILi128EEEEEELi5ELi256ELi1ELb0ELb0ENS_10bfloat16_tEfNS_4arch4Sm90EEEEEvNT_6ParamsE,@"STO_CUDA_ENTRY STV_DEFAULT"
_ZN7cutlass13device_kernelIN5flash19FlashAttnFwdCombineIN4cute5tupleIJNS3_1CILi8EEENS5_ILi128EEEEEELi5ELi256ELi1ELb0ELb0ENS_10bfloat16_tEfNS_4arch4Sm90EEEEEvNT_6ParamsE:
        /* <DEDUP_REMOVED lines=58> */
.L_x_36:
[----:B------:R-:W1:Y:S01]  /*03a0*/  LDC R4, c[0x0][0x2b8] ;  /* 0x0000ae00ff047b82 */ /* 0x000e620000000800 */
[----:B------:R-:W-:Y:S01]  /*03b0*/  SHF.R.S32.HI R3, RZ, 0x1f, R2 ;  /* 0x0000001fff037819 */ /* 0x000fe20000011402 */
[----:B------:R-:W-:Y:S01]  /*03c0*/  BSSY B0, `(.L_x_37) ;  /* 0x0000041000007945 */ /* 0x000fe20003800000 */
[----:B-----5:R-:W-:Y:S02]  /*03d0*/  SHF.R.S32.HI R33, RZ, 0x1f, R32 ;  /* 0x0000001fff217819 */ /* 0x020fe40000011420 */
[CC--:B------:R-:W-:Y:S02]  /*03e0*/  LEA.HI R11, R3.reuse, R2.reuse, RZ, 0x3 ;  /* 0x00000002030b7211 */ /* 0x0c0fe400078f18ff */
[----:B------:R-:W-:Y:S01]  /*03f0*/  LEA.HI R3, R3, R2, RZ, 0x5 ;  /* 0x0000000203037211 */ /* 0x000fe200078f28ff */
[----:B------:R-:W2:Y:S01]  /*0400*/  LDC R13, c[0x0][0x21c] ;  /* 0x00008700ff0d7b82 */ /* 0x000ea20000000800 */
[----:B------:R-:W-:Y:S02]  /*0410*/  LOP3.LUT R10, R11, 0xfffffff8, RZ, 0xc0, !PT ;  /* 0xfffffff80b0a7812 */ /* 0x000fe400078ec0ff */
[----:B------:R-:W-:-:S03]  /*0420*/  SHF.R.S32.HI R8, RZ, 0x5, R3 ;  /* 0x00000005ff087819 */ /* 0x000fc60000011403 */
[----:B------:R-:W-:Y:S02]  /*0430*/  IMAD.IADD R10, R2, 0x1, -R10 ;  /* 0x00000001020a7824 */ /* 0x000fe400078e0a0a */
[----:B------:R-:W3:Y:S01]  /*0440*/  LDC.64 R6, c[0x0][0x248] ;  /* 0x00009200ff067b82 */ /* 0x000ee20000000a00 */
[C---:B------:R-:W-:Y:S02]  /*0450*/  IMAD R9, R18.reuse, 0x8, R8 ;  /* 0x0000000812097824 */ /* 0x040fe400078e0208 */
[----:B------:R-:W-:Y:S01]  /*0460*/  IMAD R10, R18, 0x8, R10 ;  /* 0x00000008120a7824 */ /* 0x000fe200078e020a */
[----:B-1----:R-:W-:-:S04]  /*0470*/  ISETP.NE.AND P1, PT, R4, 0x1, PT ;  /* 0x000000010400780c */ /* 0x002fc80003f25270 */
[----:B------:R-:W-:-:S09]  /*0480*/  ISETP.GE.AND P0, PT, R10, R17, PT ;  /* 0x000000110a00720c */ /* 0x000fd20003f06270 */
[----:B------:R-:W1:Y:S08]  /*0490*/  @P1 LDC R5, c[0x0][0x2bc] ;  /* 0x0000af00ff051b82 */ /* 0x000e700000000800 */
[----:B------:R-:W4:Y:S01]  /*04a0*/  @P1 LDC R0, c[0x0][0x2c0] ;  /* 0x0000b000ff001b82 */ /* 0x000f220000000800 */
[----:B--23--:R-:W-:Y:S05]  /*04b0*/  @P0 BRA `(.L_x_38) ;  /* 0x0000000000c40947 */ /* 0x00cfea0003800000 */
[----:B------:R-:W2:Y:S01]  /*04c0*/  LDC R15, c[0x0][0x2b8] ;  /* 0x0000ae00ff0f7b82 */ /* 0x000ea20000000800 */
[----:B------:R-:W-:Y:S01]  /*04d0*/  SHF.R.S32.HI R18, RZ, 0x3, R11 ;  /* 0x00000003ff127819 */ /* 0x000fe2000001140b */
[----:B------:R-:W-:-:S03]  /*04e0*/  UMOV UR5, 0x400 ;  /* 0x0000040000057882 */ /* 0x000fc60000000000 */
[C---:B------:R-:W-:Y:S01]  /*04f0*/  ISETP.GE.AND P0, PT, R18.reuse, R16, PT ;  /* 0x000000101200720c */ /* 0x040fe20003f06270 */
[----:B------:R-:W-:Y:S01]  /*0500*/  IMAD.SHL.U32 R19, R18, 0x8, RZ ;  /* 0x0000000812137824 */ /* 0x000fe200078e00ff */
[----:B------:R-:W-:Y:S01]  /*0510*/  SHF.R.U32.HI R11, RZ, 0x2, R18 ;  /* 0x00000002ff0b7819 */ /* 0x000fe20000011612 */
[----:B------:R-:W3:Y:S03]  /*0520*/  S2UR UR4, SR_CgaCtaId ;  /* 0x00000000000479c3 */ /* 0x000ee60000008800 */
[----:B------:R-:W-:-:S04]  /*0530*/  LOP3.LUT R19, R19, 0xf8, RZ, 0xc0, !PT ;  /* 0x000000f813137812 */ /* 0x000fc800078ec0ff */
[----:B------:R-:W-:-:S04]  /*0540*/  LOP3.LUT R19, R19, 0x7, R2, 0xf8, !PT ;  /* 0x0000000713137812 */ /* 0x000fc800078ef802 */
[----:B------:R-:W-:Y:S01]  /*0550*/  LOP3.LUT R19, R19, 0x7, R11, 0x78, !PT ;  /* 0x0000000713137812 */ /* 0x000fe200078e780b */
[----:B------:R-:W-:Y:S01]  /*0560*/  @P0 IMAD.MOV.U32 R11, RZ, RZ, -0x800000 ;  /* 0xff800000ff0b0424 */ /* 0x000fe200078e00ff */
[----:B--2---:R-:W-:Y:S01]  /*0570*/  ISETP.NE.AND P2, PT, R15, 0x1, PT ;  /* 0x000000010f00780c */ /* 0x004fe20003f45270 */
[----:B---3--:R-:W-:-:S12]  /*0580*/  ULEA UR4, UR4, UR5, 0x18 ;  /* 0x0000000504047291 */ /* 0x008fd8000f8ec03f */
[----:B------:R-:W2:Y:S01]  /*0590*/  @P2 LDC R14, c[0x0][0x2bc] ;  /* 0x0000af00ff0e2b82 */ /* 0x000ea20000000800 */
[----:B------:R-:W-:-:S05]  /*05a0*/  LEA R19, R19, UR4, 0x2 ;  /* 0x0000000413137c11 */ /* 0x000fca000f8e10ff */
[----:B------:R3:W-:Y:S02]  /*05b0*/  @P0 STS [R19], R11 ;  /* 0x0000000b13000388 */ /* 0x0007e40000000800 */
[----:B------:R-:W5:Y:S01]  /*05c0*/  @P2 LDC R12, c[0x0][0x2c0] ;  /* 0x0000b000ff0c2b82 */ /* 0x000f620000000800 */
[----:B--2---:R-:W-:-:S04]  /*05d0*/  @P2 IMAD.HI.U32 R14, R10, R14, RZ ;  /* 0x0000000e0a0e2227 */ /* 0x004fc800078e00ff */
[----:B---3--:R-:W-:Y:S01]  /*05e0*/  IMAD.MOV.U32 R11, RZ, RZ, R10 ;  /* 0x000000ffff0b7224 */ /* 0x008fe200078e000a */
[----:B-----5:R-:W-:-:S05]  /*05f0*/  @P2 SHF.R.U32.HI R11, RZ, R12, R14 ;  /* 0x0000000cff0b2219 */ /* 0x020fca000001160e */
[----:B------:R-:W-:-:S04]  /*0600*/  IMAD.MOV R12, RZ, RZ, -R11 ;  /* 0x000000ffff0c7224 */ /* 0x000fc800078e0a0b */
[----:B------:R-:W-:Y:S01]  /*0610*/  IMAD R15, R15, R12, R10 ;  /* 0x0000000c0f0f7224 */ /* 0x000fe200078e020a */
[----:B------:R-:W-:Y:S06]  /*0620*/  @P0 BRA `(.L_x_38) ;  /* 0x0000000000680947 */ /* 0x000fec0003800000 */
[----:B------:R-:W-:Y:S01]  /*0630*/  SHF.R.S32.HI R10, RZ, 0x1f, R18 ;  /* 0x0000001fff0a7819 */ /* 0x000fe20000011412 */
[----:B------:R-:W-:Y:S01]  /*0640*/  ULDC.64 UR4, c[0x0][0x268] ;  /* 0x00009a0000047ab9 */ /* 0x000fe20000000a00 */
[----:B------:R-:W-:Y:S01]  /*0650*/  SHF.R.S32.HI R12, RZ, 0x1f, R11 ;  /* 0x0000001fff0c7819 */ /* 0x000fe2000001140b */
[----:B------:R-:W-:-:S04]  /*0660*/  IMAD.WIDE.U32 R20, R18, UR4, RZ ;  /* 0x0000000412147c25 */ /* 0x000fc8000f8e00ff */
[----:B------:R-:W-:-:S04]  /*0670*/  IMAD R10, R10, UR4, RZ ;  /* 0x000000040a0a7c24 */ /* 0x000fc8000f8e02ff */
[----:B------:R-:W-:Y:S01]  /*0680*/  IMAD R18, R18, UR5, R10 ;  /* 0x0000000512127c24 */ /* 0x000fe2000f8e020a */
[----:B------:R-:W-:Y:S02]  /*0690*/  ULDC.64 UR4, c[0x0][0x278] ;  /* 0x00009e0000047ab9 */ /* 0x000fe40000000a00 */
[----:B------:R-:W-:Y:S02]  /*06a0*/  IMAD R10, R33, UR4, RZ ;  /* 0x00000004210a7c24 */ /* 0x000fe4000f8e02ff */
[----:B------:R-:W-:Y:S02]  /*06b0*/  IADD3 R21, R21, R18, RZ ;  /* 0x0000001215157210 */ /* 0x000fe40007ffe0ff */
[C---:B------:R-:W-:Y:S02]  /*06c0*/  IMAD R10, R32.reuse, UR5, R10 ;  /* 0x00000005200a7c24 */ /* 0x040fe4000f8e020a */
[----:B------:R-:W-:Y:S01]  /*06d0*/  IMAD.WIDE.U32 R20, R32, UR4, R20 ;  /* 0x0000000420147c25 */ /* 0x000fe2000f8e0014 */
[----:B------:R-:W-:-:S03]  /*06e0*/  ULDC.64 UR4, c[0x0][0x270] ;  /* 0x00009c0000047ab9 */ /* 0x000fc60000000a00 */
[----:B------:R-:W-:Y:S01]  /*06f0*/  IMAD R12, R12, UR4, RZ ;  /* 0x000000040c0c7c24 */ /* 0x000fe2000f8e02ff */
[----:B------:R-:W-:Y:S02]  /*0700*/  IADD3 R21, R21, R10, RZ ;  /* 0x0000000a15157210 */ /* 0x000fe40007ffe0ff */
[----:B------:R-:W-:Y:S01]  /*0710*/  SHF.R.S32.HI R10, RZ, 0x1f, R15 ;  /* 0x0000001fff0a7819 */ /* 0x000fe2000001140f */
[C---:B------:R-:W-:Y:S02]  /*0720*/  IMAD R12, R11.reuse, UR5, R12 ;  /* 0x000000050b0c7c24 */ /* 0x040fe4000f8e020c */
[----:B------:R-:W-:Y:S01]  /*0730*/  IMAD.WIDE.U32 R20, R11, UR4, R20 ;  /* 0x000000040b147c25 */ /* 0x000fe2000f8e0014 */
[----:B------:R-:W-:Y:S02]  /*0740*/  ULDC.64 UR4, c[0x0][0x250] ;  /* 0x0000940000047ab9 */ /* 0x000fe40000000a00 */
[----:B------:R-:W-:-:S04]  /*0750*/  IADD3 R15, P0, R15, R20, RZ ;  /* 0x000000140f0f7210 */ /* 0x000fc80007f1e0ff */
[----:B------:R-:W-:Y:S02]  /*0760*/  IADD3.X R10, R10, R21, R12, P0, !PT ;  /* 0x000000150a0a7210 */ /* 0x000fe400007fe40c */
[----:B------:R-:W-:-:S04]  /*0770*/  LEA R14, P0, R15, UR4, 0x2 ;  /* 0x000000040f0e7c11 */ /* 0x000fc8000f8010ff */
[----:B------:R-:W-:-:S05]  /*0780*/  LEA.HI.X R15, R15, UR5, R10, 0x2, P0 ;  /* 0x000000050f0f7c11 */ /* 0x000fca00080f140a */
[----:B------:R-:W-:Y:S01]  /*0790*/  @!PT LDS RZ, [RZ] ;  /* 0x00000000fffff984 */ /* 0x000fe20000000800 */
[----:B------:R-:W-:Y:S01]  /*07a0*/  @!PT LDS RZ, [RZ] ;  /* 0x00000000fffff984 */ /* 0x000fe20000000800 */
[----:B------:R-:W-:Y:S01]  /*07b0*/  @!PT LDS RZ, [RZ] ;  /* 0x00000000fffff984 */ /* 0x000fe20000000800 */
[----:B------:R2:W-:Y:S04]  /*07c0*/  LDGSTS.E.LTC128B [R19], desc[UR38][R14.64] ;  /* 0x000000000e137fae */ /* 0x0005e8000b921966 */
.L_x_38:
[----:B------:R-:W-:Y:S05]  /*07d0*/  BSYNC B0 ;  /* 0x0000000000007941 */ /* 0x000fea0003800000 */
.L_x_37:
[----:B------:R-:W-:Y:S01]  /*07e0*/  LOP3.LUT R10, R3, 0xffffffe0, RZ, 0xc0, !PT ;  /* 0xffffffe0030a7812 */ /* 0x000fe200078ec0ff */
        /* <DEDUP_REMOVED lines=8> */
[----:B--2---:R-:W-:-:S02]  /*0870*/  IMAD.SHL.U32 R14, R2, 0x4, RZ ;  /* 0x00000004020e7824 */ /* 0x004fc400078e00ff */
        /* <DEDUP_REMOVED lines=55> */
[----:B--2---:R-:W-:-:S05]  /*0bf0*/  @!P5 IMAD R3, R15, 0x4, R0 ;  /* 0x000000040f03d824 */ /* 0x004fca00078e0200 */
[----:B------:R1:W-:Y:S04]  /*0c00*/  @!P5 LDGSTS.E.BYPASS.LTC128B.128 [R3+0x2420], desc[UR38][R6.64] ;  /* 0x024200000603dfae */ /* 0x0003e8000b901d66 */
[----:B------:R-:W0:Y:S01]  /*0c10*/  LDGDEPBAR ;  /* 0x00000000000079af */ /* 0x000e220000000000 */
[----:B-1----:R-:W-:Y:S01]  /*0c20*/  IMAD.SHL.U32 R3, R2, 0x8, RZ ;  /* 0x0000000802037824 */ /* 0x002fe200078e00ff */
[----:B------:R-:W-:-:S06]  /*0c30*/  DEPBAR.LE SB0, 0x3 ;  /* 0x000080c00000791a */ /* 0x000fcc0000000000 */
[----:B------:R-:W-:Y:S05]  /*0c40*/  WARPSYNC.ALL ;  /* 0x0000000000007948 */ /* 0x000fea0003800000 */
[----:B------:R-:W-:Y:S01]  /*0c50*/  LOP3.LUT R3, R3, 0xf8, RZ, 0xc0, !PT ;  /* 0x000000f803037812 */ /* 0x000fe200078ec0ff */
[----:B------:R-:W1:Y:S01]  /*0c60*/  S2UR UR4, SR_CTAID.Y ;  /* 0x00000000000479c3 */ /* 0x000e620000002600 */
[----:B------:R-:W-:Y:S02]  /*0c70*/  SHF.R.U32.HI R6, RZ, 0x2, R2 ;  /* 0x00000002ff067819 */ /* 0x000fe40000011602 */
[----:B------:R-:W-:-:S04]  /*0c80*/  LOP3.LUT R3, R3, 0x7, R8, 0xf8, !PT ;  /* 0x0000000703037812 */ /* 0x000fc800078ef808 */
[----:B------:R-:W-:-:S05]  /*0c90*/  LOP3.LUT R3, R3, 0x7, R6, 0x78, !PT ;  /* 0x0000000703037812 */ /* 0x000fca00078e7806 */
[----:B------:R-:W-:Y:S01]  /*0ca0*/  IMAD R3, R3, 0x4, R0 ;  /* 0x0000000403037824 */ /* 0x000fe200078e0200 */
[----:B------:R-:W-:Y:S06]  /*0cb0*/  BAR.SYNC.DEFER_BLOCKING 0x0 ;  /* 0x0000000000007b1d */ /* 0x000fec0000010000 */
[----:B------:R-:W2:Y:S04]  /*0cc0*/  LDS R11, [R3] ;  /* 0x00000000030b7984 */ /* 0x000ea80000000800 */
[----:B--2---:R-:W2:Y:S02]  /*0cd0*/  SHFL.BFLY PT, R7, R11, 0x10, 0x1f ;  /* 0x0e001f000b077f89 */ /* 0x004ea400000e0000 */
        /* <DEDUP_REMOVED lines=12> */
[----:B------:R-:W-:-:S04]  /*0da0*/  FADD.FTZ R6, R11, -R6 ;  /* 0x800000060b067221 */ /* 0x000fc80000010000 */
[----:B------:R-:W-:-:S06]  /*0db0*/  FMUL.FTZ R6, R6, 1.4426950216293334961 ;  /* 0x3fb8aa3b06067820 */ /* 0x000fcc0000410000 */
[----:B------:R-:W2:Y:S02]  /*0dc0*/  MUFU.EX2 R6, R6 ;  /* 0x0000000600067308 */ /* 0x000ea40000000800 */
[----:B--2---:R-:W-:-:S05]  /*0dd0*/  FADD.FTZ R10, RZ, R6 ;  /* 0x00000006ff0a7221 */ /* 0x004fca0000010000 */
[----:B------:R-:W2:Y:S02]  /*0de0*/  SHFL.BFLY PT, R16, R10, 0x10, 0x1f ;  /* 0x0e001f000a107f89 */ /* 0x000ea400000e0000 */
[----:B--2---:R-:W-:Y:S01]  /*0df0*/  FADD.FTZ R16, R10, R16 ;  /* 0x000000100a107221 */ /* 0x004fe20000010000 */
[----:B------:R-:W-:-:S04]  /*0e00*/  SEL R10, R2, 0xffffffff, P0 ;  /* 0xffffffff020a7807 */ /* 0x000fc80000000000 */
[----:B------:R-:W2:Y:S04]  /*0e10*/  SHFL.BFLY PT, R12, R16, 0x8, 0x1f ;  /* 0x0d001f00100c7f89 */ /* 0x000ea800000e0000 */
[----:B------:R-:W3:Y:S01]  /*0e20*/  SHFL.BFLY PT, R11, R10, 0x10, 0x1f ;  /* 0x0e001f000a0b7f89 */ /* 0x000ee200000e0000 */
[----:B--2---:R-:W-:Y:S01]  /*0e30*/  FADD.FTZ R12, R16, R12 ;  /* 0x0000000c100c7221 */ /* 0x004fe20000010000 */
[----:B---3--:R-:W-:-:S04]  /*0e40*/  VIMNMX R11, R10, R11, !PT ;  /* 0x0000000b0a0b7248 */ /* 0x008fc80007fe0100 */
        /* <DEDUP_REMOVED lines=10> */
[----:B------:R-:W4:Y:S01]  /*0ef0*/  S2R R10, SR_TID.X ;  /* 0x00000000000a7919 */ /* 0x000f220000002100 */
[----:B--2---:R-:W-:Y:S01]  /*0f00*/  FADD.FTZ R16, R12, R16 ;  /* 0x000000100c107221 */ /* 0x004fe20000010000 */
[----:B---3--:R-:W-:Y:S01]  /*0f10*/  VIMNMX R18, R11, R18, !PT ;  /* 0x000000120b127248 */ /* 0x008fe20007fe0100 */
[----:B------:R-:W-:-:S03]  /*0f20*/  IMAD.MOV.U32 R11, RZ, RZ, RZ ;  /* 0x000000ffff0b7224 */ /* 0x000fc600078e00ff */
[----:B------:R-:W-:Y:S01]  /*0f30*/  FSETP.NE.FTZ.AND P0, PT, R16, RZ, PT ;  /* 0x000000ff1000720b */ /* 0x000fe20003f15000 */
[----:B------:R-:W2:Y:S01]  /*0f40*/  MUFU.LG2 R12, R16 ;  /* 0x00000010000c7308 */ /* 0x000ea20000000c00 */
[----:B------:R-:W3:Y:S01]  /*0f50*/  SHFL.BFLY PT, R17, R18, 0x1, 0x1f ;  /* 0x0c201f0012117f89 */ /* 0x000ee200000e0000 */
[----:B----4-:R-:W-:-:S10]  /*0f60*/  ISETP.GT.OR P2, PT, R10, 0xff, P3 ;  /* 0x000000ff0a00780c */ /* 0x010fd40001f44670 */
[----:B------:R3:W4:Y:S01]  /*0f70*/  @P0 MUFU.RCP R11, R16 ;  /* 0x00000010000b0308 */ /* 0x0007220000001000 */
[----:B-1----:R-:W-:Y:S01]  /*0f80*/  ISETP.NE.AND P0, PT, RZ, UR4, PT ;  /* 0x00000004ff007c0c */ /* 0x002fe2000bf05270 */
[----:B--2---:R-:W-:Y:S01]  /*0f90*/  FFMA.FTZ R12, R12, 0.69314718246459960938, R7 ;  /* 0x3f3172180c0c7823 */ /* 0x004fe20000010007 */
[----:B---3--:R-:W-:Y:S01]  /*0fa0*/  VIMNMX R16, R18, R17, !PT ;  /* 0x0000001112107248 */ /* 0x008fe20007fe0100 */
[----:B----4-:R-:W-:-:S10]  /*0fb0*/  FMUL.FTZ R11, R6, R11 ;  /* 0x0000000b060b7220 */ /* 0x010fd40000410000 */
        /* <DEDUP_REMOVED lines=31> */
.L_x_40:
[----:B------:R-:W-:Y:S05]  /*11b0*/  BSYNC B0 ;  /* 0x0000000000007941 */ /* 0x000fea0003800000 */
.L_x_39:
[----:B------:R2:W-:Y:S01]  /*11c0*/  STS [R3], R11 ;  /* 0x0000000b03007388 */ /* 0x0005e20000000800 */
[----:B------:R-:W-:Y:S01]  /*11d0*/  BSSY B1, `(.L_x_41) ;  /* 0x00000df000017945 */ /* 0x000fe20003800000 */
[----:B-1----:R-:W-:Y:S02]  /*11e0*/  IMAD.MOV.U32 R12, RZ, RZ, RZ ;  /* 0x000000ffff0c7224 */ /* 0x002fe400078e00ff */
[----:B------:R-:W-:Y:S01]  /*11f0*/  @!P2 STS [R37+0x400], R16 ;  /* 0x000400102500a388 */ /* 0x000fe20000000800 */
[----:B------:R-:W-:Y:S01]  /*1200*/  IMAD.MOV.U32 R9, RZ, RZ, RZ ;  /* 0x000000ffff097224 */ /* 0x000fe200078e00ff */
[----:B------:R-:W-:Y:S01]  /*1210*/  BAR.SYNC.DEFER_BLOCKING 0x0 ;  /* 0x0000000000007b1d */ /* 0x000fe20000010000 */
[----:B--2---:R-:W-:-:S05]  /*1220*/  CS2R R10, SRZ ;  /* 0x00000000000a7805 */ /* 0x004fca000001ff00 */
        /* <DEDUP_REMOVED lines=21> */
.L_x_45:
        /* <DEDUP_REMOVED lines=142> */
.L_x_44:
[----:B------:R-:W-:Y:S05]  /*1c60*/  BSYNC B0 ;  /* 0x0000000000007941 */ /* 0x000fea0003800000 */
.L_x_43:
[----:B------:R-:W-:Y:S05]  /*1c70*/  @!P5 BRA `(.L_x_42) ;  /* 0x0000000000d0d947 */ /* 0x000fea0003800000 */
[----:B------:R-:W-:Y:S01]  /*1c80*/  VIADD R4, R42, 0x3 ;  /* 0x000000032a047836 */ /* 0x000fe20000000000 */
[----:B------:R-:W-:Y:S01]  /*1c90*/  MOV R20, 0x3 ;  /* 0x0000000300147802 */ /* 0x000fe20000000f00 */
[----:B------:R-:W-:-:S03]  /*1ca0*/  IMAD.MOV.U32 R6, RZ, RZ, RZ ;  /* 0x000000ffff067224 */ /* 0x000fc600078e00ff */
[----:B------:R-:W-:-:S07]  /*1cb0*/  SHF.R.S32.HI R7, RZ, 0x1f, R4 ;  /* 0x0000001fff077819 */ /* 0x000fce0000011404 */
.L_x_46:
        /* <DEDUP_REMOVED lines=48> */
.L_x_42:
[----:B------:R-:W-:Y:S05]  /*1fc0*/  BSYNC B1 ;  /* 0x0000000000017941 */ /* 0x000fea0003800000 */
.L_x_41:
        /* <DEDUP_REMOVED lines=29> */
.L_x_47:
        /* <DEDUP_REMOVED lines=14> */
.L_x_1569:


//--------------------- .text._ZN7cutlass13device_kernelIN5flash19FlashAttnFwdCombineIN4cute5tupleIJNS3_1CILi8EEENS5_ILi128EEEEEELi8ELi256ELi1ELb0ELb1ENS_10bfloat16_tEfNS_4arch4Sm90EEEEEvNT_6ParamsE --------------------------
	.section	.text._ZN7cutlass13device_kernelIN5flash19FlashAttnFwdCombineIN4cute5tupleIJNS3_1CILi8EEENS5_ILi128EEEEEELi8ELi256ELi1ELb0ELb1ENS_10bfloat16_tEfNS_4arch4Sm90EEEEEvNT_6ParamsE,"ax",@progbits
	.align	128
.text._ZN7cutlass13device_kernelIN5flash19FlashAttnFwdCombineIN4cute5tupleIJNS3_1CILi8EEENS5_ILi128EEEEEELi8ELi256ELi1ELb0ELb1ENS_10bfloat16_tEfNS_4arch4Sm90EEEEEvNT_6ParamsE:
        .type           _ZN7cutlass13device_kernelIN5flash19FlashAttnFwdCombineIN4cute5tupleIJNS3_1CILi8EEENS5_ILi128EEEEEELi8ELi256ELi1ELb0ELb1ENS_10bfloat16_tEfNS_4arch4Sm90EEEEEvNT_6ParamsE,@function
        .size           _ZN7cutlass13device_kernelIN5flash19FlashAttnFwdCombineIN4cute5tupleIJNS3_1CILi8EEENS5_ILi128EEEEEELi8ELi256ELi1ELb0ELb1ENS_10bfloat16_tEfNS_4arch4Sm90EEEEEvNT_6ParamsE,(.L_x_1570 - _ZN7cutlass13device_kernelIN5flash19FlashAttnFwdCombineIN4cute5tupleIJNS3_1CILi8EEENS5_ILi128EEEEEELi8ELi256ELi1ELb0ELb1ENS_10bfloat16_tEfNS_4arch4Sm90EEEEEvNT_6ParamsE)
        .other          _ZN7cutlass13device_kernelIN5flash19FlashAttnFwdCombineIN4cute5tupleIJNS3_1CILi8EEENS5_ILi128EEEEEELi8ELi256ELi1ELb0ELb1ENS_10bfloat16_tEfNS_4arch4Sm90EEEEEvNT_6ParamsE,@"STO_CUDA_ENTRY STV_DEFAULT"
_ZN7cutlass13device_kernelIN5flash19FlashAttnFwdCombineIN4cute5tupleIJNS3_1CILi8EEENS5_ILi128EEEEEELi8ELi256ELi1ELb0ELb1ENS_10bfloat16_tEfNS_4arch4Sm90EEEEEvNT_6ParamsE:
[----:B------:R-:W1:Y:S08]  /*0000*/  LDC R1, c[0x0][0x28] ;  /* 0x00000a00ff017b82 */ /* 0x000e700000000800 */
[----:B------:R-:W2:Y:S01]  /*0010*/  LDC.64 R2, c[0x0][0x2e0] ;  /* 0x0000b800ff027b82 */ /* 0x000ea20000000a00 */
[----:B------:R-:W3:Y:S01]  /*0020*/  S2R R0, SR_CTAID.Z ;  /* 0x0000000000007919 */ /* 0x000ee20000002700 */
[----:B------:R-:W-:Y:S01]  /*0030*/  ULDC.64 UR38, c[0x0][0x208] ;  /* 0x0000820000267ab9 */ /* 0x000fe20000000a00 */
[----:B------:R-:W-:Y:S01]  /*0040*/  ULDC.64 UR4, c[0x0][0x2f0] ;  /* 0x0000bc0000047ab9 */ /* 0x000fe20000000a00 */
[----:B--2---:R-:W-:-:S04]  /*0050*/  ISETP.NE.U32.AND P1, PT, R2, RZ, PT ;  /* 0x000000ff0200720c */ /* 0x004fc80003f25070 */
[----:B------:R-:W-:Y:S02]  /*0060*/  ISETP.NE.AND.EX P1, PT, R3, RZ, PT, P1 ;  /* 0x000000ff0300720c */ /* 0x000fe40003f25310 */
[----:B------:R-:W2:Y:S11]  /*0070*/  LDC.64 R2, c[0x0][0x2e8] ;  /* 0x0000ba00ff027b82 */ /* 0x000eb60000000a00 */
[----:B------:R-:W3:Y:S02]  /*0080*/  @P1 LDC.64 R16, c[0x0][0x2e0] ;  /* 0x0000b800ff101b82 */ /* 0x000ee40000000a00 */
[----:B---3--:R-:W-:-:S06]  /*0090*/  @P1 IMAD.WIDE R16, R0, 0x4, R16 ;  /* 0x0000000400101825 */ /* 0x008fcc00078e0210 */
[----:B------:R-:W3:Y:S01]  /*00a0*/  @P1 LDG.E R16, desc[UR38][R16.64] ;  /* 0x0000002610101981 */ /* 0x000ee2000c1e1900 */
[----:B--2---:R-:W-:Y:S01]  /*00b0*/  ISETP.NE.U32.AND P0, PT, R2, RZ, PT ;  /* 0x000000ff0200720c */ /* 0x004fe20003f05070 */
[----:B------:R-:W-:-:S03]  /*00c0*/  IMAD.MOV.U32 R4, RZ, RZ, R0 ;  /* 0x000000ffff047224 */ /* 0x000fc600078e0000 */
[----:B------:R-:W-:-:S13]  /*00d0*/  ISETP.NE.AND.EX P0, PT, R3, RZ, PT, P0 ;  /* 0x000000ff0300720c */ /* 0x000fda0003f05300 */
[----:B------:R-:W2:Y:S01]  /*00e0*/  @P0 LDC.64 R2, c[0x0][0x2e8] ;  /* 0x0000ba00ff020b82 */ /* 0x000ea20000000a00 */
[----:B------:R-:W4:Y:S07]  /*00f0*/  S2R R23, SR_TID.X ;  /* 0x0000000000177919 */ /* 0x000f2e0000002100 */
[----:B------:R-:W1:Y:S01]  /*0100*/  S2UR UR37, SR_CTAID.X ;  /* 0x00000000002579c3 */ /* 0x000e620000002500 */
[----:B--2---:R-:W-:-:S05]  /*0110*/  @P0 IMAD.WIDE R2, R0, 0x4, R2 ;  /* 0x0000000400020825 */ /* 0x004fca00078e0202 */
[----:B------:R2:W5:Y:S02]  /*0120*/  @P0 LDG.E R4, desc[UR38][R2.64] ;  /* 0x0000002602040981 */ /* 0x000564000c1e1900 */
[----:B------:R-:W1:Y:S01]  /*0130*/  S2UR UR36, SR_CTAID.Y ;  /* 0x00000000002479c3 */ /* 0x000e620000002600 */
[----:B------:R-:W-:-:S04]  /*0140*/  ISETP.NE.U32.AND P0, PT, RZ, UR4, PT ;  /* 0x00000004ff007c0c */ /* 0x000fc8000bf05070 */
[----:B------:R-:W-:-:S04]  /*0150*/  ISETP.NE.AND.EX P0, PT, RZ, UR5, PT, P0 ;  /* 0x00000005ff007c0c */ /* 0x000fc8000bf05300 */
[----:B----4-:R-:W-:Y:S01]  /*0160*/  ISETP.NE.OR P0, PT, R23, RZ, !P0 ;  /* 0x000000ff1700720c */ /* 0x010fe20004705670 */
[----:B--2---:R-:W2:Y:S08]  /*0170*/  LDC R3, c[0x0][0xc] ;  /* 0x00000300ff037b82 */ /* 0x004eb00000000800 */
[----:B------:R-:W4:Y:S01]  /*0180*/  LDC R2, c[0x0][0x10] ;  /* 0x00000400ff027b82 */ /* 0x000f220000000800 */
[----:B------:R-:W-:-:S02]  /*0190*/  ULDC UR4, c[0x0][0x14] ;  /* 0x0000050000047ab9 */ /* 0x000fc40000000800 */
[----:B------:R-:W-:Y:S01]  /*01a0*/  UIADD3 UR4, UR4, -0x1, URZ ;  /* 0xffffffff04047890 */ /* 0x000fe2000fffe03f */
[----:B--2---:R-:W-:-:S05]  /*01b0*/  VIADD R3, R3, 0xffffffff ;  /* 0xffffffff03037836 */ /* 0x004fca0000000000 */
[----:B-1----:R-:W-:Y:S01]  /*01c0*/  ISETP.NE.OR P0, PT, R3, UR37, P0 ;  /* 0x0000002503007c0c */ /* 0x002fe20008705670 */
[----:B----4-:R-:W-:-:S05]  /*01d0*/  VIADD R2, R2, 0xffffffff ;  /* 0xffffffff02027836 */ /* 0x010fca0000000000 */
[----:B------:R-:W-:-:S04]  /*01e0*/  ISETP.NE.OR P0, PT, R2, UR36, P0 ;  /* 0x0000002402007c0c */ /* 0x000fc80008705670 */
[----:B------:R-:W-:-:S13]  /*01f0*/  ISETP.NE.OR P0, PT, R0, UR4, P0 ;  /* 0x0000000400007c0c */ /* 0x000fda0008705670 */
[----:B------:R-:W1:Y:S02]  /*0200*/  @!P0 LDC.64 R2, c[0x0][0x2f0] ;  /* 0x0000bc00ff028b82 */ /* 0x000e640000000a00 */
[----:B-1----:R1:W-:Y:S06]  /*0210*/  @!P0 STG.E desc[UR38][R2.64], RZ ;  /* 0x000000ff02008986 */ /* 0x0023ec000c101926 */
[----:B------:R-:W3:Y:S02]  /*0220*/  @!P1 LDC R16, c[0x0][0x25c] ;  /* 0x00009700ff109b82 */ /* 0x000ee40000000800 */
[----:B---3--:R-:W-:-:S13]  /*0230*/  ISETP.GE.AND P1, PT, R16, 0x2, PT ;  /* 0x000000021000780c */ /* 0x008fda0003f26270 */
[----:B-1----:R-:W-:Y:S05]  /*0240*/  @!P1 EXIT ;  /* 0x000000000000994d */ /* 0x002fea0003800000 */
[----:B------:R-:W1:Y:S01]  /*0250*/  LDC.64 R2, c[0x0][0x2d8] ;  /* 0x0000b600ff027b82 */ /* 0x000e620000000a00 */
[----:B------:R-:W-:Y:S02]  /*0260*/  ULDC.64 UR4, c[0x0][0x2d0] ;  /* 0x0000b40000047ab9 */ /* 0x000fe40000000a00 */
[----:B------:R-:W-:-:S04]  /*0270*/  ISETP.NE.U32.AND P1, PT, RZ, UR4, PT ;  /* 0x00000004ff007c0c */ /* 0x000fc8000bf25070 */
[----:B------:R-:W-:Y:S01]  /*0280*/  ISETP.NE.AND.EX P1, PT, RZ, UR5, PT, P1 ;  /* 0x00000005ff007c0c */ /* 0x000fe2000bf25310 */
[----:B------:R-:W2:Y:S01]  /*0290*/  LDC.64 R6, c[0x0][0x2d0] ;  /* 0x0000b400ff067b82 */ /* 0x000ea20000000a00 */
[----:B-1----:R-:W-:-:S04]  /*02a0*/  ISETP.NE.U32.AND P0, PT, R2, RZ, PT ;  /* 0x000000ff0200720c */ /* 0x002fc80003f05070 */
[----:B------:R-:W-:Y:S01]  /*02b0*/  ISETP.NE.AND.EX P0, PT, R3, RZ, PT, P0 ;  /* 0x000000ff0300720c */ /* 0x000fe20003f05300 */
[----:B--2--5:R-:W-:Y:S01]  /*02c0*/  IMAD.WIDE R2, R4, 0x4, R6 ;  /* 0x0000000404027825 */ /* 0x024fe200078e0206 */
[----:B------:R-:W-:-:S11]  /*02d0*/  ULDC UR4, c[0x0][0x258] ;  /* 0x0000960000047ab9 */ /* 0x000fd60000000800 */
[----:B------:R-:W1:Y:S01]  /*02e0*/  @P0 LDC.64 R6, c[0x0][0x2d8] ;  /* 0x0000b600ff060b82 */ /* 0x000e620000000a00 */
[----:B------:R-:W-:Y:S01]  /*02f0*/  IMAD.U32 R22, RZ, RZ, UR4 ;  /* 0x00000004ff167e24 */ /* 0x000fe2000f8e00ff */
[----:B------:R2:W5:Y:S01]  /*0300*/  @P1 LDG.E R0, desc[UR38][R2.64] ;  /* 0x0000002602001981 */ /* 0x000562000c1e1900 */
[----:B------:R-:W-:Y:S01]  /*0310*/  ULDC UR4, c[0x0][0x260] ;  /* 0x0000980000047ab9 */ /* 0x000fe20000000800 */
[----:B-1----:R-:W-:-:S05]  /*0320*/  @P0 IMAD.WIDE R6, R4, 0x4, R6 ;  /* 0x0000000404060825 */ /* 0x002fca00078e0206 */
[----:B------:R2:W5:Y:S01]  /*0330*/  @P0 LDG.E R22, desc[UR38][R6.64] ;  /* 0x0000002606160981 */ /* 0x000562000c1e1900 */
[----:B------:R-:W-:Y:S05]  /*0340*/  @P0 BRA `(.L_x_48) ;  /* 0x0000000000100947 */ /* 0x000fea0003800000 */
[----:B------:R-:W-:Y:S05]  /*0350*/  @!P1 BRA `(.L_x_48) ;  /* 0x00000000000c9947 */ /* 0x000fea0003800000 */
[----:B-----5:R-:W3:Y:S04]  /*0360*/  LDG.E R22, desc[UR38][R2.64] ;  /* 0x0000002602167981 */ /* 0x020ee8000c1e1900 */
[----:B--2---:R-:W3:Y:S02]  /*0370*/  LDG.E R2, desc[UR38][R2.64+0x4] ;  /* 0x0000042602027981 */ /* 0x004ee4000c1e1900 */
[----:B---3--:R-:W-:-:S07]  /*0380*/  IADD3 R22, -R22, R2, RZ ;  /* 0x0000000216167210 */ /* 0x008fce0007ffe1ff */
.L_x_48:
[----:B------:R-:W-:Y:S01]  /*0390*/  USHF.L.U32 UR37, UR37, 0x3, URZ ;  /* 0x0000000325257899 */ /* 0x000fe2000800063f */
[----:B-----5:R-:W-:-:S05]  /*03a0*/  IMAD R17, R22, UR4, RZ ;  /* 0x0000000416117c24 */ /* 0x020fca000f8e02ff */
[----:B------:R-:W-:-:S13]  /*03b0*/  ISETP.LE.AND P0, PT, R17, UR37, PT ;  /* 0x0000002511007c0c */ /* 0x000fda000bf03270 */
[----:B------:R-:W-:Y:S05]  /*03c0*/  @P0 EXIT ;  /* 0x000000000000094d */ /* 0x000fea0003800000 */
[----:B------:R-:W-:Y:S02]  /*03d0*/  ISETP.GT.AND P0, PT, R22, -0x1, PT ;  /* 0xffffffff1600780c */ /* 0x000fe40003f04270 */
[----:B------:R-:W-:Y:S02]  /*03e0*/  CS2R R24, SRZ ;  /* 0x0000000000187805 */ /* 0x000fe4000001ff00 */
[--C-:B------:R-:W-:Y:S01]  /*03f0*/  @P1 SHF.R.S32.HI R25, RZ, 0x1f, R0.reuse ;  /* 0x0000001fff191819 */ /* 0x100fe20000011400 */
[----:B------:R-:W-:-:S08]  /*0400*/  @P1 IMAD.MOV.U32 R24, RZ, RZ, R0 ;  /* 0x000000ffff181224 */ /* 0x000fd000078e0000 */
[----:B------:R-:W-:Y:S05]  /*0410*/  @P0 BRA `(.L_x_49) ;  /* 0x0000000000400947 */ /* 0x000fea0003800000 */
[----:B--2---:R-:W-:Y:S01]  /*0420*/  MOV R2, 0x0 ;  /* 0x0000000000027802 */ /* 0x004fe20000000f00 */
        /* <DEDUP_REMOVED lines=14> */
[----:B-1----:R-:W-:Y:S05]  /*0510*/  CALL.ABS.NOINC R2 ;  /* 0x0000000002007343 */ /* 0x002fea0003c00000 */
.L_x_49:
[----:B------:R-:W-:Y:S01]  /*0520*/  ISETP.NE.AND P1, PT, R22, 0x1, PT ;  /* 0x000000011600780c */ /* 0x000fe20003f25270 */
[----:B------:R-:W-:Y:S01]  /*0530*/  IMAD.MOV.U32 R9, RZ, RZ, RZ ;  /* 0x000000ffff097224 */ /* 0x000fe200078e00ff */
[----:B------:R-:W-:-:S11]  /*0540*/  MOV R4, RZ ;  /* 0x000000ff00047202 */ /* 0x000fd60000000f00 */
[----:B------:R-:W-:Y:S05]  /*0550*/  @!P1 BRA `(.L_x_50) ;  /* 0x0000000800189947 */ /* 0x000fea0003800000 */
[----:B------:R-:W-:Y:S01]  /*0560*/  ISETP.GE.AND P0, PT, R22, RZ, PT ;  /* 0x000000ff1600720c */ /* 0x000fe20003f06270 */
[----:B------:R-:W-:-:S12]  /*0570*/  HFMA2.MMA R0, -RZ, RZ, 0, 0 ;  /* 0x00000000ff007435 */ /* 0x000fd800000001ff */
[----:B------:R-:W-:Y:S05]  /*0580*/  @!P0 BRA `(.L_x_51) ;  /* 0x0000000400788947 */ /* 0x000fea0003800000 */
[----:B------:R-:W-:Y:S02]  /*0590*/  LOP3.LUT P0, RZ, R22, 0x40000000, RZ, 0xc0, !PT ;  /* 0x4000000016ff7812 */ /* 0x000fe4000780c0ff */
[----:B------:R-:W-:-:S11]  /*05a0*/  MOV R0, 0x1 ;  /* 0x0000000100007802 */ /* 0x000fd60000000f00 */
[----:B------:R-:W-:Y:S05]  /*05b0*/  @P0 BRA `(.L_x_51) ;  /* 0x00000004006c0947 */ /* 0x000fea0003800000 */
[----:B------:R-:W-:Y:S02]  /*05c0*/  LOP3.LUT P0, RZ, R22, 0x20000000, RZ, 0xc0, !PT ;  /* 0x2000000016ff7812 */ /* 0x000fe4000780c0ff */
[----:B------:R-:W-:-:S11]  /*05d0*/  MOV R0, 0x2 ;  /* 0x0000000200007802 */ /* 0x000fd60000000f00 */
[----:B------:R-:W-:Y:S05]  /*05e0*/  @P0 BRA `(.L_x_51) ;  /* 0x0000000400600947 */ /* 0x000fea0003800000 */
[----:B------:R-:W-:Y:S01]  /*05f0*/  LOP3.LUT P0, RZ, R22, 0x10000000, RZ, 0xc0, !PT ;  /* 0x1000000016ff7812 */ /* 0x000fe2000780c0ff */
[----:B------:R-:W-:-:S12]  /*0600*/  HFMA2.MMA R0, -RZ, RZ, 0, 1.78813934326171875e-07 ;  /* 0x00000003ff007435 */ /* 0x000fd800000001ff */
[----:B------:R-:W-:Y:S05]  /*0610*/  @P0 BRA `(.L_x_51) ;  /* 0x0000000400540947 */ /* 0x000fea0003800000 */
[----:B------:R-:W-:Y:S02]  /*0620*/  LOP3.LUT P0, RZ, R22, 0x8000000, RZ, 0xc0, !PT ;  /* 0x0800000016ff7812 */ /* 0x000fe4000780c0ff */
[----:B------:R-:W-:-:S11]  /*0630*/  MOV R0, 0x4 ;  /* 0x0000000400007802 */ /* 0x000fd60000000f00 */
[----:B------:R-:W-:Y:S05]  /*0640*/  @P0 BRA `(.L_x_51) ;  /* 0x0000000400480947 */ /* 0x000fea0003800000 */
[----:B------:R-:W-:Y:S02]  /*0650*/  LOP3.LUT P0, RZ, R22, 0x4000000, RZ, 0xc0, !PT ;  /* 0x0400000016ff7812 */ /* 0x000fe4000780c0ff */
[----:B------:R-:W-:-:S11]  /*0660*/  MOV R0, 0x5 ;  /* 0x0000000500007802 */ /* 0x000fd60000000f00 */
[----:B------:R-:W-:Y:S05]  /*0670*/  @P0 BRA `(.L_x_51) ;  /* 0x00000004003c0947 */ /* 0x000fea0003800000 */
[----:B------:R-:W-:Y:S01]  /*0680*/  LOP3.LUT P0, RZ, R22, 0x2000000, RZ, 0xc0, !PT ;  /* 0x0200000016ff7812 */ /* 0x000fe2000780c0ff */
[----:B------:R-:W-:-:S12]  /*0690*/  HFMA2.MMA R0, -RZ, RZ, 0, 3.5762786865234375e-07 ;  /* 0x00000006ff007435 */ /* 0x000fd800000001ff */
        /* <DEDUP_REMOVED lines=8> */
[----:B------:R-:W-:-:S12]  /*0720*/  HFMA2.MMA R0, -RZ, RZ, 0, 5.36441802978515625e-07 ;  /* 0x00000009ff007435 */ /* 0x000fd800000001ff */
        /* <DEDUP_REMOVED lines=8> */
[----:B------:R-:W-:-:S12]  /*07b0*/  HFMA2.MMA R0, -RZ, RZ, 0, 7.152557373046875e-07 ;  /* 0x0000000cff007435 */ /* 0x000fd800000001ff */
        /* <DEDUP_REMOVED lines=8> */
[----:B------:R-:W-:-:S12]  /*0840*/  HFMA2.MMA R0, -RZ, RZ, 0, 8.94069671630859375e-07 ;  /* 0x0000000fff007435 */ /* 0x000fd800000001ff */
[----:B------:R-:W-:Y:S05]  /*0850*/  @P0 BRA `(.L_x_51) ;  /* 0x0000000000c40947 */ /* 0x000fea0003800000 */
[----:B------:R-:W-:-:S04]  /*0860*/  PRMT R0, R22, 0x9910, RZ ;  /* 0x0000991016007816 */ /* 0x000fc800000000ff */
[----:B------:R-:W-:Y:S01]  /*0870*/  ISETP.GE.AND P0, PT, R0, RZ, PT ;  /* 0x000000ff0000720c */ /* 0x000fe20003f06270 */
[----:B------:R-:W-:-:S12]  /*0880*/  IMAD.MOV.U32 R0, RZ, RZ, 0x10 ;  /* 0x00000010ff007424 */ /* 0x000fd800078e00ff */
[----:B------:R-:W-:Y:S05]  /*0890*/  @!P0 BRA `(.L_x_51) ;  /* 0x0000000000b48947 */ /* 0x000fea0003800000 */
[----:B------:R-:W-:Y:S02]  /*08a0*/  LOP3.LUT P0, RZ, R22, 0x4000, RZ, 0xc0, !PT ;  /* 0x0000400016ff7812 */ /* 0x000fe4000780c0ff */
[----:B------:R-:W-:-:S11]  /*08b0*/  MOV R0, 0x11 ;  /* 0x0000001100007802 */ /* 0x000fd60000000f00 */
[----:B------:R-:W-:Y:S05]  /*08c0*/  @P0 BRA `(.L_x_51) ;  /* 0x0000000000a80947 */ /* 0x000fea0003800000 */
[----:B------:R-:W-:Y:S01]  /*08d0*/  LOP3.LUT P0, RZ, R22, 0x2000, RZ, 0xc0, !PT ;  /* 0x0000200016ff7812 */ /* 0x000fe2000780c0ff */
[----:B------:R-:W-:-:S12]  /*08e0*/  HFMA2.MMA R0, -RZ, RZ, 0, 1.07288360595703125e-06 ;  /* 0x00000012ff007435 */ /* 0x000fd800000001ff */
        /* <DEDUP_REMOVED lines=8> */
[----:B------:R-:W-:-:S12]  /*0970*/  HFMA2.MMA R0, -RZ, RZ, 0, 1.251697540283203125e-06 ;  /* 0x00000015ff007435 */ /* 0x000fd800000001ff */
        /* <DEDUP_REMOVED lines=8> */
[----:B------:R-:W-:-:S12]  /*0a00*/  HFMA2.MMA R0, -RZ, RZ, 0, 1.430511474609375e-06 ;  /* 0x00000018ff007435 */ /* 0x000fd800000001ff */
        /* <DEDUP_REMOVED lines=8> */
[----:B------:R-:W-:-:S12]  /*0a90*/  HFMA2.MMA R0, -RZ, RZ, 0, 1.609325408935546875e-06 ;  /* 0x0000001bff007435 */ /* 0x000fd800000001ff */
[----:B------:R-:W-:Y:S05]  /*0aa0*/  @P0 BRA `(.L_x_51) ;  /* 0x0000000000300947 */ /* 0x000fea0003800000 */
[----:B------:R-:W-:Y:S02]  /*0ab0*/  LOP3.LUT P0, RZ, R22, 0x8, RZ, 0xc0, !PT ;  /* 0x0000000816ff7812 */ /* 0x000fe4000780c0ff */
[----:B------:R-:W-:-:S11]  /*0ac0*/  MOV R0, 0x1c ;  /* 0x0000001c00007802 */ /* 0x000fd60000000f00 */
[----:B------:R-:W-:Y:S05]  /*0ad0*/  @P0 BRA `(.L_x_51) ;  /* 0x0000000000240947 */ /* 0x000fea0003800000 */
[----:B------:R-:W-:Y:S02]  /*0ae0*/  LOP3.LUT P0, RZ, R22, 0x4, RZ, 0xc0, !PT ;  /* 0x0000000416ff7812 */ /* 0x000fe4000780c0ff */
[----:B------:R-:W-:-:S11]  /*0af0*/  MOV R0, 0x1d ;  /* 0x0000001d00007802 */ /* 0x000fd60000000f00 */
[----:B------:R-:W-:Y:S05]  /*0b00*/  @P0 BRA `(.L_x_51) ;  /* 0x0000000000180947 */ /* 0x000fea0003800000 */
[----:B------:R-:W-:-:S13]  /*0b10*/  LOP3.LUT P2, RZ, R22, 0x2, RZ, 0xc0, !PT ;  /* 0x0000000216ff7812 */ /* 0x000fda000784c0ff */
[----:B------:R-:W-:Y:S01]  /*0b20*/  @!P2 LOP3.LUT R0, R22, 0x1, RZ, 0xc0, !PT ;  /* 0x000000011600a812 */ /* 0x000fe200078ec0ff */
[----:B--2---:R-:W-:-:S03]  /*0b30*/  @!P2 IMAD.MOV.U32 R2, RZ, RZ, 0x1f ;  /* 0x0000001fff02a424 */ /* 0x004fc600078e00ff */
[----:B------:R-:W-:Y:S01]  /*0b40*/  @!P2 ISETP.NE.U32.AND P0, PT, R0, 0x1, PT ;  /* 0x000000010000a80c */ /* 0x000fe20003f05070 */
[----:B------:R-:W-:-:S03]  /*0b50*/  IMAD.MOV.U32 R0, RZ, RZ, 0x1e ;  /* 0x0000001eff007424 */ /* 0x000fc600078e00ff */
[----:B------:R-:W-:-:S09]  /*0b60*/  @!P2 SEL R0, R2, 0x20, !P0 ;  /* 0x000000200200a807 */ /* 0x000fd20004000000 */
.L_x_51:
[----:B--2---:R-:W-:Y:S01]  /*0b70*/  VIADD R2, R22, 0xffffffff ;  /* 0xffffffff16027836 */ /* 0x004fe20000000000 */
[----:B------:R-:W-:Y:S01]  /*0b80*/  IADD3 R7, -R0, 0x1f, RZ ;  /* 0x0000001f00077810 */ /* 0x000fe20007ffe1ff */
[----:B------:R-:W-:-:S03]  /*0b90*/  IMAD.MOV.U32 R3, RZ, RZ, 0x1 ;  /* 0x00000001ff037424 */ /* 0x000fc600078e00ff */
[----:B------:R-:W-:-:S13]  /*0ba0*/  LOP3.LUT P0, RZ, R2, R22, RZ, 0xc0, !PT ;  /* 0x0000001602ff7212 */ /* 0x000fda000780c0ff */
[----:B------:R-:W-:-:S05]  /*0bb0*/  @P0 IADD3 R7, -R0, 0x20, RZ ;  /* 0x0000002000070810 */ /* 0x000fca0007ffe1ff */
[----:B------:R-:W-:-:S05]  /*0bc0*/  VIADD R0, R7, 0x1f ;  /* 0x0000001f07007836 */ /* 0x000fca0000000000 */
[CC--:B------:R-:W-:Y:S02]  /*0bd0*/  SHF.L.U32 R4, R3.reuse, R0.reuse, RZ ;  /* 0x0000000003047219 */ /* 0x0c0fe400000006ff */
[----:B------:R-:W-:Y:S02]  /*0be0*/  SHF.L.U64.HI R3, R3, R0, RZ ;  /* 0x0000000003037219 */ /* 0x000fe400000102ff */
[----:B------:R-:W-:-:S04]  /*0bf0*/  IADD3 R4, P2, P0, R22, -0x1, R4 ;  /* 0xffffffff16047810 */ /* 0x000fc8000785e004 */
[----:B------:R-:W-:-:S04]  /*0c00*/  IADD3.X R3, RZ, -0x1, R3, P2, P0 ;  /* 0xffffffffff037810 */ /* 0x000fc800017e0403 */
[----:B------:R-:W-:-:S13]  /*0c10*/  ISETP.NE.U32.AND P0, PT, R3, RZ, PT ;  /* 0x000000ff0300720c */ /* 0x000fda0003f05070 */
[----:B------:R-:W-:Y:S05]  /*0c20*/  @!P0 BRA `(.L_x_52) ;  /* 0x0000000000108947 */ /* 0x000fea0003800000 */
[----:B------:R-:W-:Y:S02]  /*0c30*/  MOV R8, R22 ;  /* 0x0000001600087202 */ /* 0x000fe40000000f00 */
[----:B------:R-:W-:Y:S02]  /*0c40*/  MOV R5, 0xc60 ;  /* 0x00000c6000057802 */ /* 0x000fe40000000f00 */
[----:B------:R-:W-:Y:S05]  /*0c50*/  CALL.REL.NOINC `($__internal_0_$__cuda_sm20_div_u64) ;  /* 0x0000002800f47944 */ /* 0x000fea0003c00000 */
[----:B------:R-:W-:Y:S05]  /*0c60*/  BRA `(.L_x_53) ;  /* 0x00000000004c7947 */ /* 0x000fea0003800000 */
.L_x_52:
[----:B------:R-:W1:Y:S01]  /*0c70*/  I2F.U32.RP R2, R22 ;  /* 0x0000001600027306 */ /* 0x000e620000209000 */
[----:B------:R-:W-:-:S07]  /*0c80*/  ISETP.NE.U32.AND P0, PT, R22, RZ, PT ;  /* 0x000000ff1600720c */ /* 0x000fce0003f05070 */
[----:B-1----:R-:W1:Y:S02]  /*0c90*/  MUFU.RCP R2, R2 ;  /* 0x0000000200027308 */ /* 0x002e640000001000 */
[----:B-1----:R-:W-:-:S06]  /*0ca0*/  VIADD R2, R2, 0xffffffe ;  /* 0x0ffffffe02027836 */ /* 0x002fcc0000000000 */
[----:B------:R1:W2:Y:S02]  /*0cb0*/  F2I.FTZ.U32.TRUNC.NTZ R3, R2 ;  /* 0x0000000200037305 */ /* 0x0002a4000021f000 */
[----:B-1----:R-:W-:Y:S01]  /*0cc0*/  HFMA2.MMA R2, -RZ, RZ, 0, 0 ;  /* 0x00000000ff027435 */ /* 0x002fe200000001ff */
[----:B--2---:R-:W-:-:S04]  /*0cd0*/  IMAD.MOV R0, RZ, RZ, -R3 ;  /* 0x000000ffff007224 */ /* 0x004fc800078e0a03 */
[----:B------:R-:W-:-:S05]  /*0ce0*/  IMAD R0, R0, R22, RZ ;  /* 0x0000001600007224 */ /* 0x000fca00078e02ff */
[----:B------:R-:W-:-:S06]  /*0cf0*/  IMAD.HI.U32 R0, R3, R0, R2 ;  /* 0x0000000003007227 */ /* 0x000fcc00078e0002 */
[----:B------:R-:W-:-:S04]  /*0d00*/  IMAD.HI.U32 R2, R0, R4, RZ ;  /* 0x0000000400027227 */ /* 0x000fc800078e00ff */
[----:B------:R-:W-:-:S04]  /*0d10*/  IMAD.MOV R0, RZ, RZ, -R2 ;  /* 0x000000ffff007224 */ /* 0x000fc800078e0a02 */
[----:B------:R-:W-:-:S05]  /*0d20*/  IMAD R0, R22, R0, R4 ;  /* 0x0000000016007224 */ /* 0x000fca00078e0204 */
[----:B------:R-:W-:-:S13]  /*0d30*/  ISETP.GE.U32.AND P3, PT, R0, R22, PT ;  /* 0x000000160000720c */ /* 0x000fda0003f66070 */
[----:B------:R-:W-:Y:S01]  /*0d40*/  @P3 IADD3 R0, R0, -R22, RZ ;  /* 0x8000001600003210 */ /* 0x000fe20007ffe0ff */
[----:B------:R-:W-:-:S03]  /*0d50*/  @P3 VIADD R2, R2, 0x1 ;  /* 0x0000000102023836 */ /* 0x000fc60000000000 */
[----:B------:R-:W-:-:S13]  /*0d60*/  ISETP.GE.U32.AND P2, PT, R0, R22, PT ;  /* 0x000000160000720c */ /* 0x000fda0003f46070 */
[----:B------:R-:W-:Y:S02]  /*0d70*/  @P2 IADD3 R2, R2, 0x1, RZ ;  /* 0x0000000102022810 */ /* 0x000fe40007ffe0ff */
[----:B------:R-:W-:-:S04]  /*0d80*/  @!P0 LOP3.LUT R2, RZ, R22, RZ, 0x33, !PT ;  /* 0x00000016ff028212 */ /* 0x000fc800078e33ff */
[----:B------:R-:W-:-:S07]  /*0d90*/  MOV R0, R2 ;  /* 0x0000000200007202 */ /* 0x000fce0000000f00 */
.L_x_53:
[----:B------:R-:W-:Y:S02]  /*0da0*/  IADD3 R4, R7, -0x1, RZ ;  /* 0xffffffff07047810 */ /* 0x000fe40007ffe0ff */
[----:B------:R-:W-:-:S07]  /*0db0*/  MOV R9, R0 ;  /* 0x0000000000097202 */ /* 0x000fce0000000f00 */
.L_x_50:
[----:B------:R-:W-:Y:S01]  /*0dc0*/  SHF.R.S32.HI R0, RZ, 0x1f, R23 ;  /* 0x0000001fff007819 */ /* 0x000fe20000011417 */
[----:B------:R-:W1:Y:S01]  /*0dd0*/  LDC R13, c[0x0][0x21c] ;  /* 0x00008700ff0d7b82 */ /* 0x000e620000000800 */
[----:B------:R-:W-:Y:S02]  /*0de0*/  BSSY B0, `(.L_x_54) ;  /* 0x00000c6000007945 */ /* 0x000fe40003800000 */
[CC--:B------:R-:W-:Y:S02]  /*0df0*/  LEA.HI R26, R0.reuse, R23.reuse, RZ, 0x3 ;  /* 0x00000017001a7211 */ /* 0x0c0fe400078f18ff */
[----:B------:R-:W-:Y:S02]  /*0e00*/  LEA.HI R0, R0, R23, RZ, 0x5 ;  /* 0x0000001700007211 */ /* 0x000fe400078f28ff */
[----:B--2---:R-:W-:Y:S02]  /*0e10*/  LOP3.LUT R6, R26, 0xfffffff8, RZ, 0xc0, !PT ;  /* 0xfffffff81a067812 */ /* 0x004fe400078ec0ff */
[----:B------:R-:W-:-:S02]  /*0e20*/  SHF.R.S32.HI R27, RZ, 0x3, R26 ;  /* 0x00000003ff1b7819 */ /* 0x000fc4000001141a */
[----:B------:R-:W-:Y:S02]  /*0e30*/  IADD3 R6, R23, UR37, -R6 ;  /* 0x0000002517067c10 */ /* 0x000fe4000fffe806 */
[----:B------:R-:W-:Y:S02]  /*0e40*/  LOP3.LUT R26, R26, 0xf8, RZ, 0xc0, !PT ;  /* 0x000000f81a1a7812 */ /* 0x000fe400078ec0ff */
[----:B------:R-:W-:Y:S02]  /*0e50*/  ISETP.GE.AND P0, PT, R6, R17, PT ;  /* 0x000000110600720c */ /* 0x000fe40003f06270 */
[----:B------:R-:W-:Y:S02]  /*0e60*/  SHF.R.S32.HI R8, RZ, 0x5, R0 ;  /* 0x00000005ff087819 */ /* 0x000fe40000011400 */
[----:B------:R-:W-:Y:S02]  /*0e70*/  LOP3.LUT R26, R26, 0x7, R23, 0xf8, !PT ;  /* 0x000000071a1a7812 */ /* 0x000fe400078ef817 */
[----:B------:R-:W-:Y:S01]  /*0e80*/  SHF.R.U32.HI R2, RZ, 0x2, R27 ;  /* 0x00000002ff027819 */ /* 0x000fe2000001161b */
[----:B------:R-:W-:-:S03]  /*0e90*/  VIADD R12, R8, UR37 ;  /* 0x00000025080c7c36 */ /* 0x000fc60008000000 */
[----:B------:R-:W-:-:S03]  /*0ea0*/  LOP3.LUT R26, R26, 0x7, R2, 0x78, !PT ;  /* 0x000000071a1a7812 */ /* 0x000fc600078e7802 */
[----:B------:R-:W-:Y:S05]  /*0eb0*/  @P0 BRA `(.L_x_55) ;  /* 0x0000000800e00947 */ /* 0x000fea0003800000 */
[C---:B------:R-:W-:Y:S01]  /*0ec0*/  VIADD R20, R27.reuse, 0x20 ;  /* 0x000000201b147836 */ /* 0x040fe20000000000 */
[C---:B------:R-:W-:Y:S01]  /*0ed0*/  ISETP.GE.AND P3, PT, R27.reuse, R16, PT ;  /* 0x000000101b00720c */ /* 0x040fe20003f66270 */
[----:B------:R-:W-:Y:S01]  /*0ee0*/  @P1 IMAD.HI.U32 R2, R6, R9, RZ ;  /* 0x0000000906021227 */ /* 0x000fe200078e00ff */
[----:B------:R-:W2:Y:S01]  /*0ef0*/  S2R R5, SR_CgaCtaId ;  /* 0x0000000000057919 */ /* 0x000ea20000008800 */
[----:B------:R-:W-:Y:S01]  /*0f00*/  MOV R18, R24 ;  /* 0x0000001800127202 */ /* 0x000fe20000000f00 */
[----:B------:R-:W-:Y:S01]  /*0f10*/  ULDC.64 UR4, c[0x0][0x270] ;  /* 0x00009c0000047ab9 */ /* 0x000fe20000000a00 */
[----:B------:R-:W-:Y:S01]  /*0f20*/  IMAD.MOV.U32 R3, RZ, RZ, R6 ;  /* 0x000000ffff037224 */ /* 0x000fe200078e0006 */
[----:B------:R-:W-:Y:S01]  /*0f30*/  ISETP.GE.AND P2, PT, R20, R16, PT ;  /* 0x000000101400720c */ /* 0x000fe20003f46270 */
[----:B------:R-:W-:Y:S01]  /*0f40*/  IMAD.MOV.U32 R19, RZ, RZ, R25 ;  /* 0x000000ffff137224 */ /* 0x000fe200078e0019 */
[----:B------:R-:W-:Y:S01]  /*0f50*/  @P1 SHF.R.U32.HI R3, RZ, R4, R2 ;  /* 0x00000004ff031219 */ /* 0x000fe20000011602 */
[----:B------:R-:W-:Y:S01]  /*0f60*/  HFMA2.MMA R31, -RZ, RZ, 0, 1.4781951904296875e-05 ;  /* 0x000000f8ff1f7435 */ /* 0x000fe200000001ff */
[----:B------:R-:W-:Y:S01]  /*0f70*/  MOV R30, 0x400 ;  /* 0x00000400001e7802 */ /* 0x000fe20000000f00 */
[----:B------:R-:W-:Y:S01]  /*0f80*/  VIADD R33, R27, 0x80 ;  /* 0x000000801b217836 */ /* 0x000fe20000000000 */
[--C-:B------:R-:W-:Y:S01]  /*0f90*/  SHF.R.S32.HI R2, RZ, 0x1f, R3.reuse ;  /* 0x0000001fff027819 */ /* 0x100fe20000011403 */
[----:B------:R-:W-:Y:S01]  /*0fa0*/  IMAD.MOV R28, RZ, RZ, -R3 ;  /* 0x000000ffff1c7224 */ /* 0x000fe200078e0a03 */
[----:B------:R-:W3:Y:S01]  /*0fb0*/  @!P3 LDC.64 R14, c[0x0][0x268] ;  /* 0x00009a00ff0ebb82 */ /* 0x000ee20000000a00 */
[----:B------:R-:W-:Y:S01]  /*0fc0*/  IMAD.WIDE.U32 R18, R3, UR4, R18 ;  /* 0x0000000403127c25 */ /* 0x000fe2000f8e0012 */
[----:B------:R-:W-:-:S03]  /*0fd0*/  @!P3 SHF.R.S32.HI R21, RZ, 0x1f, R27 ;  /* 0x0000001fff15b819 */ /* 0x000fc6000001141b */
[----:B------:R-:W-:Y:S01]  /*0fe0*/  IMAD R28, R22, R28, R6 ;  /* 0x0000001c161c7224 */ /* 0x000fe200078e0206 */
[----:B------:R-:W-:Y:S01]  /*0ff0*/  @!P2 SHF.R.S32.HI R32, RZ, 0x1f, R20 ;  /* 0x0000001fff20a819 */ /* 0x000fe20000011414 */
[----:B------:R-:W-:Y:S01]  /*1000*/  IMAD R2, R2, UR4, RZ ;  /* 0x0000000402027c24 */ /* 0x000fe2000f8e02ff */
[----:B------:R-:W4:Y:S03]  /*1010*/  @!P2 LDC.64 R10, c[0x0][0x268] ;  /* 0x00009a00ff0aab82 */ /* 0x000f260000000a00 */
[----:B------:R-:W-:Y:S01]  /*1020*/  IMAD R2, R3, UR5, R2 ;  /* 0x0000000503027c24 */ /* 0x000fe2000f8e0202 */
[----:B------:R-:W-:Y:S02]  /*1030*/  SHF.R.S32.HI R3, RZ, 0x1f, R28 ;  /* 0x0000001fff037819 */ /* 0x000fe4000001141c */
[----:B------:R-:W-:Y:S02]  /*1040*/  IADD3 R28, P0, R28, R18, RZ ;  /* 0x000000121c1c7210 */ /* 0x000fe40007f1e0ff */
[----:B------:R-:W5:Y:S01]  /*1050*/  @!P3 LDC.64 R6, c[0x0][0x250] ;  /* 0x00009400ff06bb82 */ /* 0x000f620000000a00 */
[----:B------:R-:W-:-:S02]  /*1060*/  LOP3.LUT R18, R27, 0x1, RZ, 0xc0, !PT ;  /* 0x000000011b127812 */ /* 0x000fc400078ec0ff */
[----:B------:R-:W-:Y:S01]  /*1070*/  IADD3.X R29, R3, R19, R2, P0, !PT ;  /* 0x00000013031d7210 */ /* 0x000fe200007fe402 */
[----:B------:R-:W-:Y:S01]  /*1080*/  VIADD R19, R27, 0x40 ;  /* 0x000000401b137836 */ /* 0x000fe20000000000 */
[----:B--2---:R-:W-:Y:S02]  /*1090*/  LEA R5, R5, R30, 0x18 ;  /* 0x0000001e05057211 */ /* 0x004fe400078ec0ff */
[----:B------:R-:W-:Y:S01]  /*10a0*/  ISETP.NE.U32.AND P4, PT, R18, 0x1, PT ;  /* 0x000000011200780c */ /* 0x000fe20003f85070 */
[----:B------:R-:W2:Y:S01]  /*10b0*/  @!P2 LDC.64 R2, c[0x0][0x250] ;  /* 0x00009400ff02ab82 */ /* 0x000ea20000000a00 */
[----:B------:R-:W-:Y:S01]  /*10c0*/  ISETP.GE.AND P6, PT, R19, R16, PT ;  /* 0x000000101300720c */ /* 0x000fe20003fc6270 */
[-C--:B---3--:R-:W-:Y:S01]  /*10d0*/  @!P3 IMAD R21, R21, R14.reuse, RZ ;  /* 0x0000000e1515b224 */ /* 0x088fe200078e02ff */
[----:B------:R-:W-:Y:S01]  /*10e0*/  LEA R30, R26, R5, 0x2 ;  /* 0x000000051a1e7211 */ /* 0x000fe200078e10ff */
[----:B------:R-:W-:Y:S01]  /*10f0*/  @!P3 IMAD.WIDE.U32 R34, R27, R14, R28 ;  /* 0x0000000e1b22b225 */ /* 0x000fe200078e001c */
[----:B------:R-:W-:-:S02]  /*1100*/  SEL R31, R31, 0x108, !P4 ;  /* 0x000001081f1f7807 */ /* 0x000fc40006000000 */
[----:B------:R-:W-:Y:S01]  /*1110*/  ISETP.GE.AND P4, PT, R33, R16, PT ;  /* 0x000000102100720c */ /* 0x000fe20003f86270 */
[----:B----4-:R-:W-:Y:S02]  /*1120*/  @!P2 IMAD R32, R32, R10, RZ ;  /* 0x0000000a2020a224 */ /* 0x010fe400078e02ff */
[C---:B------:R-:W-:Y:S02]  /*1130*/  @!P3 IMAD R21, R27.reuse, R15, R21 ;  /* 0x0000000f1b15b224 */ /* 0x040fe400078e0215 */
[----:B------:R-:W-:Y:S02]  /*1140*/  @!P2 IMAD R32, R20, R11, R32 ;  /* 0x0000000b1420a224 */ /* 0x000fe400078e0220 */
[----:B------:R-:W3:Y:S01]  /*1150*/  @!P6 LDC.64 R14, c[0x0][0x268] ;  /* 0x00009a00ff0eeb82 */ /* 0x000ee20000000a00 */
[----:B------:R-:W-:Y:S01]  /*1160*/  VIADD R18, R27, 0x60 ;  /* 0x000000601b127836 */ /* 0x000fe20000000000 */
[----:B-----5:R-:W-:Y:S01]  /*1170*/  @!P3 LEA R6, P0, R34, R6, 0x2 ;  /* 0x000000062206b211 */ /* 0x020fe200078010ff */
[----:B------:R-:W-:Y:S01]  /*1180*/  @P3 IMAD.MOV.U32 R11, RZ, RZ, -0x800000 ;  /* 0xff800000ff0b3424 */ /* 0x000fe200078e00ff */
[----:B------:R-:W-:Y:S01]  /*1190*/  @!P6 MOV R38, R28 ;  /* 0x0000001c0026e202 */ /* 0x000fe20000000f00 */
[----:B------:R-:W-:Y:S01]  /*11a0*/  @!P3 IMAD.IADD R21, R35, 0x1, R21 ;  /* 0x000000012315b824 */ /* 0x000fe200078e0215 */
[----:B------:R-:W-:Y:S01]  /*11b0*/  ISETP.GE.AND P5, PT, R18, R16, PT ;  /* 0x000000101200720c */ /* 0x000fe20003fa6270 */
[----:B------:R-:W-:Y:S01]  /*11c0*/  @!P2 IMAD.WIDE.U32 R36, R20, R10, R28 ;  /* 0x0000000a1424a225 */ /* 0x000fe200078e001c */
[----:B------:R4:W-:Y:S01]  /*11d0*/  @P3 STS [R30], R11 ;  /* 0x0000000b1e003388 */ /* 0x0009e20000000800 */
[----:B------:R-:W-:-:S02]  /*11e0*/  @!P4 MOV R43, R29 ;  /* 0x0000001d002bc202 */ /* 0x000fc40000000f00 */
[----:B------:R-:W-:Y:S01]  /*11f0*/  @!P3 LEA.HI.X R7, R34, R7, R21, 0x2, P0 ;  /* 0x000000072207b211 */ /* 0x000fe200000f1415 */
[----:B------:R-:W-:Y:S01]  /*1200*/  @!P6 IMAD.MOV.U32 R39, RZ, RZ, R29 ;  /* 0x000000ffff27e224 */ /* 0x000fe200078e001d */
[----:B------:R-:W-:Y:S01]  /*1210*/  @!P2 IADD3 R10, R37, R32, RZ ;  /* 0x00000020250aa210 */ /* 0x000fe20007ffe0ff */
[C---:B------:R-:W-:Y:S01]  /*1220*/  VIADD R35, R27.reuse, 0xa0 ;  /* 0x000000a01b237836 */ /* 0x040fe20000000000 */
[C---:B--2---:R-:W-:Y:S01]  /*1230*/  @!P2 LEA R20, P0, R36.reuse, R2, 0x2 ;  /* 0x000000022414a211 */ /* 0x044fe200078010ff */
[----:B------:R-:W-:Y:S01]  /*1240*/  @!PT LDS RZ, [RZ] ;  /* 0x00000000fffff984 */ /* 0x000fe20000000800 */
[----:B------:R-:W-:Y:S01]  /*1250*/  @!PT LDS RZ, [RZ] ;  /* 0x00000000fffff984 */ /* 0x000fe20000000800 */
[----:B------:R-:W-:Y:S01]  /*1260*/  @!PT LDS RZ, [RZ] ;  /* 0x00000000fffff984 */ /* 0x000fe20000000800 */
[----:B------:R2:W-:Y:S01]  /*1270*/  @!P3 LDGSTS.E.LTC128B [R30], desc[UR38][R6.64] ;  /* 0x00000000061ebfae */ /* 0x0005e2000b921966 */
[----:B------:R-:W-:Y:S01]  /*1280*/  @P2 IMAD.MOV.U32 R2, RZ, RZ, -0x800000 ;  /* 0xff800000ff022424 */ /* 0x000fe200078e00ff */
[----:B------:R-:W-:Y:S02]  /*1290*/  MOV R34, 0x210 ;  /* 0x0000021000227802 */ /* 0x000fe40000000f00 */
[----:B------:R-:W-:Y:S01]  /*12a0*/  @!P2 LEA.HI.X R21, R36, R3, R10, 0x2, P0 ;  /* 0x000000032415a211 */ /* 0x000fe200000f140a */
[----:B------:R-:W-:Y:S01]  /*12b0*/  VIADD R36, R27, 0xc0 ;  /* 0x000000c01b247836 */ /* 0x000fe20000000000 */
[----:B------:R-:W-:-:S02]  /*12c0*/  @!P6 SHF.R.S32.HI R3, RZ, 0x1f, R19 ;  /* 0x0000001fff03e819 */ /* 0x000fc40000011413 */
[----:B------:R-:W-:Y:S01]  /*12d0*/  LOP3.LUT P0, RZ, R27, 0x2, RZ, 0xc0, !PT ;  /* 0x000000021bff7812 */ /* 0x000fe2000780c0ff */
[----:B---3--:R-:W-:Y:S01]  /*12e0*/  @!P6 IMAD.WIDE.U32 R38, R19, R14, R38 ;  /* 0x0000000e1326e225 */ /* 0x008fe200078e0026 */
[----:B------:R-:W-:Y:S02]  /*12f0*/  ISETP.GE.AND P3, PT, R35, R16, PT ;  /* 0x000000102300720c */ /* 0x000fe40003f66270 */
[----:B------:R-:W-:Y:S01]  /*1300*/  SEL R34, R34, 0x1f0, !P0 ;  /* 0x000001f022227807 */ /* 0x000fe20004000000 */
[----:B------:R-:W-:Y:S01]  /*1310*/  @!P6 IMAD R3, R3, R14, RZ ;  /* 0x0000000e0303e224 */ /* 0x000fe200078e02ff */
[----:B------:R-:W-:Y:S02]  /*1320*/  IADD3 R27, R27, 0xe0, RZ ;  /* 0x000000e01b1b7810 */ /* 0x000fe40007ffe0ff */
[C---:B------:R-:W-:Y:S01]  /*1330*/  IADD3 R37, R26.reuse, R34, RZ ;  /* 0x000000221a257210 */ /* 0x040fe20007ffe0ff */
[--C-:B----4-:R-:W-:Y:S01]  /*1340*/  IMAD.IADD R11, R26, 0x1, R31.reuse ;  /* 0x000000011a0b7824 */ /* 0x110fe200078e021f */
[----:B------:R-:W-:-:S03]  /*1350*/  @!P5 IADD3 R42, R34, R26, R31 ;  /* 0x0000001a222ad210 */ /* 0x000fc60007ffe01f */
[--C-:B------:R-:W-:Y:S02]  /*1360*/  IMAD R32, R11, 0x4, R5.reuse ;  /* 0x000000040b207824 */ /* 0x100fe400078e0205 */
[----:B------:R-:W3:Y:S01]  /*1370*/  @!P6 LDC.64 R10, c[0x0][0x250] ;  /* 0x00009400ff0aeb82 */ /* 0x000ee20000000a00 */
[--C-:B------:R-:W-:Y:S02]  /*1380*/  IMAD R37, R37, 0x4, R5.reuse ;  /* 0x0000000425257824 */ /* 0x100fe400078e0205 */
[----:B------:R4:W-:Y:S01]  /*1390*/  @P2 STS [R32], R2 ;  /* 0x0000000220002388 */ /* 0x0009e20000000800 */
[----:B------:R-:W-:-:S03]  /*13a0*/  @!P5 IMAD R42, R42, 0x4, R5 ;  /* 0x000000042a2ad824 */ /* 0x000fc600078e0205 */
[----:B------:R-:W-:Y:S01]  /*13b0*/  @!PT LDS RZ, [RZ] ;  /* 0x00000000fffff984 */ /* 0x000fe20000000800 */
[----:B------:R-:W-:Y:S01]  /*13c0*/  @!PT LDS RZ, [RZ] ;  /* 0x00000000fffff984 */ /* 0x000fe20000000800 */
[----:B------:R-:W-:Y:S01]  /*13d0*/  @!PT LDS RZ, [RZ] ;  /* 0x00000000fffff984 */ /* 0x000fe20000000800 */
[----:B------:R5:W-:Y:S01]  /*13e0*/  @!P2 LDGSTS.E.LTC128B [R32], desc[UR38][R20.64] ;  /* 0x000000001420afae */ /* 0x000be2000b921966 */
[----:B--2---:R-:W2:Y:S01]  /*13f0*/  @!P5 LDC.64 R6, c[0x0][0x268] ;  /* 0x00009a00ff06db82 */ /* 0x004ea20000000a00 */
[----:B------:R-:W-:Y:S02]  /*1400*/  ISETP.GE.AND P2, PT, R36, R16, PT ;  /* 0x000000102400720c */ /* 0x000fe40003f46270 */
[----:B---3--:R-:W-:Y:S01]  /*1410*/  @!P6 LEA R40, P0, R38, R10, 0x2 ;  /* 0x0000000a2628e211 */ /* 0x008fe200078010ff */
[----:B-----5:R-:W-:Y:S01]  /*1420*/  @!P6 IMAD R20, R19, R15, R3 ;  /* 0x0000000f1314e224 */ /* 0x020fe200078e0203 */
[----:B------:R-:W-:-:S03]  /*1430*/  @!P5 SHF.R.S32.HI R19, RZ, 0x1f, R18 ;  /* 0x0000001fff13d819 */ /* 0x000fc60000011412 */
[----:B----4-:R-:W3:Y:S01]  /*1440*/  @!P5 LDC.64 R2, c[0x0][0x250] ;  /* 0x00009400ff02db82 */ /* 0x010ee20000000a00 */
[----:B------:R-:W-:Y:S01]  /*1450*/  @P6 IMAD.MOV.U32 R15, RZ, RZ, -0x800000 ;  /* 0xff800000ff0f6424 */ /* 0x000fe200078e00ff */
[----:B------:R-:W-:Y:S01]  /*1460*/  @!P6 IADD3 R14, R39, R20, RZ ;  /* 0x00000014270ee210 */ /* 0x000fe20007ffe0ff */
[----:B--2---:R-:W-:Y:S01]  /*1470*/  @!P5 IMAD R10, R19, R6, RZ ;  /* 0x00000006130ad224 */ /* 0x004fe200078e02ff */
[----:B------:R-:W-:Y:S02]  /*1480*/  @P4 MOV R39, 0xff800000 ;  /* 0xff80000000274802 */ /* 0x000fe40000000f00 */
[----:B------:R2:W-:Y:S01]  /*1490*/  @P6 STS [R37], R15 ;  /* 0x0000000f25006388 */ /* 0x0005e20000000800 */
[----:B------:R-:W-:Y:S01]  /*14a0*/  @!P6 LEA.HI.X R41, R38, R11, R14, 0x2, P0 ;  /* 0x0000000b2629e211 */ /* 0x000fe200000f140e */
[----:B------:R-:W-:Y:S01]  /*14b0*/  @!P5 IMAD.MOV.U32 R14, RZ, RZ, R28 ;  /* 0x000000ffff0ed224 */ /* 0x000fe200078e001c */
[----:B------:R-:W4:Y:S01]  /*14c0*/  @!P4 LDC.64 R20, c[0x0][0x268] ;  /* 0x00009a00ff14cb82 */ /* 0x000f220000000a00 */
[----:B------:R-:W-:Y:S01]  /*14d0*/  @!P5 IMAD R11, R18, R7, R10 ;  /* 0x00000007120bd224 */ /* 0x000fe200078e020a */
[----:B------:R-:W-:Y:S01]  /*14e0*/  IADD3 R38, R26, R31, R34 ;  /* 0x0000001f1a267210 */ /* 0x000fe20007ffe022 */
[----:B------:R-:W-:Y:S01]  /*14f0*/  @!PT LDS RZ, [RZ] ;  /* 0x00000000fffff984 */ /* 0x000fe20000000800 */
[----:B------:R-:W-:Y:S01]  /*1500*/  @!PT LDS RZ, [RZ] ;  /* 0x00000000fffff984 */ /* 0x000fe20000000800 */
[----:B------:R-:W-:Y:S01]  /*1510*/  @!PT LDS RZ, [RZ] ;  /* 0x00000000fffff984 */ /* 0x000fe20000000800 */
[----:B------:R5:W-:Y:S01]  /*1520*/  @!P6 LDGSTS.E.LTC128B [R37], desc[UR38][R40.64] ;  /* 0x000000002825efae */ /* 0x000be2000b921966 */
[----:B------:R-:W-:-:S02]  /*1530*/  @P5 MOV R10, 0xff800000 ;  /* 0xff800000000a5802 */ /* 0x000fc40000000f00 */
[----:B------:R-:W-:Y:S01]  /*1540*/  ISETP.GE.AND P6, PT, R27, R16, PT ;  /* 0x000000101b00720c */ /* 0x000fe20003fc6270 */
[----:B------:R-:W-:-:S05]  /*1550*/  IMAD R38, R38, 0x4, R5 ;  /* 0x0000000426267824 */ /* 0x000fca00078e0205 */
[----:B------:R1:W-:Y:S01]  /*1560*/  @P5 STS [R38], R10 ;  /* 0x0000000a26005388 */ /* 0x0003e20000000800 */
[----:B--2---:R-:W-:Y:S02]  /*1570*/  @!P5 IMAD.MOV.U32 R15, RZ, RZ, R29 ;  /* 0x000000ffff0fd224 */ /* 0x004fe400078e001d */
[----:B------:R-:W-:-:S04]  /*1580*/  @!P5 IMAD.WIDE.U32 R18, R18, R6, R14 ;  /* 0x000000061212d225 */ /* 0x000fc800078e000e */
[----:B------:R-:W2:Y:S01]  /*1590*/  @!P3 LDC.64 R14, c[0x0][0x268] ;  /* 0x00009a00ff0ebb82 */ /* 0x000ea20000000a00 */
[----:B------:R-:W-:Y:S01]  /*15a0*/  @!P5 IMAD.IADD R11, R19, 0x1, R11 ;  /* 0x00000001130bd824 */ /* 0x000fe200078e020b */
[C---:B---3--:R-:W-:Y:S02]  /*15b0*/  @!P5 LEA R44, P0, R18.reuse, R2, 0x2 ;  /* 0x00000002122cd211 */ /* 0x048fe400078010ff */
[----:B-----5:R-:W-:Y:S02]  /*15c0*/  @!P4 SHF.R.S32.HI R40, RZ, 0x1f, R33 ;  /* 0x0000001fff28c819 */ /* 0x020fe40000011421 */
[----:B------:R-:W-:Y:S02]  /*15d0*/  @!P5 LEA.HI.X R45, R18, R3, R11, 0x2, P0 ;  /* 0x00000003122dd211 */ /* 0x000fe400000f140b */
[----:B------:R-:W3:Y:S01]  /*15e0*/  @!P2 LDC.64 R6, c[0x0][0x268] ;  /* 0x00009a00ff06ab82 */ /* 0x000ee20000000a00 */
[----:B------:R-:W-:Y:S01]  /*15f0*/  @!P3 SHF.R.S32.HI R41, RZ, 0x1f, R35 ;  /* 0x0000001fff29b819 */ /* 0x000fe20000011423 */
[----:B----4-:R-:W-:Y:S01]  /*1600*/  @!P4 IMAD R40, R40, R20, RZ ;  /* 0x000000142828c224 */ /* 0x010fe200078e02ff */
[----:B------:R-:W-:Y:S01]  /*1610*/  @!PT LDS RZ, [RZ] ;  /* 0x00000000fffff984 */ /* 0x000fe20000000800 */
[----:B------:R-:W-:Y:S01]  /*1620*/  @!PT LDS RZ, [RZ] ;  /* 0x00000000fffff984 */ /* 0x000fe20000000800 */
[----:B------:R-:W-:Y:S01]  /*1630*/  @!PT LDS RZ, [RZ] ;  /* 0x00000000fffff984 */ /* 0x000fe20000000800 */
[----:B------:R4:W-:Y:S03]  /*1640*/  @!P5 LDGSTS.E.LTC128B [R42], desc[UR38][R44.64] ;  /* 0x000000002c2adfae */ /* 0x0009e6000b921966 */
[----:B------:R-:W-:-:S02]  /*1650*/  @!P4 IMAD R21, R33, R21, R40 ;  /* 0x000000152115c224 */ /* 0x000fc400078e0228 */
[----:B------:R-:W5:Y:S01]  /*1660*/  @!P4 LDC.64 R18, c[0x0][0x250] ;  /* 0x00009400ff12cb82 */ /* 0x000f620000000a00 */
[----:B------:R4:W-:Y:S01]  /*1670*/  @P4 STS [R30+0x1000], R39 ;  /* 0x001000271e004388 */ /* 0x0009e20000000800 */
[----:B------:R-:W-:-:S06]  /*1680*/  @!P3 IMAD.MOV.U32 R40, RZ, RZ, R28 ;  /* 0x000000ffff28b224 */ /* 0x000fcc00078e001c */
[----:B-1----:R-:W1:Y:S01]  /*1690*/  @!P3 LDC.64 R10, c[0x0][0x250] ;  /* 0x00009400ff0abb82 */ /* 0x002e620000000a00 */
[----:B--2---:R-:W-:-:S04]  /*16a0*/  @!P3 IMAD R41, R41, R14, RZ ;  /* 0x0000000e2929b224 */ /* 0x004fc800078e02ff */
[C---:B------:R-:W-:Y:S02]  /*16b0*/  @!P3 IMAD R15, R35.reuse, R15, R41 ;  /* 0x0000000f230fb224 */ /* 0x040fe400078e0229 */
[----:B------:R-:W-:Y:S01]  /*16c0*/  @!P3 IMAD.MOV.U32 R41, RZ, RZ, R29 ;  /* 0x000000ffff29b224 */ /* 0x000fe200078e001d */
[----:B------:R-:W2:Y:S01]  /*16d0*/  @!P2 LDC.64 R2, c[0x0][0x250] ;  /* 0x00009400ff02ab82 */ /* 0x000ea20000000a00 */
[----:B------:R-:W-:-:S04]  /*16e0*/  @!P3 IMAD.WIDE.U32 R40, R35, R14, R40 ;  /* 0x0000000e2328b225 */ /* 0x000fc800078e0028 */
[--C-:B----4-:R-:W-:Y:S01]  /*16f0*/  @!P4 IMAD.MOV.U32 R42, RZ, RZ, R28.reuse ;  /* 0x000000ffff2ac224 */ /* 0x110fe200078e001c */
[----:B------:R-:W-:Y:S01]  /*1700*/  @!P2 MOV R45, R29 ;  /* 0x0000001d002da202 */ /* 0x000fe20000000f00 */
[----:B------:R-:W-:Y:S01]  /*1710*/  @!P2 IMAD.MOV.U32 R44, RZ, RZ, R28 ;  /* 0x000000ffff2ca224 */ /* 0x000fe200078e001c */
[----:B------:R-:W-:Y:S01]  /*1720*/  @!P2 SHF.R.S32.HI R39, RZ, 0x1f, R36 ;  /* 0x0000001fff27a819 */ /* 0x000fe20000011424 */
[----:B------:R-:W-:-:S04]  /*1730*/  @!P4 IMAD.WIDE.U32 R42, R33, R20, R42 ;  /* 0x00000014212ac225 */ /* 0x000fc800078e002a */
[----:B---3--:R-:W-:Y:S01]  /*1740*/  @!P2 IMAD R39, R39, R6, RZ ;  /* 0x000000062727a224 */ /* 0x008fe200078e02ff */
[----:B-----5:R-:W-:Y:S01]  /*1750*/  @!P4 LEA R18, P0, R42, R18, 0x2 ;  /* 0x000000122a12c211 */ /* 0x020fe200078010ff */
[----:B------:R-:W-:Y:S01]  /*1760*/  @!P4 IMAD.IADD R21, R43, 0x1, R21 ;  /* 0x000000012b15c824 */ /* 0x000fe200078e0215 */
[----:B-1----:R-:W-:Y:S01]  /*1770*/  @!P3 LEA R10, P5, R40, R10, 0x2 ;  /* 0x0000000a280ab211 */ /* 0x002fe200078a10ff */
[C---:B------:R-:W-:Y:S02]  /*1780*/  @!P2 IMAD R7, R36.reuse, R7, R39 ;  /* 0x000000072407a224 */ /* 0x040fe400078e0227 */
[----:B------:R-:W-:Y:S01]  /*1790*/  @!P2 IMAD.WIDE.U32 R44, R36, R6, R44 ;  /* 0x00000006242ca225 */ /* 0x000fe200078e002c */
[----:B------:R-:W-:-:S03]  /*17a0*/  @!P4 LEA.HI.X R19, R42, R19, R21, 0x2, P0 ;  /* 0x000000132a13c211 */ /* 0x000fc600000f1415 */
[----:B------:R-:W-:Y:S01]  /*17b0*/  @!P3 IMAD.IADD R15, R41, 0x1, R15 ;  /* 0x00000001290fb824 */ /* 0x000fe200078e020f */
[----:B------:R-:W-:Y:S01]  /*17c0*/  @!P2 IADD3 R7, R45, R7, RZ ;  /* 0x000000072d07a210 */ /* 0x000fe20007ffe0ff */
[----:B------:R-:W-:Y:S01]  /*17d0*/  @P3 IMAD.MOV.U32 R6, RZ, RZ, -0x800000 ;  /* 0xff800000ff063424 */ /* 0x000fe200078e00ff */
[----:B--2---:R-:W-:Y:S01]  /*17e0*/  @!P2 LEA R2, P0, R44, R2, 0x2 ;  /* 0x000000022c02a211 */ /* 0x004fe200078010ff */
[----:B------:R-:W-:Y:S01]  /*17f0*/  @!PT LDS RZ, [RZ] ;  /* 0x00000000fffff984 */ /* 0x000fe20000000800 */
[----:B------:R-:W-:Y:S01]  /*1800*/  @!PT LDS RZ, [RZ] ;  /* 0x00000000fffff984 */ /* 0x000fe20000000800 */
[----:B------:R-:W-:Y:S01]  /*1810*/  @!PT LDS RZ, [RZ] ;  /* 0x00000000fffff984 */ /* 0x000fe20000000800 */
[----:B------:R2:W-:Y:S01]  /*1820*/  @!P4 LDGSTS.E.LTC128B [R30+0x1000], desc[UR38][R18.64] ;  /* 0x01000000121ecfae */ /* 0x0005e2000b921966 */
[----:B------:R-:W-:Y:S02]  /*1830*/  @!P3 LEA.HI.X R11, R40, R11, R15, 0x2, P5 ;  /* 0x0000000b280bb211 */ /* 0x000fe400028f140f */
[----:B------:R-:W-:Y:S01]  /*1840*/  @!P2 LEA.HI.X R3, R44, R3, R7, 0x2, P0 ;  /* 0x000000032c03a211 */ /* 0x000fe200000f1407 */
[----:B------:R-:W-:Y:S01]  /*1850*/  @P2 IMAD.MOV.U32 R7, RZ, RZ, -0x800000 ;  /* 0xff800000ff072424 */ /* 0x000fe200078e00ff */
[----:B------:R1:W-:Y:S04]  /*1860*/  @P3 STS [R32+0x1000], R6 ;  /* 0x0010000620003388 */ /* 0x0003e80000000800 */
[----:B------:R-:W-:Y:S01]  /*1870*/  @!PT LDS RZ, [RZ] ;  /* 0x00000000fffff984 */ /* 0x000fe20000000800 */
[----:B------:R-:W-:Y:S01]  /*1880*/  @!PT LDS RZ, [RZ] ;  /* 0x00000000fffff984 */ /* 0x000fe20000000800 */
[----:B------:R-:W-:Y:S01]  /*1890*/  @!PT LDS RZ, [RZ] ;  /* 0x00000000fffff984 */ /* 0x000fe20000000800 */
[----:B------:R2:W-:Y:S04]  /*18a0*/  @!P3 LDGSTS.E.LTC128B [R32+0x1000], desc[UR38][R10.64] ;  /* 0x010000000a20bfae */ /* 0x0005e8000b921966 */
[----:B------:R2:W-:Y:S04]  /*18b0*/  @P2 STS [R37+0x1000], R7 ;  /* 0x0010000725002388 */ /* 0x0005e80000000800 */
[----:B------:R-:W-:Y:S01]  /*18c0*/  @!PT LDS RZ, [RZ] ;  /* 0x00000000fffff984 */ /* 0x000fe20000000800 */
[----:B------:R-:W-:Y:S01]  /*18d0*/  @!PT LDS RZ, [RZ] ;  /* 0x00000000fffff984 */ /* 0x000fe20000000800 */
[----:B------:R-:W-:Y:S01]  /*18e0*/  @!PT LDS RZ, [RZ] ;  /* 0x00000000fffff984 */ /* 0x000fe20000000800 */
[----:B------:R2:W-:Y:S01]  /*18f0*/  @!P2 LDGSTS.E.LTC128B [R37+0x1000], desc[UR38][R2.64] ;  /* 0x010000000225afae */ /* 0x0005e2000b921966 */
[----:B-1----:R-:W-:-:S05]  /*1900*/  @P6 MOV R6, 0xff800000 ;  /* 0xff80000000066802 */ /* 0x002fca0000000f00 */
[----:B------:R2:W-:Y:S01]  /*1910*/  @P6 STS [R38+0x1000], R6 ;  /* 0x0010000626006388 */ /* 0x0005e20000000800 */
        /* <DEDUP_REMOVED lines=18> */
.L_x_55:
[----:B------:R-:W-:Y:S05]  /*1a40*/  BSYNC B0 ;  /* 0x0000000000007941 */ /* 0x000fea0003800000 */
.L_x_54:
[----:B--2---:R-:W-:Y:S01]  /*1a50*/  LOP3.LUT R2, R0, 0xffffffe0, RZ, 0xc0, !PT ;  /* 0xffffffe000027812 */ /* 0x004fe200078ec0ff */
[----:B------:R-:W-:Y:S01]  /*1a60*/  USHF.L.U32 UR4, UR36, 0x7, URZ ;  /* 0x0000000724047899 */ /* 0x000fe2000800063f */
[C---:B------:R-:W-:Y:S01]  /*1a70*/  @P1 IMAD.HI.U32 R0, R12.reuse, R9, RZ ;  /* 0x000000090c001227 */ /* 0x040fe200078e00ff */
[----:B------:R-:W2:Y:S01]  /*1a80*/  LDC.64 R6, c[0x0][0x240] ;  /* 0x00009000ff067b82 */ /* 0x000ea20000000a00 */
[----:B------:R-:W-:Y:S01]  /*1a90*/  ISETP.GE.AND P0, PT, R12, R17, PT ;  /* 0x000000110c00720c */ /* 0x000fe20003f06270 */
[----:B------:R-:W-:Y:S01]  /*1aa0*/  USHF.R.S32.HI UR5, URZ, 0x1f, UR4 ;  /* 0x0000001f3f057899 */ /* 0x000fe20008011404 */
[----:B------:R-:W-:Y:S01]  /*1ab0*/  IMAD.IADD R2, R23, 0x1, -R2 ;  /* 0x0000000117027824 */ /* 0x000fe200078e0a02 */
[----:B------:R-:W0:Y:S01]  /*1ac0*/  LDGDEPBAR ;  /* 0x00000000000079af */ /* 0x000e220000000000 */
[----:B------:R-:W-:Y:S01]  /*1ad0*/  IMAD.MOV.U32 R3, RZ, RZ, R12 ;  /* 0x000000ffff037224 */ /* 0x000fe200078e000c */
[----:B------:R-:W-:Y:S01]  /*1ae0*/  @P1 SHF.R.U32.HI R3, RZ, R4, R0 ;  /* 0x00000004ff031219 */ /* 0x000fe20000011600 */
[----:B------:R-:W-:Y:S01]  /*1af0*/  IMAD.SHL.U32 R14, R2, 0x4, RZ ;  /* 0x00000004020e7824 */ /* 0x000fe200078e00ff */
[----:B------:R-:W4:Y:S01]  /*1b00*/  S2R R0, SR_CgaCtaId ;  /* 0x0000000000007919 */ /* 0x000f220000008800 */
[----:B-1----:R-:W-:Y:S01]  /*1b10*/  VIADD R13, R13, -UR4 ;  /* 0x800000040d0d7c36 */ /* 0x002fe20008000000 */
[----:B------:R-:W-:Y:S01]  /*1b20*/  SEL R5, R3, 0xffffffff, !P0 ;  /* 0xffffffff03057807 */ /* 0x000fe20004000000 */
[--C-:B------:R-:W-:Y:S01]  /*1b30*/  IMAD.MOV R32, RZ, RZ, -R3.reuse ;  /* 0x000000ffff207224 */ /* 0x100fe200078e0a03 */
[----:B---3--:R-:W-:Y:S01]  /*1b40*/  SHF.R.S32.HI R10, RZ, 0x1f, R3 ;  /* 0x0000001fff0a7819 */ /* 0x008fe20000011403 */
[----:B------:R-:W-:Y:S01]  /*1b50*/  IMAD R15, R8, 0x80, R14 ;  /* 0x00000080080f7824 */ /* 0x000fe200078e020e */
[----:B------:R-:W-:Y:S01]  /*1b60*/  ISETP.GE.AND P4, PT, R14, R13, PT ;  /* 0x0000000d0e00720c */ /* 0x000fe20003f86270 */
[----:B------:R-:W-:Y:S01]  /*1b70*/  IMAD R32, R22, R32, R12 ;  /* 0x0000002016207224 */ /* 0x000fe200078e020c */
[----:B------:R-:W-:-:S02]  /*1b80*/  SHF.R.S32.HI R34, RZ, 0x1f, R14 ;  /* 0x0000001fff227819 */ /* 0x000fc4000001140e */
[----:B------:R-:W-:Y:S02]  /*1b90*/  ISETP.LT.OR P4, PT, R5, RZ, P4 ;  /* 0x000000ff0500720c */ /* 0x000fe40002781670 */
[----:B------:R-:W-:Y:S02]  /*1ba0*/  IADD3 R33, P0, R32, R24, RZ ;  /* 0x0000001820217210 */ /* 0x000fe40007f1e0ff */
[----:B------:R-:W-:Y:S01]  /*1bb0*/  ISETP.LT.OR P3, PT, R16, 0x3, P4 ;  /* 0x000000031000780c */ /* 0x000fe20002761670 */
[-C--:B--2---:R-:W-:Y:S01]  /*1bc0*/  IMAD R10, R10, R6.reuse, RZ ;  /* 0x000000060a0a7224 */ /* 0x084fe200078e02ff */
[----:B------:R-:W-:Y:S01]  /*1bd0*/  LEA.HI.X.SX32 R32, R32, R25, 0x1, P0 ;  /* 0x0000001920207211 */ /* 0x000fe200000f0eff */
[----:B------:R-:W-:Y:S01]  /*1be0*/  IMAD.WIDE.U32 R26, R3, R6, UR4 ;  /* 0x00000004031a7e25 */ /* 0x000fe2000f8e0006 */
[----:B------:R-:W-:-:S03]  /*1bf0*/  ULDC.64 UR4, c[0x0][0x230] ;  /* 0x00008c0000047ab9 */ /* 0x000fc60000000a00 */
[----:B------:R-:W-:Y:S02]  /*1c00*/  IMAD R7, R3, R7, R10 ;  /* 0x0000000703077224 */ /* 0x000fe400078e020a */
[----:B------:R-:W1:Y:S01]  /*1c10*/  @!P4 LDC.64 R20, c[0x0][0x238] ;  /* 0x00008e00ff14cb82 */ /* 0x000e620000000a00 */
[----:B------:R-:W-:Y:S02]  /*1c20*/  IMAD R3, R32, UR4, RZ ;  /* 0x0000000420037c24 */ /* 0x000fe4000f8e02ff */
[----:B------:R-:W-:Y:S02]  /*1c30*/  IADD3 R27, R27, R7, RZ ;  /* 0x000000071b1b7210 */ /* 0x000fe40007ffe0ff */
[----:B------:R-:W-:-:S03]  /*1c40*/  IMAD R3, R33, UR5, R3 ;  /* 0x0000000521037c24 */ /* 0x000fc6000f8e0203 */
[----:B------:R-:W2:Y:S01]  /*1c50*/  @!P3 LDC.64 R18, c[0x0][0x238] ;  /* 0x00008e00ff12bb82 */ /* 0x000ea20000000a00 */
[----:B------:R-:W-:-:S03]  /*1c60*/  IMAD.WIDE.U32 R26, R33, UR4, R26 ;  /* 0x00000004211a7c25 */ /* 0x000fc6000f8e001a */
[----:B------:R-:W-:-:S04]  /*1c70*/  IADD3 R38, P0, R14, R26, RZ ;  /* 0x0000001a0e267210 */ /* 0x000fc80007f1e0ff */
[----:B------:R-:W3:Y:S01]  /*1c80*/  @!P4 LDC.64 R16, c[0x0][0x210] ;  /* 0x00008400ff10cb82 */ /* 0x000ee20000000a00 */
[----:B------:R-:W-:Y:S02]  /*1c90*/  IADD3.X R39, R34, R27, R3, P0, !PT ;  /* 0x0000001b22277210 */ /* 0x000fe400007fe403 */
[----:B------:R-:W-:-:S05]  /*1ca0*/  MOV R3, 0x400 ;  /* 0x0000040000037802 */ /* 0x000fca0000000f00 */
[----:B------:R-:W5:Y:S01]  /*1cb0*/  @!P3 LDC.64 R6, c[0x0][0x210] ;  /* 0x00008400ff06bb82 */ /* 0x000f620000000a00 */
[----:B-1----:R-:W-:Y:S02]  /*1cc0*/  @!P4 IADD3 R20, P1, R38, R20, RZ ;  /* 0x000000142614c210 */ /* 0x002fe40007f3e0ff */
[----:B----4-:R-:W-:-:S03]  /*1cd0*/  LEA R0, R0, R3, 0x18 ;  /* 0x0000000300007211 */ /* 0x010fc600078ec0ff */
[----:B------:R-:W-:Y:S02]  /*1ce0*/  @!P4 IMAD.X R21, R39, 0x1, R21, P1 ;  /* 0x000000012715c824 */ /* 0x000fe400008e0615 */
[----:B------:R-:W1:Y:S01]  /*1cf0*/  @!P4 LDC.64 R10, c[0x0][0x210] ;  /* 0x00008400ff0acb82 */ /* 0x000e620000000a00 */
[----:B--2---:R-:W-:Y:S01]  /*1d00*/  @!P3 LEA R12, P0, R18, R38, 0x1 ;  /* 0x00000026120cb211 */ /* 0x004fe200078008ff */
[----:B------:R-:W-:-:S03]  /*1d10*/  @!P4 IMAD R3, R15, 0x4, R0 ;  /* 0x000000040f03c824 */ /* 0x000fc600078e0200 */
[----:B------:R-:W-:Y:S01]  /*1d20*/  @!P3 LEA.HI.X R19, R18, R39, R19, 0x1, P0 ;  /* 0x000000271213b211 */ /* 0x000fe200000f0c13 */
[----:B------:R-:W-:Y:S01]  /*1d30*/  IMAD.MOV.U32 R18, RZ, RZ, 0x840 ;  /* 0x00000840ff127424 */ /* 0x000fe200078e00ff */
[----:B---3--:R-:W-:-:S04]  /*1d40*/  @!P4 LEA R16, P2, R38, R16, 0x2 ;  /* 0x000000102610c211 */ /* 0x008fc800078410ff */
        /* <DEDUP_REMOVED lines=10> */
[----:B-1----:R-:W-:Y:S02]  /*1df0*/  @!P4 LEA R10, P1, R20, R10, 0x2 ;  /* 0x0000000a140ac211 */ /* 0x002fe400078210ff */
[----:B------:R-:W-:Y:S02]  /*1e00*/  SEL R18, R18, 0x7c0, !P0 ;  /* 0x000007c012127807 */ /* 0x000fe40004000000 */
        /* <DEDUP_REMOVED lines=18> */
[C---:B------:R-:W-:Y:S01]  /*1f30*/  VIADD R36, R37.reuse, 0x3e0 ;  /* 0x000003e025247836 */ /* 0x040fe20000000000 */
[C---:B------:R-:W-:Y:S01]  /*1f40*/  IADD3 R35, R37.reuse, R18, RZ ;  /* 0x0000001225237210 */ /* 0x040fe20007ffe0ff */
[----:B------:R-:W-:-:S04]  /*1f50*/  @P1 VIADD R36, R37, 0x420 ;  /* 0x0000042025241836 */ /* 0x000fc80000000000 */
[----:B------:R-:W-:Y:S01]  /*1f60*/  IMAD.IADD R18, R18, 0x1, R36 ;  /* 0x0000000112127824 */ /* 0x000fe200078e0224 */
[----:B------:R-:W2:Y:S04]  /*1f70*/  LDS R31, [R36] ;  /* 0x00000000241f7984 */ /* 0x000ea80000000800 */
[----:B------:R-:W3:Y:S04]  /*1f80*/  LDS R30, [R37] ;  /* 0x00000000251e7984 */ /* 0x000ee80000000800 */
[----:B------:R-:W4:Y:S04]  /*1f90*/  LDS R29, [R35] ;  /* 0x00000000231d7984 */ /* 0x000f280000000800 */
[----:B------:R-:W5:Y:S04]  /*1fa0*/  LDS R28, [R18] ;  /* 0x00000000121c7984 */ /* 0x000f680000000800 */
[----:B------:R-:W1:Y:S04]  /*1fb0*/  LDS R27, [R37+0x1000] ;  /* 0x00100000251b7984 */ /* 0x000e680000000800 */
[----:B------:R-:W1:Y:S04]  /*1fc0*/  LDS R26, [R36+0x1000] ;  /* 0x00100000241a7984 */ /* 0x000e680000000800 */
[----:B------:R-:W1:Y:S04]  /*1fd0*/  LDS R23, [R35+0x1000] ;  /* 0x0010000023177984 */ /* 0x000e680000000800 */
[----:B------:R-:W1:Y:S01]  /*1fe0*/  LDS R21, [R18+0x1000] ;  /* 0x0010000012157984 */ /* 0x000e620000000800 */
[----:B--2---:R-:W-:-:S02]  /*1ff0*/  FSETP.NEU.FTZ.AND P2, PT, R31, -INF , PT ;  /* 0xff8000001f00780b */ /* 0x004fc40003f5d000 */
[----:B---3--:R-:W-:Y:S02]  /*2000*/  FMNMX.FTZ R3, R31, R30, !PT ;  /* 0x0000001e1f037209 */ /* 0x008fe40007810000 */
[----:B------:R-:W-:Y:S02]  /*2010*/  FSETP.NEU.FTZ.AND P3, PT, R30, -INF , PT ;  /* 0xff8000001e00780b */ /* 0x000fe40003f7d000 */
[----:B----4-:R-:W-:Y:S02]  /*2020*/  FMNMX.FTZ R3, R3, R29, !PT ;  /* 0x0000001d03037209 */ /* 0x010fe40007810000 */
[----:B------:R-:W-:Y:S02]  /*2030*/  FSETP.NEU.FTZ.AND P1, PT, R29, -INF , PT ;  /* 0xff8000001d00780b */ /* 0x000fe40003f3d000 */
[----:B-----5:R-:W-:-:S04]  /*2040*/  FMNMX.FTZ R3, R3, R28, !PT ;  /* 0x0000001c03037209 */ /* 0x020fc80007810000 */
[----:B-1----:R-:W-:-:S04]  /*2050*/  FMNMX.FTZ R3, R3, R27, !PT ;  /* 0x0000001b03037209 */ /* 0x002fc80007810000 */
[----:B------:R-:W-:-:S04]  /*2060*/  FMNMX.FTZ R3, R3, R26, !PT ;  /* 0x0000001a03037209 */ /* 0x000fc80007810000 */
[----:B------:R-:W-:-:S04]  /*2070*/  FMNMX.FTZ R3, R3, R23, !PT ;  /* 0x0000001703037209 */ /* 0x000fc80007810000 */
        /* <DEDUP_REMOVED lines=30> */
[C---:B------:R-:W-:Y:S01]  /*2260*/  SEL R29, R2.reuse, 0xffffffff, P3 ;  /* 0xffffffff021d7807 */ /* 0x040fe20001800000 */
[----:B------:R-:W-:Y:S01]  /*2270*/  @P2 VIADD R29, R2, 0x20 ;  /* 0x00000020021d2836 */ /* 0x000fe20000000000 */
[----:B------:R-:W2:Y:S01]  /*2280*/  MUFU.EX2 R16, R16 ;  /* 0x0000001000107308 */ /* 0x000ea20000000800 */
[----:B------:R-:W-:Y:S01]  /*2290*/  FMUL.FTZ R3, R3, 1.4426950216293334961 ;  /* 0x3fb8aa3b03037820 */ /* 0x000fe20000410000 */
[----:B------:R-:W-:-:S02]  /*22a0*/  FSETP.NEU.FTZ.AND P3, PT, R27, -INF , PT ;  /* 0xff8000001b00780b */ /* 0x000fc40003f7d000 */
[----:B------:R-:W-:Y:S02]  /*22b0*/  FSETP.NEU.FTZ.AND P2, PT, R26, -INF , PT ;  /* 0xff8000001a00780b */ /* 0x000fe40003f5d000 */
[C---:B------:R-:W-:Y:S01]  /*22c0*/  @P1 IADD3 R29, R2.reuse, 0x40, RZ ;  /* 0x00000040021d1810 */ /* 0x040fe20007ffe0ff */
[----:B------:R-:W-:Y:S01]  /*22d0*/  @P0 VIADD R29, R2, 0x60 ;  /* 0x00000060021d0836 */ /* 0x000fe20000000000 */
[----:B------:R-:W3:Y:S01]  /*22e0*/  MUFU.EX2 R12, R12 ;  /* 0x0000000c000c7308 */ /* 0x000ee20000000800 */
[----:B-1----:R-:W-:Y:S01]  /*22f0*/  FADD.FTZ R19, RZ, R17 ;  /* 0x00000011ff137221 */ /* 0x002fe20000010000 */
[----:B------:R-:W-:Y:S02]  /*2300*/  FSETP.NEU.FTZ.AND P1, PT, R23, -INF , PT ;  /* 0xff8000001700780b */ /* 0x000fe40003f3d000 */
[----:B------:R-:W-:-:S03]  /*2310*/  FSETP.NEU.FTZ.AND P0, PT, R21, -INF , PT ;  /* 0xff8000001500780b */ /* 0x000fc60003f1d000 */
[C---:B------:R-:W-:Y:S01]  /*2320*/  @P3 VIADD R29, R2.reuse, 0x80 ;  /* 0x00000080021d3836 */ /* 0x040fe20000000000 */
[----:B------:R-:W1:Y:S01]  /*2330*/  MUFU.EX2 R11, R11 ;  /* 0x0000000b000b7308 */ /* 0x000e620000000800 */
[----:B--2---:R-:W-:Y:S01]  /*2340*/  FADD.FTZ R19, R19, R16 ;  /* 0x0000001013137221 */ /* 0x004fe20000010000 */
[C---:B------:R-:W-:Y:S01]  /*2350*/  @P2 VIADD R29, R2.reuse, 0xa0 ;  /* 0x000000a0021d2836 */ /* 0x040fe20000000000 */
[----:B------:R-:W-:-:S04]  /*2360*/  ISETP.NE.AND P2, PT, R2, RZ, PT ;  /* 0x000000ff0200720c */ /* 0x000fc80003f45270 */
[C---:B------:R-:W-:Y:S01]  /*2370*/  @P1 IADD3 R29, R2.reuse, 0xc0, RZ ;  /* 0x000000c0021d1810 */ /* 0x040fe20007ffe0ff */
[----:B------:R-:W2:Y:S01]  /*2380*/  MUFU.EX2 R10, R10 ;  /* 0x0000000a000a7308 */ /* 0x000ea20000000800 */
[----:B---3--:R-:W-:Y:S01]  /*2390*/  FADD.FTZ R19, R19, R12 ;  /* 0x0000000c13137221 */ /* 0x008fe20000010000 */
[----:B------:R-:W-:-:S06]  /*23a0*/  @P0 VIADD R29, R2, 0xe0 ;  /* 0x000000e0021d0836 */ /* 0x000fcc0000000000 */
[----:B------:R-:W3:Y:S01]  /*23b0*/  MUFU.EX2 R7, R7 ;  /* 0x0000000700077308 */ /* 0x000ee20000000800 */
[----:B-1----:R-:W-:-:S07]  /*23c0*/  FADD.FTZ R19, R19, R11 ;  /* 0x0000000b13137221 */ /* 0x002fce0000010000 */
[----:B------:R-:W1:Y:S01]  /*23d0*/  MUFU.EX2 R6, R6 ;  /* 0x0000000600067308 */ /* 0x000e620000000800 */
[----:B--2---:R-:W-:-:S07]  /*23e0*/  FADD.FTZ R19, R19, R10 ;  /* 0x0000000a13137221 */ /* 0x004fce0000010000 */
[----:B------:R-:W2:Y:S01]  /*23f0*/  MUFU.EX2 R3, R3 ;  /* 0x0000000300037308 */ /* 0x000ea20000000800 */
[----:B---3--:R-:W-:-:S04]  /*2400*/  FADD.FTZ R19, R19, R7 ;  /* 0x0000000713137221 */ /* 0x008fc80000010000 */
[----:B-1----:R-:W-:-:S04]  /*2410*/  FADD.FTZ R19, R19, R6 ;  /* 0x0000000613137221 */ /* 0x002fc80000010000 */
[----:B--2---:R-:W-:-:S05]  /*2420*/  FADD.FTZ R19, R19, R3 ;  /* 0x0000000313137221 */ /* 0x004fca0000010000 */
[----:B------:R-:W1:Y:S02]  /*2430*/  SHFL.BFLY PT, R28, R19, 0x10, 0x1f ;  /* 0x0e001f00131c7f89 */ /* 0x000e6400000e0000 */
[----:B-1----:R-:W-:Y:S02]  /*2440*/  FADD.FTZ R28, R19, R28 ;  /* 0x0000001c131c7221 */ /* 0x002fe40000010000 */
[----:B------:R-:W1:Y:S04]  /*2450*/  SHFL.BFLY PT, R19, R29, 0x10, 0x1f ;  /* 0x0e001f001d137f89 */ /* 0x000e6800000e0000 */
[----:B------:R-:W2:Y:S01]  /*2460*/  SHFL.BFLY PT, R21, R28, 0x8, 0x1f ;  /* 0x0d001f001c157f89 */ /* 0x000ea200000e0000 */
[----:B-1----:R-:W-:Y:S01]  /*2470*/  VIMNMX R29, R29, R19, !PT ;  /* 0x000000131d1d7248 */ /* 0x002fe20007fe0100 */
[----:B--2---:R-:W-:-:S04]  /*2480*/  FADD.FTZ R21, R28, R21 ;  /* 0x000000151c157221 */ /* 0x004fc80000010000 */
[----:B------:R-:W1:Y:S04]  /*2490*/  SHFL.BFLY PT, R19, R29, 0x8, 0x1f ;  /* 0x0d001f001d137f89 */ /* 0x000e6800000e0000 */
[----:B------:R-:W2:Y:S01]  /*24a0*/  SHFL.BFLY PT, R23, R21, 0x4, 0x1f ;  /* 0x0c801f0015177f89 */ /* 0x000ea200000e0000 */
[----:B-1----:R-:W-:Y:S01]  /*24b0*/  VIMNMX R19, R29, R19, !PT ;  /* 0x000000131d137248 */ /* 0x002fe20007fe0100 */
[----:B--2---:R-:W-:-:S04]  /*24c0*/  FADD.FTZ R21, R21, R23 ;  /* 0x0000001715157221 */ /* 0x004fc80000010000 */
[----:B------:R-:W1:Y:S04]  /*24d0*/  SHFL.BFLY PT, R23, R19, 0x4, 0x1f ;  /* 0x0c801f0013177f89 */ /* 0x000e6800000e0000 */
[----:B------:R-:W2:Y:S01]  /*24e0*/  SHFL.BFLY PT, R26, R21, 0x2, 0x1f ;  /* 0x0c401f00151a7f89 */ /* 0x000ea200000e0000 */
[----:B-1----:R-:W-:Y:S02]  /*24f0*/  VIMNMX R23, R19, R23, !PT ;  /* 0x0000001713177248 */ /* 0x002fe40007fe0100 */
[----:B------:R-:W1:Y:S01]  /*2500*/  S2R R19, SR_TID.X ;  /* 0x0000000000137919 */ /* 0x000e620000002100 */
[----:B--2---:R-:W-:Y:S02]  /*2510*/  FADD.FTZ R26, R21, R26 ;  /* 0x0000001a151a7221 */ /* 0x004fe40000010000 */
[----:B------:R-:W2:Y:S04]  /*2520*/  SHFL.BFLY PT, R28, R23, 0x2, 0x1f ;  /* 0x0c401f00171c7f89 */ /* 0x000ea800000e0000 */
[----:B------:R-:W3:Y:S01]  /*2530*/  SHFL.BFLY PT, R21, R26, 0x1, 0x1f ;  /* 0x0c201f001a157f89 */ /* 0x000ee200000e0000 */
[----:B--2---:R-:W-:Y:S01]  /*2540*/  VIMNMX R28, R23, R28, !PT ;  /* 0x0000001c171c7248 */ /* 0x004fe20007fe0100 */
[----:B---3--:R-:W-:-:S04]  /*2550*/  FADD.FTZ R21, R26, R21 ;  /* 0x000000151a157221 */ /* 0x008fc80000010000 */
[----:B------:R-:W2:Y:S01]  /*2560*/  SHFL.BFLY PT, R27, R28, 0x1, 0x1f ;  /* 0x0c201f001c1b7f89 */ /* 0x000ea200000e0000 */
[----:B------:R-:W-:Y:S01]  /*2570*/  IMAD.MOV.U32 R26, RZ, RZ, RZ ;  /* 0x000000ffff1a7224 */ /* 0x000fe200078e00ff */
[----:B-1----:R-:W-:Y:S01]  /*2580*/  ISETP.GT.OR P1, PT, R19, 0xff, P2 ;  /* 0x000000ff1300780c */ /* 0x002fe20001724670 */
[----:B------:R-:W1:Y:S01]  /*2590*/  MUFU.LG2 R23, R21 ;  /* 0x0000001500177308 */ /* 0x000e620000000c00 */
[----:B------:R-:W-:-:S13]  /*25a0*/  FSETP.NE.FTZ.AND P0, PT, R21, RZ, PT ;  /* 0x000000ff1500720b */ /* 0x000fda0003f15000 */
[----:B------:R-:W3:Y:S01]  /*25b0*/  @P0 MUFU.RCP R26, R21 ;  /* 0x00000015001a0308 */ /* 0x000ee20000001000 */
[----:B------:R-:W-:Y:S01]  /*25c0*/  ISETP.NE.AND P0, PT, RZ, UR4, PT ;  /* 0x00000004ff007c0c */ /* 0x000fe2000bf05270 */
[----:B-1----:R-:W-:Y:S01]  /*25d0*/  FFMA.FTZ R23, R23, 0.69314718246459960938, R20 ;  /* 0x3f31721817177823 */ /* 0x002fe20000010014 */
[----:B--2---:R-:W-:Y:S01]  /*25e0*/  VIMNMX R27, R28, R27, !PT ;  /* 0x0000001b1c1b7248 */ /* 0x004fe20007fe0100 */
[-C--:B---3--:R-:W-:Y:S01]  /*25f0*/  FMUL.FTZ R17, R17, R26.reuse ;  /* 0x0000001a11117220 */ /* 0x088fe20000410000 */
[-C--:B------:R-:W-:Y:S01]  /*2600*/  FMUL.FTZ R16, R16, R26.reuse ;  /* 0x0000001a10107220 */ /* 0x080fe20000410000 */
[-C--:B------:R-:W-:Y:S01]  /*2610*/  FMUL.FTZ R12, R12, R26.reuse ;  /* 0x0000001a0c0c7220 */ /* 0x080fe20000410000 */
[-C--:B------:R-:W-:Y:S01]  /*2620*/  FMUL.FTZ R11, R11, R26.reuse ;  /* 0x0000001a0b0b7220 */ /* 0x080fe20000410000 */
[-C--:B------:R-:W-:Y:S01]  /*2630*/  FMUL.FTZ R10, R10, R26.reuse ;  /* 0x0000001a0a0a7220 */ /* 0x080fe20000410000 */
[-C--:B------:R-:W-:Y:S01]  /*2640*/  FMUL.FTZ R7, R7, R26.reuse ;  /* 0x0000001a07077220 */ /* 0x080fe20000410000 */
[-C--:B------:R-:W-:Y:S01]  /*2650*/  FMUL.FTZ R6, R6, R26.reuse ;  /* 0x0000001a06067220 */ /* 0x080fe20000410000 */
[----:B------:R-:W-:-:S03]  /*2660*/  FMUL.FTZ R26, R3, R26 ;  /* 0x0000001a031a7220 */ /* 0x000fc60000410000 */
[----:B------:R-:W-:Y:S05]  /*2670*/  @P0 BRA `(.L_x_56) ;  /* 0x0000000000700947 */ /* 0x000fea0003800000 */
[----:B------:R-:W1:Y:S01]  /*2680*/  S2R R2, SR_CTAID.X ;  /* 0x0000000000027919 */ /* 0x000e620000002500 */
[----:B------:R-:W-:Y:S01]  /*2690*/  ULDC UR4, c[0x0][0x260] ;  /* 0x0000980000047ab9 */ /* 0x000fe20000000800 */
[----:B------:R-:W-:Y:S01]  /*26a0*/  BSSY B0, `(.L_x_56) ;  /* 0x0000019000007945 */ /* 0x000fe20003800000 */
[----:B------:R-:W-:Y:S01]  /*26b0*/  IMAD R3, R22, UR4, RZ ;  /* 0x0000000416037c24 */ /* 0x000fe2000f8e02ff */
[----:B-1----:R-:W-:-:S04]  /*26c0*/  LEA R2, R2, R8, 0x3 ;  /* 0x0000000802027211 */ /* 0x002fc800078e18ff */
[----:B------:R-:W-:-:S13]  /*26d0*/  ISETP.GE.OR P2, PT, R2, R3, P2 ;  /* 0x000000030200720c */ /* 0x000fda0001746670 */
[----:B------:R-:W-:Y:S05]  /*26e0*/  @P2 BRA `(.L_x_57) ;  /* 0x0000000000502947 */ /* 0x000fea0003800000 */
[----:B------:R-:W-:Y:S01]  /*26f0*/  ISETP.NE.AND P0, PT, R22, 0x1, PT ;  /* 0x000000011600780c */ /* 0x000fe20003f05270 */
[----:B------:R-:W-:Y:S01]  /*2700*/  IMAD.MOV.U32 R3, RZ, RZ, R2 ;  /* 0x000000ffff037224 */ /* 0x000fe200078e0002 */
[----:B------:R-:W-:Y:S01]  /*2710*/  MOV R20, R24 ;  /* 0x0000001800147202 */ /* 0x000fe20000000f00 */
[----:B------:R-:W-:Y:S01]  /*2720*/  IMAD.MOV.U32 R21, RZ, RZ, R25 ;  /* 0x000000ffff157224 */ /* 0x000fe200078e0019 */
[----:B------:R-:W-:-:S09]  /*2730*/  ULDC.64 UR4, c[0x0][0x2a8] ;  /* 0x0000aa0000047ab9 */ /* 0x000fd20000000a00 */
[----:B------:R-:W-:-:S05]  /*2740*/  @P0 IMAD.HI.U32 R9, R2, R9, RZ ;  /* 0x0000000902090227 */ /* 0x000fca00078e00ff */
[----:B------:R-:W-:-:S04]  /*2750*/  @P0 SHF.R.U32.HI R3, RZ, R4, R9 ;  /* 0x00000004ff030219 */ /* 0x000fc80000011609 */
        /* <DEDUP_REMOVED lines=13> */
.L_x_57:
[----:B------:R-:W-:Y:S05]  /*2830*/  BSYNC B0 ;  /* 0x0000000000007941 */ /* 0x000fea0003800000 */
.L_x_56:
[----:B------:R-:W-:Y:S01]  /*2840*/  STS [R37], R17 ;  /* 0x0000001125007388 */ /* 0x000fe20000000800 */
[----:B------:R-:W-:Y:S01]  /*2850*/  IMAD R2, R8, 0x4, R0 ;  /* 0x0000000408027824 */ /* 0x000fe200078e0200 */
[----:B------:R-:W-:Y:S01]  /*2860*/  BSSY B1, `(.L_x_58) ;  /* 0x00000e5000017945 */ /* 0x000fe20003800000 */
[----:B------:R-:W-:Y:S01]  /*2870*/  IMAD.MOV.U32 R9, RZ, RZ, RZ ;  /* 0x000000ffff097224 */ /* 0x000fe200078e00ff */
[----:B------:R-:W-:Y:S04]  /*2880*/  STS [R36], R16 ;  /* 0x0000001024007388 */ /* 0x000fe80000000800 */
[----:B------:R2:W-:Y:S04]  /*2890*/  STS [R35], R12 ;  /* 0x0000000c23007388 */ /* 0x0005e80000000800 */
[----:B------:R-:W-:Y:S04]  /*28a0*/  STS [R18], R11 ;  /* 0x0000000b12007388 */ /* 0x000fe80000000800 */
[----:B------:R3:W-:Y:S04]  /*28b0*/  STS [R37+0x1000], R10 ;  /* 0x0010000a25007388 */ /* 0x0007e80000000800 */
[----:B------:R-:W-:Y:S04]  /*28c0*/  STS [R36+0x1000], R7 ;  /* 0x0010000724007388 */ /* 0x000fe80000000800 */
[----:B------:R-:W-:Y:S04]  /*28d0*/  STS [R35+0x1000], R6 ;  /* 0x0010000623007388 */ /* 0x000fe80000000800 */
[----:B------:R-:W-:Y:S04]  /*28e0*/  STS [R18+0x1000], R26 ;  /* 0x0010001a12007388 */ /* 0x000fe80000000800 */
[----:B------:R-:W-:Y:S01]  /*28f0*/  @!P1 STS [R2+0x2000], R27 ;  /* 0x0020001b02009388 */ /* 0x000fe20000000800 */
[----:B--2---:R-:W-:Y:S01]  /*2900*/  HFMA2.MMA R12, -RZ, RZ, 0, 0 ;  /* 0x00000000ff0c7435 */ /* 0x004fe200000001ff */
[----:B------:R-:W-:Y:S01]  /*2910*/  BAR.SYNC.DEFER_BLOCKING 0x0 ;  /* 0x0000000000007b1d */ /* 0x000fe20000010000 */
[----:B---3--:R-:W-:-:S05]  /*2920*/  CS2R R10, SRZ ;  /* 0x00000000000a7805 */ /* 0x008fca000001ff00 */
        /* <DEDUP_REMOVED lines=10> */
[----:B------:R-:W-:Y:S02]  /*29d0*/  LOP3.LUT R35, R37, 0x3, RZ, 0xc0, !PT ;  /* 0x0000000325237812 */ /* 0x000fe400078ec0ff */
[----:B------:R-:W-:-:S02]  /*29e0*/  LOP3.LUT R2, R2, 0xfffffff8, RZ, 0xc0, !PT ;  /* 0xfffffff802027812 */ /* 0x000fc400078ec0ff */
[----:B------:R-:W-:-:S03]  /*29f0*/  ISETP.NE.AND P5, PT, R35, RZ, PT ;  /* 0x000000ff2300720c */ /* 0x000fc60003fa5270 */
[----:B------:R-:W-:Y:S01]  /*2a00*/  IMAD.IADD R8, R8, 0x1, -R2 ;  /* 0x0000000108087824 */ /* 0x000fe200078e0a02 */
[----:B------:R-:W-:Y:S09]  /*2a10*/  @!P0 BRA `(.L_x_61) ;  /* 0x00000008004c8947 */ /* 0x000ff20003800000 */
[----:B------:R-:W-:Y:S01]  /*2a20*/  HFMA2.MMA R9, -RZ, RZ, 0, 0 ;  /* 0x00000000ff097435 */ /* 0x000fe200000001ff */
[----:B------:R-:W-:Y:S01]  /*2a30*/  IMAD.IADD R37, R37, 0x1, -R35 ;  /* 0x0000000125257824 */ /* 0x000fe200078e0a23 */
[----:B------:R-:W-:Y:S01]  /*2a40*/  MOV R12, RZ ;  /* 0x000000ff000c7202 */ /* 0x000fe20000000f00 */
[----:B-1----:R-:W-:Y:S01]  /*2a50*/  IMAD.MOV.U32 R20, RZ, RZ, RZ ;  /* 0x000000ffff147224 */ /* 0x002fe200078e00ff */
[----:B------:R-:W-:-:S07]  /*2a60*/  CS2R R10, SRZ ;  /* 0x00000000000a7805 */ /* 0x000fce000001ff00 */
.L_x_62:
        /* <DEDUP_REMOVED lines=142> */
.L_x_61:
[----:B------:R-:W-:Y:S05]  /*3350*/  BSYNC B0 ;  /* 0x0000000000007941 */ /* 0x000fea0003800000 */
.L_x_60:
[----:B------:R-:W-:Y:S05]  /*3360*/  @!P5 BRA `(.L_x_59) ;  /* 0x0000000000d0d947 */ /* 0x000fea0003800000 */
[----:B------:R-:W-:Y:S01]  /*3370*/  VIADD R4, R40, 0x3 ;  /* 0x0000000328047836 */ /* 0x000fe20000000000 */
[----:B-1----:R-:W-:Y:S01]  /*3380*/  MOV R20, 0x3 ;  /* 0x0000000300147802 */ /* 0x002fe20000000f00 */
[----:B------:R-:W-:-:S03]  /*3390*/  IMAD.MOV.U32 R6, RZ, RZ, RZ ;  /* 0x000000ffff067224 */ /* 0x000fc600078e00ff */
[----:B------:R-:W-:-:S07]  /*33a0*/  SHF.R.S32.HI R7, RZ, 0x1f, R4 ;  /* 0x0000001fff077819 */ /* 0x000fce0000011404 */
.L_x_63:
[C---:B------:R-:W-:Y:S01]  /*33b0*/  LEA R3, R4.reuse, 0xffffffe8, 0x3 ;  /* 0xffffffe804037811 */ /* 0x040fe200078e18ff */
        /* <DEDUP_REMOVED lines=47> */
.L_x_59:
[----:B------:R-:W-:Y:S05]  /*36b0*/  BSYNC B1 ;  /* 0x0000000000017941 */ /* 0x000fea0003800000 */
.L_x_58:
[----:B------:R-:W-:Y:S05]  /*36c0*/  @P4 EXIT ;  /* 0x000000000000494d */ /* 0x000fea0003800000 */
[----:B------:R-:W2:Y:S01]  /*36d0*/  S2R R0, SR_CTAID.Y ;  /* 0x0000000000007919 */ /* 0x000ea20000002600 */
[----:B------:R-:W-:Y:S01]  /*36e0*/  ULDC.64 UR4, c[0x0][0x288] ;  /* 0x0000a20000047ab9 */ /* 0x000fe20000000a00 */
[----:B------:R-:W-:Y:S01]  /*36f0*/  F2FP.BF16.F32.PACK_AB R10, R10, R9 ;  /* 0x000000090a0a723e */ /* 0x000fe200000010ff */
[----:B------:R-:W-:Y:S01]  /*3700*/  IMAD R32, R32, UR4, RZ ;  /* 0x0000000420207c24 */ /* 0x000fe2000f8e02ff */
[----:B------:R-:W-:-:S03]  /*3710*/  F2FP.BF16.F32.PACK_AB R11, R12, R11 ;  /* 0x0000000b0c0b723e */ /* 0x000fc600000010ff */
[----:B------:R-:W-:Y:S02]  /*3720*/  IMAD R32, R33, UR5, R32 ;  /* 0x0000000521207c24 */ /* 0x000fe4000f8e0220 */
[----:B--2---:R-:W-:-:S05]  /*3730*/  IMAD.SHL.U32 R0, R0, 0x80, RZ ;  /* 0x0000008000007824 */ /* 0x004fca00078e00ff */
        /* <DEDUP_REMOVED lines=10> */
[----:B------:R-:W-:Y:S01]  /*37e0*/  IMAD.IADD R0, R5, 0x1, R0 ;  /* 0x0000000105007824 */ /* 0x000fe200078e0200 */
[----:B------:R-:W-:-:S04]  /*37f0*/  LEA R2, P0, R4, UR4, 0x1 ;  /* 0x0000000404027c11 */ /* 0x000fc8000f8008ff */
[----:B------:R-:W-:-:S05]  /*3800*/  LEA.HI.X R3, R4, UR5, R0, 0x1, P0 ;  /* 0x0000000504037c11 */ /* 0x000fca00080f0c00 */
[----:B------:R-:W-:Y:S01]  /*3810*/  STG.E.64 desc[UR38][R2.64], R10 ;  /* 0x0000000a02007986 */ /* 0x000fe2000c101b26 */
[----:B------:R-:W-:Y:S05]  /*3820*/  EXIT ;  /* 0x000000000000794d */ /* 0x000fea0003800000 */
        .weak           $__internal_0_$__cuda_sm20_div_u64
        .type           $__internal_0_$__cuda_sm20_div_u64,@function
        .size           $__internal_0_$__cuda_sm20_div_u64,(.L_x_1570 - $__internal_0_$__cuda_sm20_div_u64)
$__internal_0_$__cuda_sm20_div_u64:
[----:B------:R-:W-:-:S06]  /*3830*/  HFMA2.MMA R9, -RZ, RZ, 0, 0 ;  /* 0x00000000ff097435 */ /* 0x000fcc00000001ff */
[----:B------:R-:W1:Y:S08]  /*3840*/  I2F.U64.RP R10, R8 ;  /* 0x00000008000a7312 */ /* 0x000e700000309000 */
[----:B-1----:R-:W1:Y:S02]  /*3850*/  MUFU.RCP R10, R10 ;  /* 0x0000000a000a7308 */ /* 0x002e640000001000 */
[----:B-1----:R-:W-:-:S06]  /*3860*/  IADD3 R10, R10, 0x1ffffffe, RZ ;  /* 0x1ffffffe0a0a7810 */ /* 0x002fcc0007ffe0ff */
[----:B------:R-:W1:Y:S02]  /*3870*/  F2I.U64.TRUNC R10, R10 ;  /* 0x0000000a000a7311 */ /* 0x000e64000020d800 */
[----:B-1----:R-:W-:-:S04]  /*3880*/  IMAD.WIDE.U32 R12, R10, R8, RZ ;  /* 0x000000080a0c7225 */ /* 0x002fc800078e00ff */
[----:B------:R-:W-:Y:S01]  /*3890*/  IMAD R2, R11, R8, R13 ;  /* 0x000000080b027224 */ /* 0x000fe200078e020d */
[----:B------:R-:W-:Y:S02]  /*38a0*/  IADD3 R6, P0, RZ, -R12, RZ ;  /* 0x8000000cff067210 */ /* 0x000fe40007f1e0ff */
[----:B------:R-:W-:-:S03]  /*38b0*/  MOV R13, R10 ;  /* 0x0000000a000d7202 */ /* 0x000fc60000000f00 */
[----:B------:R-:W-:-:S04]  /*38c0*/  IMAD.HI.U32 R12, R10, R6, RZ ;  /* 0x000000060a0c7227 */ /* 0x000fc800078e00ff */
[----:B------:R-:W-:-:S04]  /*38d0*/  IMAD.X R2, RZ, RZ, ~R2, P0 ;  /* 0x000000ffff027224 */ /* 0x000fc800000e0e02 */
[----:B------:R-:W-:-:S04]  /*38e0*/  IMAD.WIDE.U32 R12, P3, R10, R2, R12 ;  /* 0x000000020a0c7225 */ /* 0x000fc8000786000c */
[C---:B------:R-:W-:Y:S02]  /*38f0*/  IMAD R0, R11.reuse, R2, RZ ;  /* 0x000000020b007224 */ /* 0x040fe400078e02ff */
[----:B------:R-:W-:-:S04]  /*3900*/  IMAD.HI.U32 R6, P2, R11, R6, R12 ;  /* 0x000000060b067227 */ /* 0x000fc8000784000c */
[----:B------:R-:W-:Y:S01]  /*3910*/  IMAD.HI.U32 R2, R11, R2, RZ ;  /* 0x000000020b027227 */ /* 0x000fe200078e00ff */
[----:B------:R-:W-:-:S03]  /*3920*/  IADD3 R13, P0, R0, R6, RZ ;  /* 0x00000006000d7210 */ /* 0x000fc60007f1e0ff */
[----:B------:R-:W-:Y:S02]  /*3930*/  IMAD.X R2, R2, 0x1, R11, P3 ;  /* 0x0000000102027824 */ /* 0x000fe400018e060b */
[----:B------:R-:W-:-:S03]  /*3940*/  IMAD.WIDE.U32 R10, R13, R8, RZ ;  /* 0x000000080d0a7225 */ /* 0x000fc600078e00ff */
[----:B------:R-:W-:Y:S02]  /*3950*/  IADD3.X R6, RZ, RZ, R2, P0, P2 ;  /* 0x000000ffff067210 */ /* 0x000fe400007e4402 */
[----:B------:R-:W-:-:S03]  /*3960*/  IADD3 R2, P0, RZ, -R10, RZ ;  /* 0x8000000aff027210 */ /* 0x000fc60007f1e0ff */
[----:B------:R-:W-:Y:S01]  /*3970*/  IMAD R0, R6, R8, R11 ;  /* 0x0000000806007224 */ /* 0x000fe200078e020b */
[----:B------:R-:W-:Y:S01]  /*3980*/  HFMA2.MMA R11, -RZ, RZ, 0, 0 ;  /* 0x00000000ff0b7435 */ /* 0x000fe200000001ff */
[----:B------:R-:W-:-:S03]  /*3990*/  IMAD.HI.U32 R12, R13, R2, RZ ;  /* 0x000000020d0c7227 */ /* 0x000fc600078e00ff */
[----:B------:R-:W-:-:S05]  /*39a0*/  IADD3.X R0, RZ, ~R0, RZ, P0, !PT ;  /* 0x80000000ff007210 */ /* 0x000fca00007fe4ff */
[----:B------:R-:W-:-:S04]  /*39b0*/  IMAD.WIDE.U32 R12, P3, R13, R0, R12 ;  /* 0x000000000d0c7225 */ /* 0x000fc8000786000c */
[C---:B------:R-:W-:Y:S02]  /*39c0*/  IMAD R9, R6.reuse, R0, RZ ;  /* 0x0000000006097224 */ /* 0x040fe400078e02ff */
[----:B------:R-:W-:-:S04]  /*39d0*/  IMAD.HI.U32 R2, P2, R6, R2, R12 ;  /* 0x0000000206027227 */ /* 0x000fc8000784000c */
[----:B------:R-:W-:Y:S01]  /*39e0*/  IMAD.HI.U32 R0, R6, R0, RZ ;  /* 0x0000000006007227 */ /* 0x000fe200078e00ff */
[----:B------:R-:W-:-:S03]  /*39f0*/  IADD3 R9, P0, R9, R2, RZ ;  /* 0x0000000209097210 */ /* 0x000fc60007f1e0ff */
[----:B------:R-:W-:Y:S02]  /*3a00*/  IMAD.X R0, R0, 0x1, R6, P3 ;  /* 0x0000000100007824 */ /* 0x000fe400018e0606 */
[----:B------:R-:W-:-:S03]  /*3a10*/  IMAD.HI.U32 R10, R9, R4, RZ ;  /* 0x00000004090a7227 */ /* 0x000fc600078e00ff */
[----:B------:R-:W-:Y:S01]  /*3a20*/  IADD3.X R2, RZ, RZ, R0, P0, P2 ;  /* 0x000000ffff027210 */ /* 0x000fe200007e4400 */
[----:B------:R-:W-:-:S04]  /*3a30*/  IMAD.WIDE.U32 R10, R9, R3, R10 ;  /* 0x00000003090a7225 */ /* 0x000fc800078e000a */
[C---:B------:R-:W-:Y:S02]  /*3a40*/  IMAD R0, R2.reuse, R3, RZ ;  /* 0x0000000302007224 */ /* 0x040fe400078e02ff */
[----:B------:R-:W-:-:S04]  /*3a50*/  IMAD.HI.U32 R6, P2, R2, R4, R10 ;  /* 0x0000000402067227 */ /* 0x000fc8000784000a */
[----:B------:R-:W-:Y:S01]  /*3a60*/  IMAD.HI.U32 R2, R2, R3, RZ ;  /* 0x0000000302027227 */ /* 0x000fe200078e00ff */
[----:B------:R-:W-:-:S03]  /*3a70*/  IADD3 R0, P0, R0, R6, RZ ;  /* 0x0000000600007210 */ /* 0x000fc60007f1e0ff */
[----:B------:R-:W-:Y:S01]  /*3a80*/  IMAD.X R2, RZ, RZ, R2, P2 ;  /* 0x000000ffff027224 */ /* 0x000fe200010e0602 */
[C---:B------:R-:W-:Y:S01]  /*3a90*/  IADD3 R9, R0.reuse, 0x1, RZ ;  /* 0x0000000100097810 */ /* 0x040fe20007ffe0ff */
[----:B------:R-:W-:-:S03]  /*3aa0*/  IMAD.WIDE.U32 R10, R0, R8, RZ ;  /* 0x00000008000a7225 */ /* 0x000fc600078e00ff */
[----:B------:R-:W-:Y:S02]  /*3ab0*/  IADD3.X R2, RZ, R2, RZ, P0, !PT ;  /* 0x00000002ff027210 */ /* 0x000fe400007fe4ff */
[----:B------:R-:W-:-:S03]  /*3ac0*/  IADD3 R4, P0, -R10, R4, RZ ;  /* 0x000000040a047210 */ /* 0x000fc60007f1e1ff */
[-C--:B------:R-:W-:Y:S01]  /*3ad0*/  IMAD R2, R2, R8.reuse, R11 ;  /* 0x0000000802027224 */ /* 0x080fe200078e020b */
[----:B------:R-:W-:-:S03]  /*3ae0*/  ISETP.GE.U32.AND P2, PT, R4, R8, PT ;  /* 0x000000080400720c */ /* 0x000fc60003f46070 */
[----:B------:R-:W-:Y:S01]  /*3af0*/  IMAD.X R3, R3, 0x1, ~R2, P0 ;  /* 0x0000000103037824 */ /* 0x000fe200000e0e02 */
[----:B------:R-:W-:-:S04]  /*3b00*/  IADD3 R6, P0, -R8, R4, RZ ;  /* 0x0000000408067210 */ /* 0x000fc80007f1e1ff */
[C---:B------:R-:W-:Y:S02]  /*3b10*/  ISETP.GE.U32.AND.EX P2, PT, R3.reuse, RZ, PT, P2 ;  /* 0x000000ff0300720c */ /* 0x040fe40003f46120 */
[----:B------:R-:W-:Y:S02]  /*3b20*/  IADD3.X R2, R3, -0x1, RZ, P0, !PT ;  /* 0xffffffff03027810 */ /* 0x000fe400007fe4ff */
[----:B------:R-:W-:Y:S02]  /*3b30*/  SEL R6, R6, R4, P2 ;  /* 0x0000000406067207 */ /* 0x000fe40001000000 */
[----:B------:R-:W-:Y:S02]  /*3b40*/  SEL R9, R9, R0, P2 ;  /* 0x0000000009097207 */ /* 0x000fe40001000000 */
[----:B------:R-:W-:Y:S01]  /*3b50*/  SEL R2, R2, R3, P2 ;  /* 0x0000000302027207 */ /* 0x000fe20001000000 */
[----:B------:R-:W-:Y:S01]  /*3b60*/  IMAD.MOV.U32 R3, RZ, RZ, 0x0 ;  /* 0x00000000ff037424 */ /* 0x000fe200078e00ff */
[----:B------:R-:W-:Y:S01]  /*3b70*/  ISETP.GE.U32.AND P2, PT, R6, R8, PT ;  /* 0x000000080600720c */ /* 0x000fe20003f46070 */
[----:B------:R-:W-:Y:S01]  /*3b80*/  VIADD R0, R9, 0x1 ;  /* 0x0000000109007836 */ /* 0x000fe20000000000 */
[----:B------:R-:W-:-:S02]  /*3b90*/  ISETP.NE.U32.AND P0, PT, R8, RZ, PT ;  /* 0x000000ff0800720c */ /* 0x000fc40003f05070 */
[----:B------:R-:W-:Y:S02]  /*3ba0*/  ISETP.GE.U32.AND.EX P2, PT, R2, RZ, PT, P2 ;  /* 0x000000ff0200720c */ /* 0x000fe40003f46120 */
[----:B------:R-:W-:Y:S02]  /*3bb0*/  MOV R2, R5 ;  /* 0x0000000500027202 */ /* 0x000fe40000000f00 */
[----:B------:R-:W-:Y:S02]  /*3bc0*/  ISETP.NE.AND.EX P0, PT, RZ, RZ, PT, P0 ;  /* 0x000000ffff00720c */ /* 0x000fe40003f05300 */
[----:B------:R-:W-:-:S04]  /*3bd0*/  SEL R0, R0, R9, P2 ;  /* 0x0000000900007207 */ /* 0x000fc80001000000 */
[----:B------:R-:W-:Y:S01]  /*3be0*/  SEL R0, R0, 0xffffffff, P0 ;  /* 0xffffffff00007807 */ /* 0x000fe20000000000 */
[----:B------:R-:W-:Y:S06]  /*3bf0*/  RET.REL.NODEC R2 `(_ZN7cutlass13device_kernelIN5flash19FlashAttnFwdCombineIN4cute5tupleIJNS3_1CILi8EEENS5_ILi128EEEEEELi8ELi256ELi1ELb0ELb1ENS_10bfloat16_tEfNS_4arch4Sm90EEEEEvNT_6ParamsE) ;  /* 0xffffffc402007950 */ /* 0x000fec0003c3ffff */
.L_x_64:
        /* <DEDUP_REMOVED lines=16> */
.L_x_1570:


//--------------------- .text._ZN7cutlass13device_kernelIN5flash19FlashAttnFwdCombineIN4cute5tupleIJNS3_1CILi8EEENS5_ILi128EEEEEELi7ELi256ELi1ELb0ELb1ENS_10bfloat16_tEfNS_4arch4Sm90EEEEEvNT_6ParamsE --------------------------
	.section	.text._ZN7cutlass13device_kernelIN5flash19FlashAttnFwdCombineIN4cute5tupleIJNS3_1CILi8EEENS5_ILi128EEEEEELi7ELi256ELi1ELb0ELb1ENS_10bfloat16_tEfNS_4arch4Sm90EEEEEvNT_6ParamsE,"ax",@progbits
	.align	128
.text._ZN7cutlass13device_kernelIN5flash19FlashAttnFwdCombineIN4cute5tupleIJNS3_1CILi8EEENS5_ILi128EEEEEELi7ELi256ELi1ELb0ELb1ENS_10bfloat16_tEfNS_4arch4Sm90EEEEEvNT_6ParamsE:
        .type           _ZN7cutlass13device_kernelIN5flash19FlashAttnFwdCombineIN4cute5tupleIJNS3_1CILi8EEENS5_ILi128EEEEEELi7ELi256ELi1ELb0ELb1ENS_10bfloat16_tEfNS_4arch4Sm90EEEEEvNT_6ParamsE,@function
        .size           _ZN7cutlass13device_kernelIN5flash19FlashAttnFwdCombineIN4cute5tupleIJNS3_1CILi8EEENS5_ILi128EEEEEELi7ELi256ELi1ELb0ELb1ENS_10bfloat16_tEfNS_4arch4Sm90EEEEEvNT_6ParamsE,(.L_x_1572 - _ZN7cutlass13device_kernelIN5flash19FlashAttnFwdCombineIN4cute5tupleIJNS3_1CILi8EEENS5_ILi128EEEEEELi7ELi256ELi1ELb0ELb1ENS_10bfloat16_tEfNS_4arch4Sm90EEEEEvNT_6ParamsE)
        .other          _ZN7cutlass13device_kernelIN5flash19FlashAttnFwdCombineIN4cute5tupleIJNS3_1CILi8EEENS5_ILi128EEEEEELi7ELi256ELi1ELb0ELb1ENS_10bfloat16_tEfNS_4arch4Sm90EEEEEvNT_6ParamsE,@"STO_CUDA_ENTRY STV_DEFAULT"
_ZN7cutlass13device_kernelIN5flash19FlashAttnFwdCombineIN4cute5tupleIJNS3_1CILi8EEENS5_ILi128EEEEEELi7ELi256ELi1ELb0ELb1ENS_10bfloat16_tEfNS_4arch4Sm90EEEEEvNT_6ParamsE:
        /* <DEDUP_REMOVED lines=11> */
[----:B--2---:R-:W-:-:S04]  /*00b0*/  ISETP.NE.U32.AND P0, PT, R2, RZ, PT ;  /* 0x000000ff0200720c */ /* 0x004fc80003f05070 */
[----:B------:R-:W-:Y:S01]  /*00c0*/  ISETP.NE.AND.EX P0, PT, R3, RZ, PT, P0 ;  /* 0x000000ff0300720c */ /* 0x000fe20003f05300 */
[----:B------:R-:W-:-:S12]  /*00d0*/  IMAD.MOV.U32 R3, RZ, RZ, R0 ;  /* 0x000000ffff037224 */ /* 0x000fd800078e0000 */
        /* <DEDUP_REMOVED lines=43> */
.L_x_65:
        /* <DEDUP_REMOVED lines=9> */
[----:B------:R-:W-:Y:S01]  /*0420*/  MOV R14, 0x0 ;  /* 0x00000000000e7802 */ /* 0x000fe20000000f00 */
[----:B------:R-:W-:Y:S01]  /*0430*/  ULDC.64 UR4, c[0x4][0x68] ;  /* 0x01001a0000047ab9 */ /* 0x000fe20000000a00 */
[----:B------:R-:W-:Y:S01]  /*0440*/  ULDC.64 UR6, c[0x4][0x70] ;  /* 0x01001c0000067ab9 */ /* 0x000fe20000000a00 */
[----:B--2---:R-:W-:Y:S01]  /*0450*/  IMAD.U32 R4, RZ, RZ, UR4 ;  /* 0x00000004ff047e24 */ /* 0x004fe2000f8e00ff */
        /* <DEDUP_REMOVED lines=12> */
.L_x_66:
[----:B------:R-:W-:Y:S01]  /*0520*/  ISETP.NE.AND P1, PT, R22, 0x1, PT ;  /* 0x000000011600780c */ /* 0x000fe20003f25270 */
[----:B------:R-:W-:Y:S01]  /*0530*/  IMAD.MOV.U32 R9, RZ, RZ, RZ ;  /* 0x000000ffff097224 */ /* 0x000fe200078e00ff */
[----:B--2---:R-:W-:-:S11]  /*0540*/  MOV R4, RZ ;  /* 0x000000ff00047202 */ /* 0x004fd60000000f00 */
        /* <DEDUP_REMOVED lines=94> */
[----:B------:R-:W-:-:S03]  /*0b30*/  @!P2 IMAD.MOV.U32 R3, RZ, RZ, 0x1f ;  /* 0x0000001fff03a424 */ /* 0x000fc600078e00ff */
[----:B------:R-:W-:Y:S01]  /*0b40*/  @!P2 ISETP.NE.U32.AND P0, PT, R0, 0x1, PT ;  /* 0x000000010000a80c */ /* 0x000fe20003f05070 */
[----:B------:R-:W-:-:S03]  /*0b50*/  IMAD.MOV.U32 R0, RZ, RZ, 0x1e ;  /* 0x0000001eff007424 */ /* 0x000fc600078e00ff */
[----:B------:R-:W-:-:S09]  /*0b60*/  @!P2 SEL R0, R3, 0x20, !P0 ;  /* 0x000000200300a807 */ /* 0x000fd20004000000 */
.L_x_68:
[----:B------:R-:W-:Y:S01]  /*0b70*/  VIADD R3, R22, 0xffffffff ;  /* 0xffffffff16037836 */ /* 0x000fe20000000000 */
        /* <DEDUP_REMOVED lines=13> */
[----:B------:R-:W-:Y:S05]  /*0c50*/  CALL.REL.NOINC `($__internal_1_$__cuda_sm20_div_u64) ;  /* 0x00000024003c7944 */ /* 0x000fea0003c00000 */
[----:B------:R-:W-:Y:S05]  /*0c60*/  BRA `(.L_x_70) ;  /* 0x00000000004c7947 */ /* 0x000fea0003800000 */
.L_x_69:
        /* <DEDUP_REMOVED lines=19> */
.L_x_70:
[----:B------:R-:W-:Y:S02]  /*0da0*/  IADD3 R4, R8, -0x1, RZ ;  /* 0xffffffff08047810 */ /* 0x000fe40007ffe0ff */
[----:B------:R-:W-:-:S07]  /*0db0*/  MOV R9, R0 ;  /* 0x0000000000097202 */ /* 0x000fce0000000f00 */
.L_x_67:
[----:B------:R-:W-:Y:S01]  /*0dc0*/  SHF.R.S32.HI R0, RZ, 0x1f, R2 ;  /* 0x0000001fff007819 */ /* 0x000fe20000011402 */
[----:B------:R-:W1:Y:S01]  /*0dd0*/  LDC R13, c[0x0][0x21c] ;  /* 0x00008700ff0d7b82 */ /* 0x000e620000000800 */
[----:B------:R-:W-:Y:S02]  /*0de0*/  BSSY B0, `(.L_x_71) ;  /* 0x000007f000007945 */ /* 0x000fe40003800000 */
[CC--:B------:R-:W-:Y:S02]  /*0df0*/  LEA.HI R20, R0.reuse, R2.reuse, RZ, 0x3 ;  /* 0x0000000200147211 */ /* 0x0c0fe400078f18ff */
[----:B------:R-:W-:Y:S02]  /*0e00*/  LEA.HI R0, R0, R2, RZ, 0x5 ;  /* 0x0000000200007211 */ /* 0x000fe400078f28ff */
[----:B------:R-:W-:Y:S02]  /*0e10*/  LOP3.LUT R3, R20, 0xfffffff8, RZ, 0xc0, !PT ;  /* 0xfffffff814037812 */ /* 0x000fe400078ec0ff */
        /* <DEDUP_REMOVED lines=10> */
[----:B------:R-:W-:Y:S01]  /*0ec0*/  ISETP.GE.AND P3, PT, R21, R16, PT ;  /* 0x000000101500720c */ /* 0x000fe20003f66270 */
[----:B------:R-:W-:Y:S01]  /*0ed0*/  @P1 IMAD.HI.U32 R5, R3, R9, RZ ;  /* 0x0000000903051227 */ /* 0x000fe200078e00ff */
[----:B------:R-:W2:Y:S01]  /*0ee0*/  S2UR UR6, SR_CgaCtaId ;  /* 0x00000000000679c3 */ /* 0x000ea20000008800 */
[----:B------:R-:W-:Y:S01]  /*0ef0*/  MOV R29, R25 ;  /* 0x00000019001d7202 */ /* 0x000fe20000000f00 */
[----:B------:R-:W-:Y:S01]  /*0f00*/  ULDC.64 UR4, c[0x0][0x270] ;  /* 0x00009c0000047ab9 */ /* 0x000fe20000000a00 */
[----:B------:R-:W-:Y:S01]  /*0f10*/  IMAD.MOV.U32 R15, RZ, RZ, R3 ;  /* 0x000000ffff0f7224 */ /* 0x000fe200078e0003 */
[----:B------:R-:W-:Y:S01]  /*0f20*/  @P1 SHF.R.U32.HI R15, RZ, R4, R5 ;  /* 0x00000004ff0f1219 */ /* 0x000fe20000011605 */
[----:B------:R-:W-:Y:S01]  /*0f30*/  IMAD.MOV.U32 R28, RZ, RZ, R24 ;  /* 0x000000ffff1c7224 */ /* 0x000fe200078e0018 */
[----:B------:R-:W-:Y:S02]  /*0f40*/  IADD3 R5, R21, 0x20, RZ ;  /* 0x0000002015057810 */ /* 0x000fe40007ffe0ff */
[--C-:B------:R-:W-:Y:S01]  /*0f50*/  SHF.R.S32.HI R14, RZ, 0x1f, R15.reuse ;  /* 0x0000001fff0e7819 */ /* 0x100fe2000001140f */
[----:B------:R-:W-:Y:S01]  /*0f60*/  IMAD.MOV R26, RZ, RZ, -R15 ;  /* 0x000000ffff1a7224 */ /* 0x000fe200078e0a0f */
[----:B------:R-:W-:Y:S01]  /*0f70*/  ISETP.GE.AND P6, PT, R5, R16, PT ;  /* 0x000000100500720c */ /* 0x000fe20003fc6270 */
[----:B------:R-:W3:Y:S01]  /*0f80*/  @!P3 LDC.64 R10, c[0x0][0x268] ;  /* 0x00009a00ff0abb82 */ /* 0x000ee20000000a00 */
[----:B------:R-:W-:Y:S01]  /*0f90*/  IMAD.WIDE.U32 R28, R15, UR4, R28 ;  /* 0x000000040f1c7c25 */ /* 0x000fe2000f8e001c */
[----:B------:R-:W-:-:S03]  /*0fa0*/  LOP3.LUT P5, RZ, R21, 0x2, RZ, 0xc0, !PT ;  /* 0x0000000215ff7812 */ /* 0x000fc600078ac0ff */
[----:B------:R-:W-:Y:S02]  /*0fb0*/  IMAD R26, R22, R26, R3 ;  /* 0x0000001a161a7224 */ /* 0x000fe400078e0203 */
[----:B------:R-:W-:Y:S01]  /*0fc0*/  VIADD R3, R21, 0x40 ;  /* 0x0000004015037836 */ /* 0x000fe20000000000 */
[----:B------:R-:W4:Y:S01]  /*0fd0*/  @!P3 LDC.64 R6, c[0x0][0x250] ;  /* 0x00009400ff06bb82 */ /* 0x000f220000000a00 */
[----:B------:R-:W-:Y:S01]  /*0fe0*/  IMAD R14, R14, UR4, RZ ;  /* 0x000000040e0e7c24 */ /* 0x000fe2000f8e02ff */
[----:B------:R-:W-:Y:S01]  /*0ff0*/  SHF.R.S32.HI R18, RZ, 0x1f, R26 ;  /* 0x0000001fff127819 */ /* 0x000fe2000001141a */
[----:B------:R-:W-:Y:S01]  /*1000*/  UMOV UR4, 0x400 ;  /* 0x0000040000047882 */ /* 0x000fe20000000000 */
[----:B------:R-:W-:Y:S01]  /*1010*/  ISETP.GE.AND P4, PT, R3, R16, PT ;  /* 0x000000100300720c */ /* 0x000fe20003f86270 */
[----:B------:R-:W-:Y:S01]  /*1020*/  IMAD R14, R15, UR5, R14 ;  /* 0x000000050f0e7c24 */ /* 0x000fe2000f8e020e */
[----:B------:R-:W-:Y:S01]  /*1030*/  @!P3 SHF.R.S32.HI R15, RZ, 0x1f, R21 ;  /* 0x0000001fff0fb819 */ /* 0x000fe20000011415 */
[----:B--2---:R-:W-:Y:S01]  /*1040*/  ULEA UR4, UR6, UR4, 0x18 ;  /* 0x0000000406047291 */ /* 0x004fe2000f8ec03f */
[----:B------:R-:W-:-:S02]  /*1050*/  IADD3 R26, P0, R26, R28, RZ ;  /* 0x0000001c1a1a7210 */ /* 0x000fc40007f1e0ff */
[----:B------:R-:W-:Y:S02]  /*1060*/  @!P6 SHF.R.S32.HI R30, RZ, 0x1f, R5 ;  /* 0x0000001fff1ee819 */ /* 0x000fe40000011405 */
[----:B------:R-:W-:Y:S01]  /*1070*/  IADD3.X R27, R18, R29, R14, P0, !PT ;  /* 0x0000001d121b7210 */ /* 0x000fe200007fe40e */
[----:B------:R-:W-:Y:S01]  /*1080*/  @P3 IMAD.U32 R23, RZ, RZ, UR4 ;  /* 0x00000004ff173e24 */ /* 0x000fe2000f8e00ff */
[----:B------:R-:W2:Y:S01]  /*1090*/  @!P6 LDC.64 R18, c[0x0][0x268] ;  /* 0x00009a00ff12eb82 */ /* 0x000ea20000000a00 */
[-C--:B---3--:R-:W-:Y:S01]  /*10a0*/  @!P3 IMAD R14, R15, R10.reuse, RZ ;  /* 0x0000000a0f0eb224 */ /* 0x088fe200078e02ff */
[C---:B------:R-:W-:Y:S01]  /*10b0*/  LOP3.LUT R15, R21.reuse, 0x1, RZ, 0xc0, !PT ;  /* 0x00000001150f7812 */ /* 0x040fe200078ec0ff */
[----:B------:R-:W-:Y:S01]  /*10c0*/  @!P3 IMAD.WIDE.U32 R28, R21, R10, R26 ;  /* 0x0000000a151cb225 */ /* 0x000fe200078e001a */
[----:B------:R-:W-:Y:S02]  /*10d0*/  @!P4 SHF.R.S32.HI R31, RZ, 0x1f, R3 ;  /* 0x0000001fff1fc819 */ /* 0x000fe40000011403 */
[----:B------:R-:W-:Y:S01]  /*10e0*/  ISETP.NE.U32.AND P0, PT, R15, 0x1, PT ;  /* 0x000000010f00780c */ /* 0x000fe20003f05070 */
[----:B------:R-:W-:Y:S01]  /*10f0*/  @!P3 IMAD R14, R21, R11, R14 ;  /* 0x0000000b150eb224 */ /* 0x000fe200078e020e */
[----:B------:R-:W-:Y:S01]  /*1100*/  @!P6 MOV R33, R27 ;  /* 0x0000001b0021e202 */ /* 0x000fe20000000f00 */
[----:B------:R-:W3:Y:S01]  /*1110*/  @!P4 LDC.64 R10, c[0x0][0x268] ;  /* 0x00009a00ff0acb82 */ /* 0x000ee20000000a00 */
[----:B----4-:R-:W-:Y:S01]  /*1120*/  @!P3 LEA R34, P2, R28, R6, 0x2 ;  /* 0x000000061c22b211 */ /* 0x010fe200078410ff */
[----:B------:R-:W-:Y:S01]  /*1130*/  @!P3 IMAD.IADD R14, R29, 0x1, R14 ;  /* 0x000000011d0eb824 */ /* 0x000fe200078e020e */
[----:B------:R-:W-:Y:S01]  /*1140*/  @P3 MOV R29, 0xff800000 ;  /* 0xff800000001d3802 */ /* 0x000fe20000000f00 */
[----:B------:R-:W-:-:S02]  /*1150*/  @P3 IMAD R32, R20, 0x4, R23 ;  /* 0x0000000414203824 */ /* 0x000fc400078e0217 */
[----:B------:R-:W-:Y:S01]  /*1160*/  @!P3 IMAD.U32 R23, RZ, RZ, UR4 ;  /* 0x00000004ff17be24 */ /* 0x000fe2000f8e00ff */
[----:B------:R-:W-:Y:S01]  /*1170*/  @!P3 LEA.HI.X R35, R28, R7, R14, 0x2, P2 ;  /* 0x000000071c23b211 */ /* 0x000fe200010f140e */
[----:B------:R-:W-:Y:S01]  /*1180*/  VIADD R21, R21, 0x60 ;  /* 0x0000006015157836 */ /* 0x000fe20000000000 */
[----:B------:R-:W4:Y:S01]  /*1190*/  @!P6 LDC.64 R14, c[0x0][0x250] ;  /* 0x00009400ff0eeb82 */ /* 0x000f220000000a00 */
[----:B------:R5:W-:Y:S01]  /*11a0*/  @P3 STS [R32], R29 ;  /* 0x0000001d20003388 */ /* 0x000be20000000800 */
[----:B------:R-:W-:Y:S01]  /*11b0*/  @!P3 LEA R28, R20, R23, 0x2 ;  /* 0x00000017141cb211 */ /* 0x000fe200078e10ff */
[----:B--2---:R-:W-:-:S04]  /*11c0*/  @!P6 IMAD R30, R30, R18, RZ ;  /* 0x000000121e1ee224 */ /* 0x004fc800078e02ff */
[----:B------:R-:W-:Y:S01]  /*11d0*/  @!PT LDS RZ, [RZ] ;  /* 0x00000000fffff984 */ /* 0x000fe20000000800 */
[----:B------:R-:W-:Y:S01]  /*11e0*/  @!PT LDS RZ, [RZ] ;  /* 0x00000000fffff984 */ /* 0x000fe20000000800 */
[----:B------:R-:W-:Y:S01]  /*11f0*/  @!PT LDS RZ, [RZ] ;  /* 0x00000000fffff984 */ /* 0x000fe20000000800 */
[----:B------:R2:W-:Y:S01]  /*1200*/  @!P3 LDGSTS.E.LTC128B [R28], desc[UR38][R34.64] ;  /* 0x00000000221cbfae */ /* 0x0005e2000b921966 */
[----:B------:R-:W1:Y:S01]  /*1210*/  @!P4 LDC.64 R6, c[0x0][0x250] ;  /* 0x00009400ff06cb82 */ /* 0x000e620000000a00 */
[----:B------:R-:W-:Y:S01]  /*1220*/  @!P6 IMAD R19, R5, R19, R30 ;  /* 0x000000130513e224 */ /* 0x000fe200078e021e */
[----:B------:R-:W-:Y:S01]  /*1230*/  ISETP.GE.AND P3, PT, R21, R16, PT ;  /* 0x000000101500720c */ /* 0x000fe20003f66270 */
[----:B------:R-:W-:Y:S02]  /*1240*/  @!P4 IMAD.MOV.U32 R30, RZ, RZ, R26 ;  /* 0x000000ffff1ec224 */ /* 0x000fe400078e001a */
[----:B---3--:R-:W-:-:S04]  /*1250*/  @!P4 IMAD R31, R31, R10, RZ ;  /* 0x0000000a1f1fc224 */ /* 0x008fc800078e02ff */
[----:B------:R-:W-:Y:S01]  /*1260*/  @!P4 IMAD R11, R3, R11, R31 ;  /* 0x0000000b030bc224 */ /* 0x000fe200078e021f */
[----:B------:R-:W-:-:S03]  /*1270*/  @!P4 MOV R31, R27 ;  /* 0x0000001b001fc202 */ /* 0x000fc60000000f00 */
[----:B------:R-:W-:Y:S01]  /*1280*/  @!P4 IMAD.WIDE.U32 R30, R3, R10, R30 ;  /* 0x0000000a031ec225 */ /* 0x000fe200078e001e */
[----:B------:R-:W-:-:S03]  /*1290*/  @P6 MOV R3, 0xff800000 ;  /* 0xff80000000036802 */ /* 0x000fc60000000f00 */
[----:B-----5:R-:W-:Y:S02]  /*12a0*/  @!P6 IMAD.MOV.U32 R32, RZ, RZ, R26 ;  /* 0x000000ffff20e224 */ /* 0x020fe400078e001a */
[----:B------:R-:W-:Y:S02]  /*12b0*/  @!P4 IMAD.IADD R11, R31, 0x1, R11 ;  /* 0x000000011f0bc824 */ /* 0x000fe400078e020b */
[----:B------:R-:W-:-:S04]  /*12c0*/  @!P6 IMAD.WIDE.U32 R32, R5, R18, R32 ;  /* 0x000000120520e225 */ /* 0x000fc800078e0020 */
[----:B--2---:R-:W-:Y:S01]  /*12d0*/  IMAD.MOV.U32 R28, RZ, RZ, 0xf8 ;  /* 0x000000f8ff1c7424 */ /* 0x004fe200078e00ff */
[----:B------:R-:W-:Y:S01]  /*12e0*/  @!P6 IADD3 R19, R33, R19, RZ ;  /* 0x000000132113e210 */ /* 0x000fe20007ffe0ff */
[----:B------:R-:W-:Y:S01]  /*12f0*/  IMAD.MOV.U32 R5, RZ, RZ, 0x210 ;  /* 0x00000210ff057424 */ /* 0x000fe200078e00ff */
[----:B----4-:R-:W-:Y:S02]  /*1300*/  @!P6 LEA R14, P2, R32, R14, 0x2 ;  /* 0x0000000e200ee211 */ /* 0x010fe400078410ff */
[----:B------:R-:W-:Y:S02]  /*1310*/  SEL R28, R28, 0x108, !P0 ;  /* 0x000001081c1c7807 */ /* 0x000fe40004000000 */
[----:B------:R-:W-:Y:S02]  /*1320*/  SEL R5, R5, 0x1f0, !P5 ;  /* 0x000001f005057807 */ /* 0x000fe40006800000 */
[----:B-1----:R-:W-:Y:S01]  /*1330*/  @!P4 LEA R6, P0, R30, R6, 0x2 ;  /* 0x000000061e06c211 */ /* 0x002fe200078010ff */
[----:B------:R-:W-:Y:S01]  /*1340*/  IMAD.IADD R18, R20, 0x1, R28 ;  /* 0x0000000114127824 */ /* 0x000fe200078e021c */
[----:B------:R-:W-:Y:S01]  /*1350*/  @!P6 LEA.HI.X R15, R32, R15, R19, 0x2, P2 ;  /* 0x0000000f200fe211 */ /* 0x000fe200010f1413 */
[----:B------:R-:W-:Y:S01]  /*1360*/  IMAD.IADD R19, R20, 0x1, R5 ;  /* 0x0000000114137824 */ /* 0x000fe200078e0205 */
[----:B------:R-:W-:Y:S01]  /*1370*/  @!P4 LEA.HI.X R7, R30, R7, R11, 0x2, P0 ;  /* 0x000000071e07c211 */ /* 0x000fe200000f140b */
[----:B------:R-:W-:Y:S01]  /*1380*/  @P6 IMAD R10, R18, 0x4, R23 ;  /* 0x00000004120a6824 */ /* 0x000fe200078e0217 */
[----:B------:R-:W-:Y:S01]  /*1390*/  @P3 IADD3 R11, R20, R28, R5 ;  /* 0x0000001c140b3210 */ /* 0x000fe20007ffe005 */
[--C-:B------:R-:W-:Y:S01]  /*13a0*/  @!P6 IMAD R18, R18, 0x4, R23.reuse ;  /* 0x000000041212e824 */ /* 0x100fe200078e0217 */
[CC--:B------:R-:W-:Y:S01]  /*13b0*/  @P4 LEA R29, R19.reuse, R23.reuse, 0x2 ;  /* 0x00000017131d4211 */ /* 0x0c0fe200078e10ff */
[----:B------:R-:W-:Y:S01]  /*13c0*/  @!P4 IMAD R19, R19, 0x4, R23 ;  /* 0x000000041313c824 */ /* 0x000fe200078e0217 */
[----:B------:R1:W-:Y:S01]  /*13d0*/  @P6 STS [R10], R3 ;  /* 0x000000030a006388 */ /* 0x0003e20000000800 */
[----:B------:R-:W-:-:S03]  /*13e0*/  @P3 LEA R11, R11, R23, 0x2 ;  /* 0x000000170b0b3211 */ /* 0x000fc600078e10ff */
[----:B------:R-:W-:Y:S01]  /*13f0*/  @!PT LDS RZ, [RZ] ;  /* 0x00000000fffff984 */ /* 0x000fe20000000800 */
[----:B------:R-:W-:Y:S01]  /*1400*/  @!PT LDS RZ, [RZ] ;  /* 0x00000000fffff984 */ /* 0x000fe20000000800 */
[----:B------:R-:W-:Y:S01]  /*1410*/  @!PT LDS RZ, [RZ] ;  /* 0x00000000fffff984 */ /* 0x000fe20000000800 */
[----:B------:R2:W-:Y:S01]  /*1420*/  @!P6 LDGSTS.E.LTC128B [R18], desc[UR38][R14.64] ;  /* 0x000000000e12efae */ /* 0x0005e2000b921966 */
[----:B-1----:R-:W-:Y:S02]  /*1430*/  @P4 MOV R10, 0xff800000 ;  /* 0xff800000000a4802 */ /* 0x002fe40000000f00 */
[----:B------:R-:W-:-:S03]  /*1440*/  @P3 MOV R3, 0xff800000 ;  /* 0xff80000000033802 */ /* 0x000fc60000000f00 */
        /* <DEDUP_REMOVED lines=24> */
.L_x_72:
[----:B------:R-:W-:Y:S05]  /*15d0*/  BSYNC B0 ;  /* 0x0000000000007941 */ /* 0x000fea0003800000 */
.L_x_71:
[----:B---3--:R-:W-:Y:S01]  /*15e0*/  LOP3.LUT R5, R0, 0xffffffe0, RZ, 0xc0, !PT ;  /* 0xffffffe000057812 */ /* 0x008fe200078ec0ff */
[----:B------:R-:W-:Y:S01]  /*15f0*/  USHF.L.U32 UR4, UR36, 0x7, URZ ;  /* 0x0000000724047899 */ /* 0x000fe2000800063f */
[C---:B------:R-:W-:Y:S01]  /*1600*/  @P1 IMAD.HI.U32 R0, R12.reuse, R9, RZ ;  /* 0x000000090c001227 */ /* 0x040fe200078e00ff */
[----:B--2---:R-:W2:Y:S01]  /*1610*/  LDC.64 R6, c[0x0][0x240] ;  /* 0x00009000ff067b82 */ /* 0x004ea20000000a00 */
[----:B------:R-:W-:Y:S01]  /*1620*/  ISETP.GE.AND P0, PT, R12, R17, PT ;  /* 0x000000110c00720c */ /* 0x000fe20003f06270 */
[----:B------:R-:W-:Y:S01]  /*1630*/  USHF.R.S32.HI UR5, URZ, 0x1f, UR4 ;  /* 0x0000001f3f057899 */ /* 0x000fe20008011404 */
[----:B------:R-:W-:Y:S01]  /*1640*/  IMAD.IADD R2, R2, 0x1, -R5 ;  /* 0x0000000102027824 */ /* 0x000fe200078e0a05 */
[----:B------:R-:W0:Y:S01]  /*1650*/  LDGDEPBAR ;  /* 0x00000000000079af */ /* 0x000e220000000000 */
[----:B------:R-:W-:Y:S01]  /*1660*/  IMAD.MOV.U32 R3, RZ, RZ, R12 ;  /* 0x000000ffff037224 */ /* 0x000fe200078e000c */
[----:B------:R-:W-:Y:S01]  /*1670*/  @P1 SHF.R.U32.HI R3, RZ, R4, R0 ;  /* 0x00000004ff031219 */ /* 0x000fe20000011600 */
[----:B------:R-:W-:Y:S01]  /*1680*/  IMAD.SHL.U32 R14, R2, 0x4, RZ ;  /* 0x00000004020e7824 */ /* 0x000fe200078e00ff */
[----:B------:R-:W3:Y:S01]  /*1690*/  S2R R0, SR_CgaCtaId ;  /* 0x0000000000007919 */ /* 0x000ee20000008800 */
[----:B-1----:R-:W-:Y:S01]  /*16a0*/  VIADD R13, R13, -UR4 ;  /* 0x800000040d0d7c36 */ /* 0x002fe20008000000 */
[----:B------:R-:W-:Y:S01]  /*16b0*/  SEL R5, R3, 0xffffffff, !P0 ;  /* 0xffffffff03057807 */ /* 0x000fe20004000000 */
[--C-:B------:R-:W-:Y:S01]  /*16c0*/  IMAD.MOV R32, RZ, RZ, -R3.reuse ;  /* 0x000000ffff207224 */ /* 0x100fe200078e0a03 */
[----:B------:R-:W-:Y:S01]  /*16d0*/  SHF.R.S32.HI R10, RZ, 0x1f, R3 ;  /* 0x0000001fff0a7819 */ /* 0x000fe20000011403 */
        /* <DEDUP_REMOVED lines=14> */
[----:B------:R-:W-:Y:S02]  /*17c0*/  IMAD.IADD R27, R27, 0x1, R7 ;  /* 0x000000011b1b7824 */ /* 0x000fe400078e0207 */
[C---:B------:R-:W-:Y:S02]  /*17d0*/  IMAD R3, R33.reuse, UR5, R3 ;  /* 0x0000000521037c24 */ /* 0x040fe4000f8e0203 */
[----:B------:R-:W-:Y:S01]  /*17e0*/  IMAD.WIDE.U32 R26, R33, UR4, R26 ;  /* 0x00000004211a7c25 */ /* 0x000fe2000f8e001a */
[----:B------:R-:W2:Y:S02]  /*17f0*/  @!P3 LDC.64 R18, c[0x0][0x238] ;  /* 0x00008e00ff12bb82 */ /* 0x000ea40000000a00 */
[----:B------:R-:W-:-:S06]  /*1800*/  IADD3 R36, P0, R14, R26, RZ ;  /* 0x0000001a0e247210 */ /* 0x000fcc0007f1e0ff */
[----:B------:R-:W4:Y:S01]  /*1810*/  @!P4 LDC.64 R16, c[0x0][0x210] ;  /* 0x00008400ff10cb82 */ /* 0x000f220000000a00 */
[----:B------:R-:W-:Y:S02]  /*1820*/  IADD3.X R37, R34, R27, R3, P0, !PT ;  /* 0x0000001b22257210 */ /* 0x000fe400007fe403 */
[----:B------:R-:W-:Y:S02]  /*1830*/  MOV R3, 0x400 ;  /* 0x0000040000037802 */ /* 0x000fe40000000f00 */
[----:B------:R-:W-:Y:S02]  /*1840*/  SHF.R.U32.HI R27, RZ, 0x2, R2 ;  /* 0x00000002ff1b7819 */ /* 0x000fe40000011602 */
[----:B---3--:R-:W-:Y:S01]  /*1850*/  LEA R0, R0, R3, 0x18 ;  /* 0x0000000300007211 */ /* 0x008fe200078ec0ff */
[----:B------:R-:W3:Y:S01]  /*1860*/  @!P3 LDC.64 R6, c[0x0][0x210] ;  /* 0x00008400ff06bb82 */ /* 0x000ee20000000a00 */
[----:B-1----:R-:W-:-:S03]  /*1870*/  @!P4 IADD3 R20, P1, R36, R20, RZ ;  /* 0x000000142414c210 */ /* 0x002fc60007f3e0ff */
[----:B------:R-:W-:Y:S02]  /*1880*/  @!P4 IMAD R3, R15, 0x4, R0 ;  /* 0x000000040f03c824 */ /* 0x000fe400078e0200 */
[----:B------:R-:W-:Y:S02]  /*1890*/  @!P4 IMAD.X R21, R37, 0x1, R21, P1 ;  /* 0x000000012515c824 */ /* 0x000fe400008e0615 */
[----:B------:R-:W1:Y:S01]  /*18a0*/  @!P4 LDC.64 R10, c[0x0][0x210] ;  /* 0x00008400ff0acb82 */ /* 0x000e620000000a00 */
[----:B--2---:R-:W-:-:S04]  /*18b0*/  @!P3 LEA R12, P0, R18, R36, 0x1 ;  /* 0x00000024120cb211 */ /* 0x004fc800078008ff */
[----:B------:R-:W-:Y:S02]  /*18c0*/  @!P3 LEA.HI.X R19, R18, R37, R19, 0x1, P0 ;  /* 0x000000251213b211 */ /* 0x000fe400000f0c13 */
[----:B----4-:R-:W-:-:S04]  /*18d0*/  @!P4 LEA R16, P2, R36, R16, 0x2 ;  /* 0x000000102410c211 */ /* 0x010fc800078410ff */
[----:B------:R-:W-:Y:S02]  /*18e0*/  @!P4 LEA.HI.X R17, R36, R17, R37, 0x2, P2 ;  /* 0x000000112411c211 */ /* 0x000fe400010f1425 */
[----:B---3--:R-:W-:-:S03]  /*18f0*/  @!P3 LEA R6, P0, R12, R6, 0x2 ;  /* 0x000000060c06b211 */ /* 0x008fc600078010ff */
        /* <DEDUP_REMOVED lines=30> */
[----:B------:R-:W-:Y:S02]  /*1ae0*/  IMAD.IADD R26, R27, 0x1, R16 ;  /* 0x000000011b1a7824 */ /* 0x000fe400078e0210 */
[----:B------:R-:W-:-:S03]  /*1af0*/  IMAD.IADD R16, R16, 0x1, R23 ;  /* 0x0000000110107824 */ /* 0x000fc600078e0217 */
        /* <DEDUP_REMOVED lines=104> */
.L_x_74:
[----:B------:R-:W-:Y:S05]  /*2180*/  BSYNC B0 ;  /* 0x0000000000007941 */ /* 0x000fea0003800000 */
.L_x_73:
        /* <DEDUP_REMOVED lines=26> */
[----:B-1----:R-:W-:Y:S01]  /*2330*/  MOV R20, RZ ;  /* 0x000000ff00147202 */ /* 0x002fe20000000f00 */
[----:B------:R-:W-:Y:S01]  /*2340*/  IMAD.MOV.U32 R12, RZ, RZ, RZ ;  /* 0x000000ffff0c7224 */ /* 0x000fe200078e00ff */
[----:B------:R-:W-:Y:S01]  /*2350*/  CS2R R10, SRZ ;  /* 0x00000000000a7805 */ /* 0x000fe2000001ff00 */
[----:B------:R-:W-:Y:S01]  /*2360*/  IMAD.MOV.U32 R9, RZ, RZ, RZ ;  /* 0x000000ffff097224 */ /* 0x000fe200078e00ff */
[----:B------:R-:W-:-:S04]  /*2370*/  LOP3.LUT R39, R2, 0x3, RZ, 0xc0, !PT ;  /* 0x0000000302277812 */ /* 0x000fc800078ec0ff */
[----:B------:R-:W-:-:S07]  /*2380*/  IADD3 R39, R2, -R39, RZ ;  /* 0x8000002702277210 */ /* 0x000fce0007ffe0ff */
.L_x_79:
        /* <DEDUP_REMOVED lines=142> */
.L_x_78:
[----:B------:R-:W-:Y:S05]  /*2c70*/  BSYNC B0 ;  /* 0x0000000000007941 */ /* 0x000fea0003800000 */
.L_x_77:
[----:B------:R-:W-:Y:S05]  /*2c80*/  @!P5 BRA `(.L_x_76) ;  /* 0x0000000000d0d947 */ /* 0x000fea0003800000 */
[----:B------:R-:W-:Y:S01]  /*2c90*/  VIADD R4, R40, 0x3 ;  /* 0x0000000328047836 */ /* 0x000fe20000000000 */
[----:B-1----:R-:W-:Y:S01]  /*2ca0*/  HFMA2.MMA R20, -RZ, RZ, 0, 1.78813934326171875e-07 ;  /* 0x00000003ff147435 */ /* 0x002fe200000001ff */
[----:B------:R-:W-:-:S03]  /*2cb0*/  IMAD.MOV.U32 R6, RZ, RZ, RZ ;  /* 0x000000ffff067224 */ /* 0x000fc600078e00ff */
[----:B------:R-:W-:-:S07]  /*2cc0*/  SHF.R.S32.HI R7, RZ, 0x1f, R4 ;  /* 0x0000001fff077819 */ /* 0x000fce0000011404 */
.L_x_80:
        /* <DEDUP_REMOVED lines=48> */
.L_x_76:
[----:B------:R-:W-:Y:S05]  /*2fd0*/  BSYNC B1 ;  /* 0x0000000000017941 */ /* 0x000fea0003800000 */
.L_x_75:
        /* <DEDUP_REMOVED lines=23> */
        .weak           $__internal_1_$__cuda_sm20_div_u64
        .type           $__internal_1_$__cuda_sm20_div_u64,@function
        .size           $__internal_1_$__cuda_sm20_div_u64,(.L_x_1572 - $__internal_1_$__cuda_sm20_div_u64)
$__internal_1_$__cuda_sm20_div_u64:
[----:B------:R-:W-:Y:S01]  /*3150*/  MOV R10, R9 ;  /* 0x00000009000a7202 */ /* 0x000fe20000000f00 */
[----:B------:R-:W-:-:S06]  /*3160*/  HFMA2.MMA R11, -RZ, RZ, 0, 0 ;  /* 0x00000000ff0b7435 */ /* 0x000fcc00000001ff */
[----:B------:R-:W1:Y:S08]  /*3170*/  I2F.U64.RP R10, R10 ;  /* 0x0000000a000a7312 */ /* 0x000e700000309000 */
[----:B-1----:R-:W1:Y:S02]  /*3180*/  MUFU.RCP R10, R10 ;  /* 0x0000000a000a7308 */ /* 0x002e640000001000 */
[----:B-1----:R-:W-:-:S06]  /*3190*/  VIADD R10, R10, 0x1ffffffe ;  /* 0x1ffffffe0a0a7836 */ /* 0x002fcc0000000000 */
[----:B------:R-:W1:Y:S02]  /*31a0*/  F2I.U64.TRUNC R10, R10 ;  /* 0x0000000a000a7311 */ /* 0x000e64000020d800 */
[----:B-1----:R-:W-:-:S04]  /*31b0*/  IMAD.WIDE.U32 R12, R10, R9, RZ ;  /* 0x000000090a0c7225 */ /* 0x002fc800078e00ff */
[----:B------:R-:W-:Y:S01]  /*31c0*/  IMAD R3, R11, R9, R13 ;  /* 0x000000090b037224 */ /* 0x000fe200078e020d */
[----:B------:R-:W-:Y:S01]  /*31d0*/  IADD3 R7, P0, RZ, -R12, RZ ;  /* 0x8000000cff077210 */ /* 0x000fe20007f1e0ff */
[----:B------:R-:W-:-:S03]  /*31e0*/  IMAD.MOV.U32 R13, RZ, RZ, R10 ;  /* 0x000000ffff0d7224 */ /* 0x000fc600078e000a */
[----:B------:R-:W-:Y:S01]  /*31f0*/  IADD3.X R3, RZ, ~R3, RZ, P0, !PT ;  /* 0x80000003ff037210 */ /* 0x000fe200007fe4ff */
[----:B------:R-:W-:-:S04]  /*3200*/  IMAD.HI.U32 R12, R10, R7, RZ ;  /* 0x000000070a0c7227 */ /* 0x000fc800078e00ff */
[-C--:B------:R-:W-:Y:S02]  /*3210*/  IMAD R0, R11, R3.reuse, RZ ;  /* 0x000000030b007224 */ /* 0x080fe400078e02ff */
[----:B------:R-:W-:-:S04]  /*3220*/  IMAD.WIDE.U32 R12, P3, R10, R3, R12 ;  /* 0x000000030a0c7225 */ /* 0x000fc8000786000c */
[----:B------:R-:W-:-:S04]  /*3230*/  IMAD.HI.U32 R3, R11, R3, RZ ;  /* 0x000000030b037227 */ /* 0x000fc800078e00ff */
[----:B------:R-:W-:Y:S01]  /*3240*/  IMAD.HI.U32 R7, P2, R11, R7, R12 ;  /* 0x000000070b077227 */ /* 0x000fe2000784000c */
[----:B------:R-:W-:-:S04]  /*3250*/  IADD3.X R3, R3, R11, RZ, P3, !PT ;  /* 0x0000000b03037210 */ /* 0x000fc80001ffe4ff */
[----:B------:R-:W-:-:S04]  /*3260*/  IADD3 R13, P0, R0, R7, RZ ;  /* 0x00000007000d7210 */ /* 0x000fc80007f1e0ff */
[----:B------:R-:W-:Y:S01]  /*3270*/  IADD3.X R7, RZ, RZ, R3, P0, P2 ;  /* 0x000000ffff077210 */ /* 0x000fe200007e4403 */
[----:B------:R-:W-:-:S04]  /*3280*/  IMAD.WIDE.U32 R10, R13, R9, RZ ;  /* 0x000000090d0a7225 */ /* 0x000fc800078e00ff */
[----:B------:R-:W-:Y:S01]  /*3290*/  IMAD R0, R7, R9, R11 ;  /* 0x0000000907007224 */ /* 0x000fe200078e020b */
[----:B------:R-:W-:-:S05]  /*32a0*/  IADD3 R3, P0, RZ, -R10, RZ ;  /* 0x8000000aff037210 */ /* 0x000fca0007f1e0ff */
[----:B------:R-:W-:-:S04]  /*32b0*/  IMAD.HI.U32 R12, R13, R3, RZ ;  /* 0x000000030d0c7227 */ /* 0x000fc800078e00ff */
[----:B------:R-:W-:-:S04]  /*32c0*/  IMAD.X R0, RZ, RZ, ~R0, P0 ;  /* 0x000000ffff007224 */ /* 0x000fc800000e0e00 */
[----:B------:R-:W-:-:S04]  /*32d0*/  IMAD.WIDE.U32 R12, P3, R13, R0, R12 ;  /* 0x000000000d0c7225 */ /* 0x000fc8000786000c */
[C---:B------:R-:W-:Y:S02]  /*32e0*/  IMAD R10, R7.reuse, R0, RZ ;  /* 0x00000000070a7224 */ /* 0x040fe400078e02ff */
[----:B------:R-:W-:-:S04]  /*32f0*/  IMAD.HI.U32 R3, P2, R7, R3, R12 ;  /* 0x0000000307037227 */ /* 0x000fc8000784000c */
[----:B------:R-:W-:Y:S01]  /*3300*/  IMAD.HI.U32 R0, R7, R0, RZ ;  /* 0x0000000007007227 */ /* 0x000fe200078e00ff */
[----:B------:R-:W-:-:S03]  /*3310*/  IADD3 R10, P0, R10, R3, RZ ;  /* 0x000000030a0a7210 */ /* 0x000fc60007f1e0ff */
[----:B------:R-:W-:Y:S01]  /*3320*/  IMAD.MOV.U32 R13, RZ, RZ, RZ ;  /* 0x000000ffff0d7224 */ /* 0x000fe200078e00ff */
[----:B------:R-:W-:Y:S01]  /*3330*/  IADD3.X R0, R0, R7, RZ, P3, !PT ;  /* 0x0000000700007210 */ /* 0x000fe20001ffe4ff */
[----:B------:R-:W-:-:S03]  /*3340*/  IMAD.HI.U32 R12, R10, R5, RZ ;  /* 0x000000050a0c7227 */ /* 0x000fc600078e00ff */
[----:B------:R-:W-:Y:S01]  /*3350*/  IADD3.X R3, RZ, RZ, R0, P0, P2 ;  /* 0x000000ffff037210 */ /* 0x000fe200007e4400 */
[----:B------:R-:W-:-:S04]  /*3360*/  IMAD.WIDE.U32 R10, R10, R4, R12 ;  /* 0x000000040a0a7225 */ /* 0x000fc800078e000c */
[C---:B------:R-:W-:Y:S02]  /*3370*/  IMAD R0, R3.reuse, R4, RZ ;  /* 0x0000000403007224 */ /* 0x040fe400078e02ff */
[----:B------:R-:W-:-:S04]  /*3380*/  IMAD.HI.U32 R7, P2, R3, R5, R10 ;  /* 0x0000000503077227 */ /* 0x000fc8000784000a */
[----:B------:R-:W-:Y:S01]  /*3390*/  IMAD.HI.U32 R3, R3, R4, RZ ;  /* 0x0000000403037227 */ /* 0x000fe200078e00ff */
[----:B------:R-:W-:-:S04]  /*33a0*/  IADD3 R0, P0, R0, R7, RZ ;  /* 0x0000000700007210 */ /* 0x000fc80007f1e0ff */
[----:B------:R-:W-:Y:S01]  /*33b0*/  IADD3.X R3, R3, RZ, RZ, P2, !PT ;  /* 0x000000ff03037210 */ /* 0x000fe200017fe4ff */
[----:B------:R-:W-:-:S04]  /*33c0*/  IMAD.WIDE.U32 R10, R0, R9, RZ ;  /* 0x00000009000a7225 */ /* 0x000fc800078e00ff */
[----:B------:R-:W-:Y:S01]  /*33d0*/  IMAD.X R3, RZ, RZ, R3, P0 ;  /* 0x000000ffff037224 */ /* 0x000fe200000e0603 */
[----:B------:R-:W-:Y:S01]  /*33e0*/  IADD3 R5, P0, -R10, R5, RZ ;  /* 0x000000050a057210 */ /* 0x000fe20007f1e1ff */
[----:B------:R-:W-:Y:S02]  /*33f0*/  VIADD R10, R0, 0x1 ;  /* 0x00000001000a7836 */ /* 0x000fe40000000000 */
[-C--:B------:R-:W-:Y:S01]  /*3400*/  IMAD R3, R3, R9.reuse, R11 ;  /* 0x0000000903037224 */ /* 0x080fe200078e020b */
[----:B------:R-:W-:-:S04]  /*3410*/  ISETP.GE.U32.AND P2, PT, R5, R9, PT ;  /* 0x000000090500720c */ /* 0x000fc80003f46070 */
[----:B------:R-:W-:Y:S02]  /*3420*/  IADD3.X R4, ~R3, R4, RZ, P0, !PT ;  /* 0x0000000403047210 */ /* 0x000fe400007fe5ff */
[-C--:B------:R-:W-:Y:S02]  /*3430*/  IADD3 R7, P0, -R9, R5.reuse, RZ ;  /* 0x0000000509077210 */ /* 0x080fe40007f1e1ff */
[C---:B------:R-:W-:Y:S02]  /*3440*/  ISETP.GE.U32.AND.EX P2, PT, R4.reuse, RZ, PT, P2 ;  /* 0x000000ff0400720c */ /* 0x040fe40003f46120 */
[----:B------:R-:W-:Y:S02]  /*3450*/  IADD3.X R3, R4, -0x1, RZ, P0, !PT ;  /* 0xffffffff04037810 */ /* 0x000fe400007fe4ff */
[----:B------:R-:W-:Y:S02]  /*3460*/  SEL R7, R7, R5, P2 ;  /* 0x0000000507077207 */ /* 0x000fe40001000000 */
[----:B------:R-:W-:-:S02]  /*3470*/  SEL R3, R3, R4, P2 ;  /* 0x0000000403037207 */ /* 0x000fc40001000000 */
[----:B------:R-:W-:Y:S02]  /*3480*/  SEL R10, R10, R0, P2 ;  /* 0x000000000a0a7207 */ /* 0x000fe40001000000 */
[----:B------:R-:W-:Y:S01]  /*3490*/  ISETP.GE.U32.AND P2, PT, R7, R9, PT ;  /* 0x000000090700720c */ /* 0x000fe20003f46070 */
[----:B------:R-:W-:Y:S01]  /*34a0*/  IMAD.MOV.U32 R7, RZ, RZ, 0x0 ;  /* 0x00000000ff077424 */ /* 0x000fe200078e00ff */
[----:B------:R-:W-:Y:S02]  /*34b0*/  ISETP.NE.U32.AND P0, PT, R9, RZ, PT ;  /* 0x000000ff0900720c */ /* 0x000fe40003f05070 */
[----:B------:R-:W-:Y:S02]  /*34c0*/  IADD3 R0, R10, 0x1, RZ ;  /* 0x000000010a007810 */ /* 0x000fe40007ffe0ff */
[----:B------:R-:W-:Y:S02]  /*34d0*/  ISETP.GE.U32.AND.EX P2, PT, R3, RZ, PT, P2 ;  /* 0x000000ff0300720c */ /* 0x000fe40003f46120 */
[----:B------:R-:W-:-:S02]  /*34e0*/  ISETP.NE.AND.EX P0, PT, RZ, RZ, PT, P0 ;  /* 0x000000ffff00720c */ /* 0x000fc40003f05300 */
[----:B------:R-:W-:-:S04]  /*34f0*/  SEL R0, R0, R10, P2 ;  /* 0x0000000a00007207 */ /* 0x000fc80001000000 */
[----:B------:R-:W-:Y:S01]  /*3500*/  SEL R0, R0, 0xffffffff, P0 ;  /* 0xffffffff00007807 */ /* 0x000fe20000000000 */
[----:B------:R-:W-:Y:S06]  /*3510*/  RET.REL.NODEC R6 `(_ZN7cutlass13device_kernelIN5flash19FlashAttnFwdCombineIN4cute5tupleIJNS3_1CILi8EEENS5_ILi128EEEEEELi7ELi256ELi1ELb0ELb1ENS_10bfloat16_tEfNS_4arch4Sm90EEEEEvNT_6ParamsE) ;  /* 0xffffffc806b87950 */ /* 0x000fec0003c3ffff */
.L_x_81:
        /* <DEDUP_REMOVED lines=14> */
.L_x_1572:


//--------------------- .text._ZN7cutlass13device_kernelIN5flash19FlashAttnFwdCombineIN4cute5tupleIJNS3_1CILi8EEENS5_ILi128EEEEEELi6ELi256ELi1ELb0ELb1ENS_10bfloat16_tEfNS_4arch4Sm90EEEEEvNT_6ParamsE --------------------------
	.section	.text._ZN7cutlass13device_kernelIN5flash19FlashAttnFwdCombineIN4cute5tupleIJNS3_1CILi8EEENS5_ILi128EEEEEELi6ELi256ELi1ELb0ELb1ENS_10bfloat16_tEfNS_4arch4Sm90EEEEEvNT_6ParamsE,"ax",@progbits
	.align	128
.text._ZN7cutlass13device_kernelIN5flash19FlashAttnFwdCombineIN4cute5tupleIJNS3_1CILi8EEENS5_ILi128EEEEEELi6ELi256ELi1ELb0ELb1ENS_10bfloat16_tEfNS_4arch4Sm90EEEEEvNT_6ParamsE:
        .type           _ZN7cutlass13device_kernelIN5flash19FlashAttnFwdCombineIN4cute5tupleIJNS3_1CILi8EEENS5_ILi128EEEEEELi6ELi256ELi1ELb0ELb1ENS_10bfloat16_tEfNS_4arch4Sm90EEEEEvNT_6ParamsE,@function
        .size           _ZN7cutlass13device_kernelIN5flash19FlashAttnFwdCombineIN4cute5tupleIJNS3_1CILi8EEENS5_ILi128EEEEEELi6ELi256ELi1ELb0ELb1ENS_10bfloat16_tEfNS_4arch4Sm90EEEEEvNT_6ParamsE,(.L_x_1574 - _ZN7cutlass13device_kernelIN5flash19FlashAttnFwdCombineIN4cute5tupleIJNS3_1CILi8EEENS5_ILi128EEEEEELi6ELi256ELi1ELb0ELb1ENS_10bfloat16_tEfNS_4arch4Sm90EEEEEvNT_6ParamsE)
        .other          _ZN7cutlass13device_kernelIN5flash19FlashAttnFwdCombineIN4cute5tupleIJNS3_1CILi8EEENS5_ILi128EEEEEELi6ELi256ELi1ELb0ELb1ENS_10bfloat16_tEfNS_4arch4Sm90EEEEEvNT_6ParamsE,@"STO_CUDA_ENTRY STV_DEFAULT"
_ZN7cutlass13device_kernelIN5flash19FlashAttnFwdCombineIN4cute5tupleIJNS3_1CILi8EEENS5_ILi128EEEEEELi6ELi256ELi1ELb0ELb1ENS_10bfloat16_tEfNS_4arch4Sm90EEEEEvNT_6ParamsE:
        /* <DEDUP_REMOVED lines=57> */
.L_x_82:
        /* <DEDUP_REMOVED lines=25> */
.L_x_83:
        /* <DEDUP_REMOVED lines=101> */
.L_x_85:
        /* <DEDUP_REMOVED lines=14> */
[----:B------:R-:W-:Y:S05]  /*0c50*/  CALL.REL.NOINC `($__internal_2_$__cuda_sm20_div_u64) ;  /* 0x0000002000147944 */ /* 0x000fea0003c00000 */
[----:B------:R-:W-:Y:S05]  /*0c60*/  BRA `(.L_x_87) ;  /* 0x00000000004c7947 */ /* 0x000fea0003800000 */
.L_x_86:
        /* <DEDUP_REMOVED lines=19> */
.L_x_87:
[----:B------:R-:W-:Y:S02]  /*0da0*/  IADD3 R4, R8, -0x1, RZ ;  /* 0xffffffff08047810 */ /* 0x000fe40007ffe0ff */
[----:B------:R-:W-:-:S07]  /*0db0*/  MOV R9, R0 ;  /* 0x0000000000097202 */ /* 0x000fce0000000f00 */
.L_x_84:
        /* <DEDUP_REMOVED lines=23> */
[----:B------:R-:W-:-:S03]  /*0f30*/  IMAD.MOV.U32 R27, RZ, RZ, R25 ;  /* 0x000000ffff1b7224 */ /* 0x000fc600078e0019 */
[--C-:B------:R-:W-:Y:S01]  /*0f40*/  SHF.R.S32.HI R15, RZ, 0x1f, R3.reuse ;  /* 0x0000001fff0f7819 */ /* 0x100fe20000011403 */
[----:B------:R-:W-:Y:S02]  /*0f50*/  IMAD.MOV R14, RZ, RZ, -R3 ;  /* 0x000000ffff0e7224 */ /* 0x000fe400078e0a03 */
[----:B------:R-:W3:Y:S01]  /*0f60*/  @!P3 LDC.64 R10, c[0x0][0x268] ;  /* 0x00009a00ff0abb82 */ /* 0x000ee20000000a00 */
[----:B------:R-:W-:Y:S01]  /*0f70*/  IMAD.WIDE.U32 R26, R3, UR4, R26 ;  /* 0x00000004031a7c25 */ /* 0x000fe2000f8e001a */
[----:B------:R-:W-:-:S03]  /*0f80*/  @!P3 SHF.R.S32.HI R18, RZ, 0x1f, R20 ;  /* 0x0000001fff12b819 */ /* 0x000fc60000011414 */
[----:B------:R-:W-:Y:S02]  /*0f90*/  IMAD R14, R22, R14, R6 ;  /* 0x0000000e160e7224 */ /* 0x000fe400078e0206 */
[----:B------:R-:W-:Y:S01]  /*0fa0*/  IMAD R15, R15, UR4, RZ ;  /* 0x000000040f0f7c24 */ /* 0x000fe2000f8e02ff */
[----:B------:R-:W4:Y:S01]  /*0fb0*/  @!P3 LDC.64 R6, c[0x0][0x250] ;  /* 0x00009400ff06bb82 */ /* 0x000f220000000a00 */
[----:B------:R-:W-:Y:S01]  /*0fc0*/  UMOV UR4, 0x400 ;  /* 0x0000040000047882 */ /* 0x000fe20000000000 */
[----:B------:R-:W-:Y:S01]  /*0fd0*/  SHF.R.S32.HI R19, RZ, 0x1f, R14 ;  /* 0x0000001fff137819 */ /* 0x000fe2000001140e */
[----:B------:R-:W-:Y:S01]  /*0fe0*/  IMAD R15, R3, UR5, R15 ;  /* 0x00000005030f7c24 */ /* 0x000fe2000f8e020f */
[----:B------:R-:W-:Y:S01]  /*0ff0*/  IADD3 R14, P2, R14, R26, RZ ;  /* 0x0000001a0e0e7210 */ /* 0x000fe20007f5e0ff */
[----:B--2---:R-:W-:Y:S01]  /*1000*/  ULEA UR4, UR6, UR4, 0x18 ;  /* 0x0000000406047291 */ /* 0x004fe2000f8ec03f */
[----:B------:R-:W-:Y:S02]  /*1010*/  LOP3.LUT R3, R20, 0x1, RZ, 0xc0, !PT ;  /* 0x0000000114037812 */ /* 0x000fe400078ec0ff */
[----:B------:R-:W-:-:S02]  /*1020*/  IADD3.X R15, R19, R27, R15, P2, !PT ;  /* 0x0000001b130f7210 */ /* 0x000fc400017fe40f */
[----:B------:R-:W-:Y:S01]  /*1030*/  ISETP.NE.U32.AND P0, PT, R3, 0x1, PT ;  /* 0x000000010300780c */ /* 0x000fe20003f05070 */
[----:B------:R-:W-:Y:S02]  /*1040*/  VIADD R3, R20, 0x20 ;  /* 0x0000002014037836 */ /* 0x000fe40000000000 */
[----:B---3--:R-:W-:-:S03]  /*1050*/  @!P3 IMAD R18, R18, R10, RZ ;  /* 0x0000000a1212b224 */ /* 0x008fc600078e02ff */
[----:B------:R-:W-:Y:S01]  /*1060*/  ISETP.GE.AND P2, PT, R3, R16, PT ;  /* 0x000000100300720c */ /* 0x000fe20003f46270 */
[C---:B------:R-:W-:Y:S02]  /*1070*/  @!P3 IMAD R18, R20.reuse, R11, R18 ;  /* 0x0000000b1412b224 */ /* 0x040fe400078e0212 */
[----:B------:R-:W-:Y:S01]  /*1080*/  @!P3 IMAD.WIDE.U32 R20, R20, R10, R14 ;  /* 0x0000000a1414b225 */ /* 0x000fe200078e000e */
[----:B------:R-:W-:-:S03]  /*1090*/  HFMA2.MMA R10, -RZ, RZ, 0, 1.4781951904296875e-05 ;  /* 0x000000f8ff0a7435 */ /* 0x000fc600000001ff */
[----:B------:R-:W-:Y:S02]  /*10a0*/  @P3 IMAD.U32 R11, RZ, RZ, UR4 ;  /* 0x00000004ff0b3e24 */ /* 0x000fe4000f8e00ff */
[----:B------:R-:W-:-:S03]  /*10b0*/  @!P3 IMAD.IADD R19, R21, 0x1, R18 ;  /* 0x000000011513b824 */ /* 0x000fc600078e0212 */
[C---:B------:R-:W-:Y:S02]  /*10c0*/  @P3 LEA R18, R5.reuse, R11, 0x2 ;  /* 0x0000000b05123211 */ /* 0x040fe400078e10ff */
[----:B------:R-:W-:Y:S02]  /*10d0*/  SEL R10, R10, 0x108, !P0 ;  /* 0x000001080a0a7807 */ /* 0x000fe40004000000 */
[C---:B----4-:R-:W-:Y:S02]  /*10e0*/  @!P3 LEA R26, P0, R20.reuse, R6, 0x2 ;  /* 0x00000006141ab211 */ /* 0x050fe400078010ff */
[----:B------:R-:W-:Y:S01]  /*10f0*/  @!P3 MOV R11, UR4 ;  /* 0x00000004000bbc02 */ /* 0x000fe20008000f00 */
[C---:B------:R-:W-:Y:S01]  /*1100*/  @P2 IMAD.IADD R6, R5.reuse, 0x1, R10 ;  /* 0x0000000105062824 */ /* 0x040fe200078e020a */
[----:B------:R-:W-:Y:S01]  /*1110*/  @!P3 LEA.HI.X R27, R20, R7, R19, 0x2, P0 ;  /* 0x00000007141bb211 */ /* 0x000fe200000f1413 */
[----:B------:R-:W-:Y:S01]  /*1120*/  @P3 IMAD.MOV.U32 R20, RZ, RZ, -0x800000 ;  /* 0xff800000ff143424 */ /* 0x000fe200078e00ff */
[----:B------:R-:W-:Y:S01]  /*1130*/  @P2 MOV R7, 0xff800000 ;  /* 0xff80000000072802 */ /* 0x000fe20000000f00 */
[----:B------:R-:W-:Y:S01]  /*1140*/  @!P3 IMAD R19, R5, 0x4, R11 ;  /* 0x000000040513b824 */ /* 0x000fe200078e020b */
[----:B------:R-:W-:-:S02]  /*1150*/  @P2 LEA R6, R6, R11, 0x2 ;  /* 0x0000000b06062211 */ /* 0x000fc400078e10ff */
        /* <DEDUP_REMOVED lines=22> */
.L_x_89:
[----:B------:R-:W-:Y:S05]  /*12c0*/  BSYNC B0 ;  /* 0x0000000000007941 */ /* 0x000fea0003800000 */
.L_x_88:
        /* <DEDUP_REMOVED lines=37> */
[----:B------:R-:W-:-:S04]  /*1520*/  MOV R3, 0x400 ;  /* 0x0000040000037802 */ /* 0x000fc80000000f00 */
[----:B---3--:R-:W-:Y:S01]  /*1530*/  LEA R0, R0, R3, 0x18 ;  /* 0x0000000300007211 */ /* 0x008fe200078ec0ff */
[----:B------:R-:W3:Y:S01]  /*1540*/  @!P3 LDC.64 R6, c[0x0][0x210] ;  /* 0x00008400ff06bb82 */ /* 0x000ee20000000a00 */
[----:B-1----:R-:W-:-:S03]  /*1550*/  @!P4 IADD3 R20, P1, R36, R20, RZ ;  /* 0x000000142414c210 */ /* 0x002fc60007f3e0ff */
[--C-:B------:R-:W-:Y:S02]  /*1560*/  @!P4 IMAD R3, R15, 0x4, R0.reuse ;  /* 0x000000040f03c824 */ /* 0x100fe400078e0200 */
[----:B------:R-:W-:Y:S02]  /*1570*/  @!P4 IMAD.X R21, R37, 0x1, R21, P1 ;  /* 0x000000012515c824 */ /* 0x000fe400008e0615 */
[----:B------:R-:W1:Y:S01]  /*1580*/  @!P4 LDC.64 R10, c[0x0][0x210] ;  /* 0x00008400ff0acb82 */ /* 0x000e620000000a00 */
[----:B--2---:R-:W-:Y:S01]  /*1590*/  @!P3 LEA R12, P0, R18, R36, 0x1 ;  /* 0x00000024120cb211 */ /* 0x004fe200078008ff */
[----:B------:R-:W-:-:S03]  /*15a0*/  IMAD R35, R8, 0x4, R0 ;  /* 0x0000000408237824 */ /* 0x000fc600078e0200 */
[----:B------:R-:W-:Y:S02]  /*15b0*/  @!P3 LEA.HI.X R19, R18, R37, R19, 0x1, P0 ;  /* 0x000000251213b211 */ /* 0x000fe400000f0c13 */
[----:B----4-:R-:W-:-:S04]  /*15c0*/  @!P4 LEA R16, P2, R36, R16, 0x2 ;  /* 0x000000102410c211 */ /* 0x010fc800078410ff */
[----:B------:R-:W-:Y:S02]  /*15d0*/  @!P4 LEA.HI.X R17, R36, R17, R37, 0x2, P2 ;  /* 0x000000112411c211 */ /* 0x000fe400010f1425 */
[----:B------:R-:W-:Y:S02]  /*15e0*/  ISETP.NE.AND P2, PT, R2, RZ, PT ;  /* 0x000000ff0200720c */ /* 0x000fe40003f45270 */
[C---:B---3--:R-:W-:Y:S01]  /*15f0*/  @!P3 LEA R6, P0, R12.reuse, R6, 0x2 ;  /* 0x000000060c06b211 */ /* 0x048fe200078010ff */
        /* <DEDUP_REMOVED lines=95> */
[----:B------:R-:W-:Y:S01]  /*1bf0*/  ULDC.64 UR4, c[0x0][0x2a8] ;  /* 0x0000aa0000047ab9 */ /* 0x000fe20000000a00 */
[----:B------:R-:W-:-:S10]  /*1c00*/  IMAD.MOV.U32 R23, RZ, RZ, R25 ;  /* 0x000000ffff177224 */ /* 0x000fd400078e0019 */
[----:B------:R-:W-:-:S05]  /*1c10*/  @P0 IMAD.HI.U32 R9, R2, R9, RZ ;  /* 0x0000000902090227 */ /* 0x000fca00078e00ff */
[----:B------:R-:W-:-:S04]  /*1c20*/  @P0 SHF.R.U32.HI R3, RZ, R4, R9 ;  /* 0x00000004ff030219 */ /* 0x000fc80000011609 */
[--C-:B------:R-:W-:Y:S01]  /*1c30*/  SHF.R.S32.HI R6, RZ, 0x1f, R3.reuse ;  /* 0x0000001fff067819 */ /* 0x100fe20000011403 */
[----:B------:R-:W-:-:S04]  /*1c40*/  IMAD.MOV R4, RZ, RZ, -R3 ;  /* 0x000000ffff047224 */ /* 0x000fc800078e0a03 */
[----:B------:R-:W-:Y:S01]  /*1c50*/  IMAD R4, R22, R4, R2 ;  /* 0x0000000416047224 */ /* 0x000fe200078e0202 */
[----:B------:R-:W-:Y:S01]  /*1c60*/  MOV R22, R24 ;  /* 0x0000001800167202 */ /* 0x000fe20000000f00 */
[----:B------:R-:W-:-:S03]  /*1c70*/  IMAD R6, R6, UR4, RZ ;  /* 0x0000000406067c24 */ /* 0x000fc6000f8e02ff */
[----:B------:R-:W-:Y:S01]  /*1c80*/  SHF.R.S32.HI R2, RZ, 0x1f, R4 ;  /* 0x0000001fff027819 */ /* 0x000fe20000011404 */
[----:B------:R-:W-:-:S04]  /*1c90*/  IMAD.WIDE.U32 R22, R3, UR4, R22 ;  /* 0x0000000403167c25 */ /* 0x000fc8000f8e0016 */
[----:B------:R-:W-:Y:S01]  /*1ca0*/  IMAD R6, R3, UR5, R6 ;  /* 0x0000000503067c24 */ /* 0x000fe2000f8e0206 */
[----:B------:R-:W-:Y:S01]  /*1cb0*/  IADD3 R4, P0, R4, R22, RZ ;  /* 0x0000001604047210 */ /* 0x000fe20007f1e0ff */
[----:B------:R-:W-:-:S03]  /*1cc0*/  ULDC.64 UR4, c[0x0][0x2a0] ;  /* 0x0000a80000047ab9 */ /* 0x000fc60000000a00 */
[----:B------:R-:W-:Y:S02]  /*1cd0*/  IADD3.X R2, R2, R23, R6, P0, !PT ;  /* 0x0000001702027210 */ /* 0x000fe400007fe406 */
[----:B------:R-:W-:-:S04]  /*1ce0*/  LEA R22, P0, R4, UR4, 0x2 ;  /* 0x0000000404167c11 */ /* 0x000fc8000f8010ff */
[----:B------:R-:W-:-:S05]  /*1cf0*/  LEA.HI.X R23, R4, UR5, R2, 0x2, P0 ;  /* 0x0000000504177c11 */ /* 0x000fca00080f1402 */
[----:B------:R1:W-:Y:S04]  /*1d00*/  STG.E desc[UR38][R22.64], R11 ;  /* 0x0000000b16007986 */ /* 0x0003e8000c101926 */
.L_x_91:
[----:B------:R-:W-:Y:S05]  /*1d10*/  BSYNC B0 ;  /* 0x0000000000007941 */ /* 0x000fea0003800000 */
.L_x_90:
[----:B------:R1:W-:Y:S01]  /*1d20*/  STS [R20], R10 ;  /* 0x0000000a14007388 */ /* 0x0003e20000000800 */
[----:B------:R-:W-:Y:S01]  /*1d30*/  BSSY B1, `(.L_x_92) ;  /* 0x00000e0000017945 */ /* 0x000fe20003800000 */
[----:B------:R-:W-:Y:S02]  /*1d40*/  IMAD.MOV.U32 R12, RZ, RZ, RZ ;  /* 0x000000ffff0c7224 */ /* 0x000fe400078e00ff */
[----:B------:R-:W-:Y:S01]  /*1d50*/  STS [R19], R7 ;  /* 0x0000000713007388 */ /* 0x000fe20000000800 */
[----:B------:R-:W-:-:S03]  /*1d60*/  IMAD.MOV.U32 R9, RZ, RZ, RZ ;  /* 0x000000ffff097224 */ /* 0x000fc600078e00ff */
[----:B------:R-:W-:Y:S01]  /*1d70*/  @!P1 STS [R35+0x800], R16 ;  /* 0x0008001023009388 */ /* 0x000fe20000000800 */
        /* <DEDUP_REMOVED lines=23> */
.L_x_96:
        /* <DEDUP_REMOVED lines=142> */
.L_x_95:
[----:B------:R-:W-:Y:S05]  /*27d0*/  BSYNC B0 ;  /* 0x0000000000007941 */ /* 0x000fea0003800000 */
.L_x_94:
[----:B------:R-:W-:Y:S05]  /*27e0*/  @!P5 BRA `(.L_x_93) ;  /* 0x0000000000d0d947 */ /* 0x000fea0003800000 */
[----:B------:R-:W-:Y:S01]  /*27f0*/  VIADD R4, R40, 0x3 ;  /* 0x0000000328047836 */ /* 0x000fe20000000000 */
[----:B------:R-:W-:Y:S01]  /*2800*/  MOV R20, 0x3 ;  /* 0x0000000300147802 */ /* 0x000fe20000000f00 */
[----:B------:R-:W-:-:S03]  /*2810*/  IMAD.MOV.U32 R6, RZ, RZ, RZ ;  /* 0x000000ffff067224 */ /* 0x000fc600078e00ff */
[----:B------:R-:W-:-:S07]  /*2820*/  SHF.R.S32.HI R7, RZ, 0x1f, R4 ;  /* 0x0000001fff077819 */ /* 0x000fce0000011404 */
.L_x_97:
        /* <DEDUP_REMOVED lines=48> */
.L_x_93:
[----:B------:R-:W-:Y:S05]  /*2b30*/  BSYNC B1 ;  /* 0x0000000000017941 */ /* 0x000fea0003800000 */
.L_x_92:
[----:B------:R-:W-:Y:S05]  /*2b40*/  @P4 EXIT ;  /* 0x000000000000494d */ /* 0x000fea0003800000 */
[----:B------:R-:W1:Y:S01]  /*2b50*/  S2R R0, SR_CTAID.Y ;  /* 0x0000000000007919 */ /* 0x000e620000002600 */
[----:B------:R-:W-:Y:S01]  /*2b60*/  ULDC.64 UR4, c[0x0][0x288] ;  /* 0x0000a20000047ab9 */ /* 0x000fe20000000a00 */
[----:B------:R-:W-:Y:S01]  /*2b70*/  F2FP.BF16.F32.PACK_AB R8, R12, R11 ;  /* 0x0000000b0c08723e */ /* 0x000fe200000010ff */
[----:B------:R-:W-:Y:S01]  /*2b80*/  IMAD R32, R32, UR4, RZ ;  /* 0x0000000420207c24 */ /* 0x000fe2000f8e02ff */
[----:B------:R-:W-:-:S03]  /*2b90*/  F2FP.BF16.F32.PACK_AB R9, R9, R10 ;  /* 0x0000000a0909723e */ /* 0x000fc600000010ff */
[----:B------:R-:W-:Y:S02]  /*2ba0*/  IMAD R32, R33, UR5, R32 ;  /* 0x0000000521207c24 */ /* 0x000fe4000f8e0220 */
[----:B-1----:R-:W-:-:S05]  /*2bb0*/  IMAD.SHL.U32 R0, R0, 0x80, RZ ;  /* 0x0000008000007824 */ /* 0x002fca00078e00ff */
        /* <DEDUP_REMOVED lines=15> */
        .weak           $__internal_2_$__cuda_sm20_div_u64
        .type           $__internal_2_$__cuda_sm20_div_u64,@function
        .size           $__internal_2_$__cuda_sm20_div_u64,(.L_x_1574 - $__internal_2_$__cuda_sm20_div_u64)
$__internal_2_$__cuda_sm20_div_u64:
        /* <DEDUP_REMOVED lines=60> */
[----:B------:R-:W-:Y:S06]  /*3070*/  RET.REL.NODEC R6 `(_ZN7cutlass13device_kernelIN5flash19FlashAttnFwdCombineIN4cute5tupleIJNS3_1CILi8EEENS5_ILi128EEEEEELi6ELi256ELi1ELb0ELb1ENS_10bfloat16_tEfNS_4arch4Sm90EEEEEvNT_6ParamsE) ;  /* 0xffffffcc06e07950 */ /* 0x000fec0003c3ffff */
.L_x_98:
        /* <DEDUP_REMOVED lines=16> */
.L_x_1574:


//--------------------- .text._ZN7cutlass13device_kernelIN5flash19FlashAttnFwdCombineIN4cute5tupleIJNS3_1CILi8EEENS5_ILi128EEEEEELi5ELi256ELi1ELb0ELb1ENS_10bfloat16_tEfNS_4arch4Sm90EEEEEvNT_6ParamsE --------------------------
	.section	.text._ZN7cutlass13device_kernelIN5flash19FlashAttnFwdCombineIN4cute5tupleIJNS3_1CILi8EEENS5_ILi128EEEEEELi5ELi256ELi1ELb0ELb1ENS_10bfloat16_tEfNS_4arch4Sm90EEEEEvNT_6ParamsE,"ax",@progbits
	.align	128
.text._ZN7cutlass13device_kernelIN5flash19FlashAttnFwdCombineIN4cute5tupleIJNS3_1CILi8EEENS5_ILi128EEEEEELi5ELi256ELi1ELb0ELb1ENS_10bfloat16_tEfNS_4arch4Sm90EEEEEvNT_6ParamsE:
        .type           _ZN7cutlass13device_kernelIN5flash19FlashAttnFwdCombineIN4cute5tupleIJNS3_1CILi8EEENS5_ILi128EEEEEELi5ELi256ELi1ELb0ELb1ENS_10bfloat16_tEfNS_4arch4Sm90EEEEEvNT_6ParamsE,@function
        .size           _ZN7cutlass13device_kernelIN5flash19FlashAttnFwdCombineIN4cute5tupleIJNS3_1CILi8EEENS5_ILi128EEEEEELi5ELi256ELi1ELb0ELb1ENS_10bfloat16_tEfNS_4arch4Sm90EEEEEvNT_6ParamsE,(.L_x_1576 - _ZN7cutlass13device_kernelIN5flash19FlashAttnFwdCombineIN4cute5tupleIJNS3_1CILi8EEENS5_ILi128EEEEEELi5ELi256ELi1ELb0ELb1ENS_10bfloat16_tEfNS_4arch4Sm90EEEEEvNT_6ParamsE)
        .other          _ZN7cutlass13device_kernelIN5flash19FlashAttnFwdCombineIN4cute5tupleIJNS3_1CILi8EEENS5_ILi128EEEEEELi5ELi256ELi1ELb0ELb1ENS_10bfloat16_tEfNS_4arch4Sm90EEEEEvNT_6ParamsE,@"STO_CUDA_ENTRY STV_DEFAULT"
_ZN7cutlass13device_kernelIN5flash19FlashAttnFwdCombineIN4cute5tupleIJNS3_1CILi8EEENS5_ILi128EEEEEELi5ELi256ELi1ELb0ELb1ENS_10bfloat16_tEfNS_4arch4Sm90EEEEEvNT_6ParamsE:
        /* <DEDUP_REMOVED lines=57> */
.L_x_99:
        /* <DEDUP_REMOVED lines=25> */
.L_x_100:
        /* <DEDUP_REMOVED lines=101> */
.L_x_102:
        /* <DEDUP_REMOVED lines=14> */
[----:B------:R-:W-:Y:S05]  /*0c50*/  CALL.REL.NOINC `($__internal_3_$__cuda_sm20_div_u64) ;  /* 0x0000001c00707944 */ /* 0x000fea0003c00000 */
[----:B------:R-:W-:Y:S05]  /*0c60*/  BRA `(.L_x_104) ;  /* 0x00000000004c7947 */ /* 0x000fea0003800000 */
.L_x_103:
        /* <DEDUP_REMOVED lines=19> */
.L_x_104:
[----:B------:R-:W-:Y:S02]  /*0da0*/  IADD3 R4, R8, -0x1, RZ ;  /* 0xffffffff08047810 */ /* 0x000fe40007ffe0ff */
[----:B------:R-:W-:-:S07]  /*0db0*/  MOV R9, R0 ;  /* 0x0000000000097202 */ /* 0x000fce0000000f00 */
.L_x_101:
[----:B------:R-:W-:Y:S01]  /*0dc0*/  SHF.R.S32.HI R0, RZ, 0x1f, R2 ;  /* 0x0000001fff007819 */ /* 0x000fe20000011402 */
[----:B------:R-:W1:Y:S01]  /*0dd0*/  LDC R13, c[0x0][0x21c] ;  /* 0x00008700ff0d7b82 */ /* 0x000e620000000800 */
[----:B------:R-:W-:Y:S02]  /*0de0*/  BSSY B0, `(.L_x_105) ;  /* 0x0000033000007945 */ /* 0x000fe40003800000 */
[CC--:B------:R-:W-:Y:S02]  /*0df0*/  LEA.HI R3, R0.reuse, R2.reuse, RZ, 0x3 ;  /* 0x0000000200037211 */ /* 0x0c0fe400078f18ff */
[----:B------:R-:W-:Y:S02]  /*0e00*/  LEA.HI R0, R0, R2, RZ, 0x5 ;  /* 0x0000000200007211 */ /* 0x000fe400078f28ff */
[----:B------:R-:W-:Y:S02]  /*0e10*/  LOP3.LUT R6, R3, 0xfffffff8, RZ, 0xc0, !PT ;  /* 0xfffffff803067812 */ /* 0x000fe400078ec0ff */
[----:B------:R-:W-:-:S02]  /*0e20*/  SHF.R.S32.HI R8, RZ, 0x5, R0 ;  /* 0x00000005ff087819 */ /* 0x000fc40000011400 */
[----:B------:R-:W-:-:S03]  /*0e30*/  IADD3 R6, R2, UR37, -R6 ;  /* 0x0000002502067c10 */ /* 0x000fc6000fffe806 */
[----:B------:R-:W-:Y:S01]  /*0e40*/  VIADD R10, R8, UR37 ;  /* 0x00000025080a7c36 */ /* 0x000fe20008000000 */
[----:B------:R-:W-:-:S13]  /*0e50*/  ISETP.GE.AND P0, PT, R6, R17, PT ;  /* 0x000000110600720c */ /* 0x000fda0003f06270 */
[----:B------:R-:W-:Y:S05]  /*0e60*/  @P0 BRA `(.L_x_106) ;  /* 0x0000000000a80947 */ /* 0x000fea0003800000 */
[----:B------:R-:W2:Y:S01]  /*0e70*/  S2UR UR4, SR_CgaCtaId ;  /* 0x00000000000479c3 */ /* 0x000ea20000008800 */
[----:B------:R-:W-:Y:S01]  /*0e80*/  SHF.R.S32.HI R3, RZ, 0x3, R3 ;  /* 0x00000003ff037819 */ /* 0x000fe20000011403 */
[----:B------:R-:W-:Y:S01]  /*0e90*/  UMOV UR5, 0x400 ;  /* 0x0000040000057882 */ /* 0x000fe20000000000 */
[----:B------:R-:W-:Y:S02]  /*0ea0*/  IMAD.MOV.U32 R11, RZ, RZ, R6 ;  /* 0x000000ffff0b7224 */ /* 0x000fe400078e0006 */
[C---:B------:R-:W-:Y:S01]  /*0eb0*/  ISETP.GE.AND P0, PT, R3.reuse, R16, PT ;  /* 0x000000100300720c */ /* 0x040fe20003f06270 */
[----:B------:R-:W-:Y:S01]  /*0ec0*/  IMAD.SHL.U32 R7, R3, 0x8, RZ ;  /* 0x0000000803077824 */ /* 0x000fe200078e00ff */
[----:B------:R-:W-:-:S04]  /*0ed0*/  SHF.R.U32.HI R5, RZ, 0x2, R3 ;  /* 0x00000002ff057819 */ /* 0x000fc80000011603 */
[----:B------:R-:W-:-:S04]  /*0ee0*/  LOP3.LUT R7, R7, 0xf8, RZ, 0xc0, !PT ;  /* 0x000000f807077812 */ /* 0x000fc800078ec0ff */
[----:B------:R-:W-:-:S04]  /*0ef0*/  LOP3.LUT R7, R7, 0x7, R2, 0xf8, !PT ;  /* 0x0000000707077812 */ /* 0x000fc800078ef802 */
[----:B------:R-:W-:Y:S01]  /*0f00*/  LOP3.LUT R7, R7, 0x7, R5, 0x78, !PT ;  /* 0x0000000707077812 */ /* 0x000fe200078e7805 */
[----:B------:R-:W-:Y:S01]  /*0f10*/  @P0 IMAD.MOV.U32 R5, RZ, RZ, -0x800000 ;  /* 0xff800000ff050424 */ /* 0x000fe200078e00ff */
[----:B--2---:R-:W-:-:S06]  /*0f20*/  ULEA UR4, UR4, UR5, 0x18 ;  /* 0x0000000504047291 */ /* 0x004fcc000f8ec03f */
[----:B------:R-:W-:-:S05]  /*0f30*/  LEA R7, R7, UR4, 0x2 ;  /* 0x0000000407077c11 */ /* 0x000fca000f8e10ff */
[----:B------:R2:W-:Y:S02]  /*0f40*/  @P0 STS [R7], R5 ;  /* 0x0000000507000388 */ /* 0x0005e40000000800 */
[----:B--2---:R-:W-:-:S05]  /*0f50*/  @P1 IMAD.HI.U32 R5, R6, R9, RZ ;  /* 0x0000000906051227 */ /* 0x004fca00078e00ff */
[----:B------:R-:W-:-:S05]  /*0f60*/  @P1 SHF.R.U32.HI R11, RZ, R4, R5 ;  /* 0x00000004ff0b1219 */ /* 0x000fca0000011605 */
[----:B------:R-:W-:-:S04]  /*0f70*/  IMAD.MOV R5, RZ, RZ, -R11 ;  /* 0x000000ffff057224 */ /* 0x000fc800078e0a0b */
[----:B------:R-:W-:Y:S01]  /*0f80*/  IMAD R5, R22, R5, R6 ;  /* 0x0000000516057224 */ /* 0x000fe200078e0206 */
[----:B------:R-:W-:Y:S06]  /*0f90*/  @P0 BRA `(.L_x_106) ;  /* 0x00000000005c0947 */ /* 0x000fec0003800000 */
[----:B------:R-:W-:Y:S01]  /*0fa0*/  SHF.R.S32.HI R6, RZ, 0x1f, R3 ;  /* 0x0000001fff067819 */ /* 0x000fe20000011403 */
[----:B------:R-:W-:Y:S01]  /*0fb0*/  ULDC.64 UR4, c[0x0][0x268] ;  /* 0x00009a0000047ab9 */ /* 0x000fe20000000a00 */
[----:B------:R-:W-:Y:S01]  /*0fc0*/  MOV R15, R25 ;  /* 0x00000019000f7202 */ /* 0x000fe20000000f00 */
[----:B------:R-:W-:Y:S02]  /*0fd0*/  IMAD.MOV.U32 R14, RZ, RZ, R24 ;  /* 0x000000ffff0e7224 */ /* 0x000fe400078e0018 */
[----:B------:R-:W-:Y:S02]  /*0fe0*/  IMAD R6, R6, UR4, RZ ;  /* 0x0000000406067c24 */ /* 0x000fe4000f8e02ff */
[----:B------:R-:W-:-:S04]  /*0ff0*/  IMAD.WIDE.U32 R14, R3, UR4, R14 ;  /* 0x00000004030e7c25 */ /* 0x000fc8000f8e000e */
[----:B------:R-:W-:Y:S01]  /*1000*/  IMAD R6, R3, UR5, R6 ;  /* 0x0000000503067c24 */ /* 0x000fe2000f8e0206 */
[----:B------:R-:W-:Y:S01]  /*1010*/  SHF.R.S32.HI R3, RZ, 0x1f, R11 ;  /* 0x0000001fff037819 */ /* 0x000fe2000001140b */
[----:B------:R-:W-:Y:S02]  /*1020*/  ULDC.64 UR4, c[0x0][0x270] ;  /* 0x00009c0000047ab9 */ /* 0x000fe40000000a00 */
[----:B------:R-:W-:Y:S01]  /*1030*/  IMAD.IADD R15, R15, 0x1, R6 ;  /* 0x000000010f0f7824 */ /* 0x000fe200078e0206 */
[----:B------:R-:W-:Y:S01]  /*1040*/  SHF.R.S32.HI R6, RZ, 0x1f, R5 ;  /* 0x0000001fff067819 */ /* 0x000fe20000011405 */
[----:B------:R-:W-:Y:S02]  /*1050*/  IMAD R3, R3, UR4, RZ ;  /* 0x0000000403037c24 */ /* 0x000fe4000f8e02ff */
[----:B------:R-:W-:-:S04]  /*1060*/  IMAD.WIDE.U32 R14, R11, UR4, R14 ;  /* 0x000000040b0e7c25 */ /* 0x000fc8000f8e000e */
[----:B------:R-:W-:Y:S01]  /*1070*/  IMAD R3, R11, UR5, R3 ;  /* 0x000000050b037c24 */ /* 0x000fe2000f8e0203 */
[----:B------:R-:W-:Y:S01]  /*1080*/  IADD3 R5, P0, R5, R14, RZ ;  /* 0x0000000e05057210 */ /* 0x000fe20007f1e0ff */
[----:B------:R-:W-:-:S03]  /*1090*/  ULDC.64 UR4, c[0x0][0x250] ;  /* 0x0000940000047ab9 */ /* 0x000fc60000000a00 */
[----:B------:R-:W-:Y:S02]  /*10a0*/  IADD3.X R3, R6, R15, R3, P0, !PT ;  /* 0x0000000f06037210 */ /* 0x000fe400007fe403 */
[----:B------:R-:W-:-:S04]  /*10b0*/  LEA R14, P0, R5, UR4, 0x2 ;  /* 0x00000004050e7c11 */ /* 0x000fc8000f8010ff */
[----:B------:R-:W-:-:S05]  /*10c0*/  LEA.HI.X R15, R5, UR5, R3, 0x2, P0 ;  /* 0x00000005050f7c11 */ /* 0x000fca00080f1403 */
[----:B------:R-:W-:Y:S01]  /*10d0*/  @!PT LDS RZ, [RZ] ;  /* 0x00000000fffff984 */ /* 0x000fe20000000800 */
[----:B------:R-:W-:Y:S01]  /*10e0*/  @!PT LDS RZ, [RZ] ;  /* 0x00000000fffff984 */ /* 0x000fe20000000800 */
[----:B------:R-:W-:Y:S01]  /*10f0*/  @!PT LDS RZ, [RZ] ;  /* 0x00000000fffff984 */ /* 0x000fe20000000800 */
[----:B------:R2:W-:Y:S04]  /*1100*/  LDGSTS.E.LTC128B [R7], desc[UR38][R14.64] ;  /* 0x000000000e077fae */ /* 0x0005e8000b921966 */
.L_x_106:
[----:B------:R-:W-:Y:S05]  /*1110*/  BSYNC B0 ;  /* 0x0000000000007941 */ /* 0x000fea0003800000 */
.L_x_105:
[----:B------:R-:W-:Y:S01]  /*1120*/  LOP3.LUT R5, R0, 0xffffffe0, RZ, 0xc0, !PT ;  /* 0xffffffe000057812 */ /* 0x000fe200078ec0ff */
        /* <DEDUP_REMOVED lines=111> */
[----:B------:R-:W-:Y:S01]  /*1820*/  IMAD.MOV.U32 R10, RZ, RZ, RZ ;  /* 0x000000ffff0a7224 */ /* 0x000fe200078e00ff */
[----:B---3--:R-:W-:-:S03]  /*1830*/  VIMNMX R16, R6, R16, !PT ;  /* 0x0000001006107248 */ /* 0x008fc60007fe0100 */
[----:B------:R-:W-:Y:S01]  /*1840*/  FSETP.NE.FTZ.AND P0, PT, R7, RZ, PT ;  /* 0x000000ff0700720b */ /* 0x000fe20003f15000 */
[----:B------:R-:W2:Y:S01]  /*1850*/  MUFU.LG2 R6, R7 ;  /* 0x0000000700067308 */ /* 0x000ea20000000c00 */
[----:B------:R-:W3:Y:S01]  /*1860*/  SHFL.BFLY PT, R12, R16, 0x1, 0x1f ;  /* 0x0c201f00100c7f89 */ /* 0x000ee200000e0000 */
[----:B----4-:R-:W-:-:S10]  /*1870*/  ISETP.GT.OR P1, PT, R3, 0xff, P2 ;  /* 0x000000ff0300780c */ /* 0x010fd40001724670 */
[----:B------:R-:W4:Y:S01]  /*1880*/  @P0 MUFU.RCP R10, R7 ;  /* 0x00000007000a0308 */ /* 0x000f220000001000 */
[----:B-1----:R-:W-:Y:S01]  /*1890*/  ISETP.NE.AND P0, PT, RZ, UR4, PT ;  /* 0x00000004ff007c0c */ /* 0x002fe2000bf05270 */
[----:B--2---:R-:W-:Y:S01]  /*18a0*/  FFMA.FTZ R6, R6, 0.69314718246459960938, R17 ;  /* 0x3f31721806067823 */ /* 0x004fe20000010011 */
[----:B---3--:R-:W-:Y:S01]  /*18b0*/  VIMNMX R12, R16, R12, !PT ;  /* 0x0000000c100c7248 */ /* 0x008fe20007fe0100 */
[----:B----4-:R-:W-:-:S10]  /*18c0*/  FMUL.FTZ R10, R11, R10 ;  /* 0x0000000a0b0a7220 */ /* 0x010fd40000410000 */
        /* <DEDUP_REMOVED lines=28> */
.L_x_108:
[----:B------:R-:W-:Y:S05]  /*1a90*/  BSYNC B0 ;  /* 0x0000000000007941 */ /* 0x000fea0003800000 */
.L_x_107:
[----:B------:R2:W-:Y:S01]  /*1aa0*/  STS [R18], R10 ;  /* 0x0000000a12007388 */ /* 0x0005e20000000800 */
[----:B------:R-:W-:Y:S01]  /*1ab0*/  BSSY B1, `(.L_x_109) ;  /* 0x00000df000017945 */ /* 0x000fe20003800000 */
[----:B------:R-:W-:Y:S02]  /*1ac0*/  IMAD.MOV.U32 R9, RZ, RZ, RZ ;  /* 0x000000ffff097224 */ /* 0x000fe400078e00ff */
[----:B------:R3:W-:Y:S01]  /*1ad0*/  @!P1 STS [R35+0x400], R12 ;  /* 0x0004000c23009388 */ /* 0x0007e20000000800 */
[----:B------:R-:W-:Y:S01]  /*1ae0*/  BAR.SYNC.DEFER_BLOCKING 0x0 ;  /* 0x0000000000007b1d */ /* 0x000fe20000010000 */
[----:B--2---:R-:W-:Y:S01]  /*1af0*/  CS2R R10, SRZ ;  /* 0x00000000000a7805 */ /* 0x004fe2000001ff00 */
[----:B---3--:R-:W-:-:S04]  /*1b00*/  IMAD.MOV.U32 R12, RZ, RZ, RZ ;  /* 0x000000ffff0c7224 */ /* 0x008fc800078e00ff */
        /* <DEDUP_REMOVED lines=21> */
.L_x_113:
        /* <DEDUP_REMOVED lines=142> */
.L_x_112:
[----:B------:R-:W-:Y:S05]  /*2540*/  BSYNC B0 ;  /* 0x0000000000007941 */ /* 0x000fea0003800000 */
.L_x_111:
[----:B------:R-:W-:Y:S05]  /*2550*/  @!P5 BRA `(.L_x_110) ;  /* 0x0000000000d0d947 */ /* 0x000fea0003800000 */
[----:B------:R-:W-:Y:S01]  /*2560*/  VIADD R4, R40, 0x3 ;  /* 0x0000000328047836 */ /* 0x000fe20000000000 */
[----:B------:R-:W-:Y:S01]  /*2570*/  MOV R20, 0x3 ;  /* 0x0000000300147802 */ /* 0x000fe20000000f00 */
[----:B-1----:R-:W-:-:S03]  /*2580*/  IMAD.MOV.U32 R6, RZ, RZ, RZ ;  /* 0x000000ffff067224 */ /* 0x002fc600078e00ff */
[----:B------:R-:W-:-:S07]  /*2590*/  SHF.R.S32.HI R7, RZ, 0x1f, R4 ;  /* 0x0000001fff077819 */ /* 0x000fce0000011404 */
.L_x_114:
        /* <DEDUP_REMOVED lines=48> */
.L_x_110:
[----:B------:R-:W-:Y:S05]  /*28a0*/  BSYNC B1 ;  /* 0x0000000000017941 */ /* 0x000fea0003800000 */
.L_x_109:
        /* <DEDUP_REMOVED lines=23> */
        .weak           $__internal_3_$__cuda_sm20_div_u64
        .type           $__internal_3_$__cuda_sm20_div_u64,@function
        .size           $__internal_3_$__cuda_sm20_div_u64,(.L_x_1576 - $__internal_3_$__cuda_sm20_div_u64)
$__internal_3_$__cuda_sm20_div_u64:
        /* <DEDUP_REMOVED lines=60> */
[----:B------:R-:W-:Y:S06]  /*2de0*/  RET.REL.NODEC R6 `(_ZN7cutlass13device_kernelIN5flash19FlashAttnFwdCombineIN4cute5tupleIJNS3_1CILi8EEENS5_ILi128EEEEEELi5ELi256ELi1ELb0ELb1ENS_10bfloat16_tEfNS_4arch4Sm90EEEEEvNT_6ParamsE) ;  /* 0xffffffd006847950 */ /* 0x000fec0003c3ffff */
.L_x_115:
        /* <DEDUP_REMOVED lines=9> */
.L_x_1576:


//--------------------- .text._ZN7cutlass13device_kernelIN5flash19FlashAttnFwdCombineIN4cute5tupleIJNS3_1CILi8EEENS5_ILi128EEEEEELi8ELi256ELi1ELb0ELb0ENS_10bfloat16_tEfNS_4arch4Sm80EEEEEvNT_6ParamsE --------------------------
	.section	.text._ZN7cutlass13device_kernelIN5flash19FlashAttnFwdCombineIN4cute5tupleIJNS3_1CILi8EEENS5_ILi128EEEEEELi8ELi256ELi1ELb0ELb0ENS_10bfloat16_tEfNS_4arch4Sm80EEEEEvNT_6ParamsE,"ax",@progbits
	.align	128
.text._ZN7cutlass13device_kernelIN5flash19FlashAttnFwdCombineIN4cute5tupleIJNS3_1CILi8EEENS5_ILi128EEEEEELi8ELi256ELi1ELb0ELb0ENS_10bfloat16_tEfNS_4arch4Sm80EEEEEvNT_6ParamsE:
        .type           _ZN7cutlass13device_kernelIN5flash19FlashAttnFwdCombineIN4cute5tupleIJNS3_1CILi8EEENS5_ILi128EEEEEELi8ELi256ELi1ELb0ELb0ENS_10bfloat16_tEfNS_4arch4Sm80EEEEEvNT_6ParamsE,@function
        .size           _ZN7cutlass13device_kernelIN5flash19FlashAttnFwdCombineIN4cute5tupleIJNS3_1CILi8EEENS5_ILi128EEEEEELi8ELi256ELi1ELb0ELb0ENS_10bfloat16_tEfNS_4arch4Sm80EEEEEvNT_6ParamsE,(.L_x_1578 - _ZN7cutlass13device_kernelIN5flash19FlashAttnFwdCombineIN4cute5tupleIJNS3_1CILi8EEENS5_ILi128EEEEEELi8ELi256ELi1ELb0ELb0ENS_10bfloat16_tEfNS_4arch4Sm80EEEEEvNT_6ParamsE)
        .other          _ZN7cutlass13device_kernelIN5flash19FlashAttnFwdCombineIN4cute5tupleIJNS3_1CILi8EEENS5_ILi128EEEEEELi8ELi256ELi1ELb0ELb0ENS_10bfloat16_tEfNS_4arch4Sm80EEEEEvNT_6ParamsE,@"STO_CUDA_ENTRY STV_DEFAULT"
_ZN7cutlass13device_kernelIN5flash19FlashAttnFwdCombineIN4cute5tupleIJNS3_1CILi8EEENS5_ILi128EEEEEELi8ELi256ELi1ELb0ELb0ENS_10bfloat16_tEfNS_4arch4Sm80EEEEEvNT_6ParamsE:
        /* <DEDUP_REMOVED lines=58> */
.L_x_116:
        /* <DEDUP_REMOVED lines=212> */
.L_x_118:
[----:B------:R-:W-:Y:S05]  /*10e0*/  BSYNC B0 ;  /* 0x0000000000007941 */ /* 0x000fea0003800000 */
.L_x_117:
        /* <DEDUP_REMOVED lines=228> */
.L_x_120:
[----:B------:R-:W-:Y:S05]  /*1f30*/  BSYNC B0 ;  /* 0x0000000000007941 */ /* 0x000fea0003800000 */
.L_x_119:
        /* <DEDUP_REMOVED lines=36> */
.L_x_125:
        /* <DEDUP_REMOVED lines=142> */
.L_x_124:
[----:B------:R-:W-:Y:S05]  /*2a60*/  BSYNC B0 ;  /* 0x0000000000007941 */ /* 0x000fea0003800000 */
.L_x_123:
[----:B------:R-:W-:Y:S05]  /*2a70*/  @!P5 BRA `(.L_x_122) ;  /* 0x0000000000d0d947 */ /* 0x000fea0003800000 */
[----:B------:R-:W-:Y:S01]  /*2a80*/  VIADD R6, R48, 0x3 ;  /* 0x0000000330067836 */ /* 0x000fe20000000000 */
[----:B------:R-:W-:Y:S01]  /*2a90*/  MOV R26, 0x3 ;  /* 0x00000003001a7802 */ /* 0x000fe20000000f00 */
[----:B------:R-:W-:-:S03]  /*2aa0*/  IMAD.MOV.U32 R20, RZ, RZ, RZ ;  /* 0x000000ffff147224 */ /* 0x000fc600078e00ff */
[----:B------:R-:W-:-:S07]  /*2ab0*/  SHF.R.S32.HI R15, RZ, 0x1f, R6 ;  /* 0x0000001fff0f7819 */ /* 0x000fce0000011406 */
.L_x_126:
        /* <DEDUP_REMOVED lines=48> */
.L_x_122:
[----:B------:R-:W-:Y:S05]  /*2dc0*/  BSYNC B1 ;  /* 0x0000000000017941 */ /* 0x000fea0003800000 */
.L_x_121:
        /* <DEDUP_REMOVED lines=28> */
.L_x_127:
        /* <DEDUP_REMOVED lines=15> */
.L_x_1578:


//--------------------- .text._ZN7cutlass13device_kernelIN5flash19FlashAttnFwdCombineIN4cute5tupleIJNS3_1CILi8EEENS5_ILi128EEEEEELi7ELi256ELi1ELb0ELb0ENS_10bfloat16_tEfNS_4arch4Sm80EEEEEvNT_6ParamsE --------------------------
	.section	.text._ZN7cutlass13device_kernelIN5flash19FlashAttnFwdCombineIN4cute5tupleIJNS3_1CILi8EEENS5_ILi128EEEEEELi7ELi256ELi1ELb0ELb0ENS_10bfloat16_tEfNS_4arch4Sm80EEEEEvNT_6ParamsE,"ax",@progbits
	.align	128
.text._ZN7cutlass13device_kernelIN5flash19FlashAttnFwdCombineIN4cute5tupleIJNS3_1CILi8EEENS5_ILi128EEEEEELi7ELi256ELi1ELb0ELb0ENS_10bfloat16_tEfNS_4arch4Sm80EEEEEvNT_6ParamsE:
        .type           _ZN7cutlass13device_kernelIN5flash19FlashAttnFwdCombineIN4cute5tupleIJNS3_1CILi8EEENS5_ILi128EEEEEELi7ELi256ELi1ELb0ELb0ENS_10bfloat16_tEfNS_4arch4Sm80EEEEEvNT_6ParamsE,@function
        .size           _ZN7cutlass13device_kernelIN5flash19FlashAttnFwdCombineIN4cute5tupleIJNS3_1CILi8EEENS5_ILi128EEEEEELi7ELi256ELi1ELb0ELb0ENS_10bfloat16_tEfNS_4arch4Sm80EEEEEvNT_6ParamsE,(.L_x_1579 - _ZN7cutlass13device_kernelIN5flash19FlashAttnFwdCombineIN4cute5tupleIJNS3_1CILi8EEENS5_ILi128EEEEEELi7ELi256ELi1ELb0ELb0ENS_10bfloat16_tEfNS_4arch4Sm80EEEEEvNT_6ParamsE)
        .other          _ZN7cutlass13device_kernelIN5flash19FlashAttnFwdCombineIN4cute5tupleIJNS3_1CILi8EEENS5_ILi128EEEEEELi7ELi256ELi1ELb0ELb0ENS_10bfloat16_tEfNS_4arch4Sm80EEEEEvNT_6ParamsE,@"STO_CUDA_ENTRY STV_DEFAULT"
_ZN7cutlass13device_kernelIN5flash19FlashAttnFwdCombineIN4cute5tupleIJNS3_1CILi8EEENS5_ILi128EEEEEELi7ELi256ELi1ELb0ELb0ENS_10bfloat16_tEfNS_4arch4Sm80EEEEEvNT_6ParamsE:
        /* <DEDUP_REMOVED lines=58> */
.L_x_128:
        /* <DEDUP_REMOVED lines=144> */
.L_x_130:
[----:B------:R-:W-:Y:S05]  /*0ca0*/  BSYNC B0 ;  /* 0x0000000000007941 */ /* 0x000fea0003800000 */
.L_x_129:
        /* <DEDUP_REMOVED lines=192> */
.L_x_132:
[----:B------:R-:W-:Y:S05]  /*18b0*/  BSYNC B0 ;  /* 0x0000000000007941 */ /* 0x000fea0003800000 */
.L_x_131:
        /* <DEDUP_REMOVED lines=32> */
.L_x_137:
        /* <DEDUP_REMOVED lines=142> */
.L_x_136:
[----:B------:R-:W-:Y:S05]  /*23a0*/  BSYNC B0 ;  /* 0x0000000000007941 */ /* 0x000fea0003800000 */
.L_x_135:
[----:B------:R-:W-:Y:S05]  /*23b0*/  @!P5 BRA `(.L_x_134) ;  /* 0x0000000000d0d947 */ /* 0x000fea0003800000 */
[----:B------:R-:W-:Y:S01]  /*23c0*/  VIADD R4, R42, 0x3 ;  /* 0x000000032a047836 */ /* 0x000fe20000000000 */
[----:B------:R-:W-:Y:S01]  /*23d0*/  HFMA2.MMA R20, -RZ, RZ, 0, 1.78813934326171875e-07 ;  /* 0x00000003ff147435 */ /* 0x000fe200000001ff */
[----:B-1----:R-:W-:-:S03]  /*23e0*/  IMAD.MOV.U32 R6, RZ, RZ, RZ ;  /* 0x000000ffff067224 */ /* 0x002fc600078e00ff */
[----:B------:R-:W-:-:S07]  /*23f0*/  SHF.R.S32.HI R7, RZ, 0x1f, R4 ;  /* 0x0000001fff077819 */ /* 0x000fce0000011404 */
.L_x_138:
        /* <DEDUP_REMOVED lines=48> */
.L_x_134:
[----:B------:R-:W-:Y:S05]  /*2700*/  BSYNC B1 ;  /* 0x0000000000017941 */ /* 0x000fea0003800000 */
.L_x_133:
        /* <DEDUP_REMOVED lines=29> */
.L_x_139:
        /* <DEDUP_REMOVED lines=10> */
.L_x_1579:


//--------------------- .text._ZN7cutlass13device_kernelIN5flash19FlashAttnFwdCombineIN4cute5tupleIJNS3_1CILi8EEENS5_ILi128EEEEEELi6ELi256ELi1ELb0ELb0ENS_10bfloat16_tEfNS_4arch4Sm80EEEEEvNT_6ParamsE --------------------------
	.section	.text._ZN7cutlass13device_kernelIN5flash19FlashAttnFwdCombineIN4cute5tupleIJNS3_1CILi8EEENS5_ILi128EEEEEELi6ELi256ELi1ELb0ELb0ENS_10bfloat16_tEfNS_4arch4Sm80EEEEEvNT_6ParamsE,"ax",@progbits
	.align	128
.text._ZN7cutlass13device_kernelIN5flash19FlashAttnFwdCombineIN4cute5tupleIJNS3_1CILi8EEENS5_ILi128EEEEEELi6ELi256ELi1ELb0ELb0ENS_10bfloat16_tEfNS_4arch4Sm80EEEEEvNT_6ParamsE:
        .type           _ZN7cutlass13device_kernelIN5flash19FlashAttnFwdCombineIN4cute5tupleIJNS3_1CILi8EEENS5_ILi128EEEEEELi6ELi256ELi1ELb0ELb0ENS_10bfloat16_tEfNS_4arch4Sm80EEEEEvNT_6ParamsE,@function
        .size           _ZN7cutlass13device_kernelIN5flash19FlashAttnFwdCombineIN4cute5tupleIJNS3_1CILi8EEENS5_ILi128EEEEEELi6ELi256ELi1ELb0ELb0ENS_10bfloat16_tEfNS_4arch4Sm80EEEEEvNT_6ParamsE,(.L_x_1580 - _ZN7cutlass13device_kernelIN5flash19FlashAttnFwdCombineIN4cute5tupleIJNS3_1CILi8EEENS5_ILi128EEEEEELi6ELi256ELi1ELb0ELb0ENS_10bfloat16_tEfNS_4arch4Sm80EEEEEvNT_6ParamsE)
        .other          _ZN7cutlass13device_kernelIN5flash19FlashAttnFwdCombineIN4cute5tupleIJNS3_1CILi8EEENS5_ILi128EEEEEELi6ELi256ELi1ELb0ELb0ENS_10bfloat16_tEfNS_4arch4Sm80EEEEEvNT_6ParamsE,@"STO_CUDA_ENTRY STV_DEFAULT"
_ZN7cutlass13device_kernelIN5flash19FlashAttnFwdCombineIN4cute5tupleIJNS3_1CILi8EEENS5_ILi128EEEEEELi6ELi256ELi1ELb0ELb0ENS_10bfloat16_tEfNS_4arch4Sm80EEEEEvNT_6ParamsE:
        /* <DEDUP_REMOVED lines=58> */
.L_x_140:
        /* <DEDUP_REMOVED lines=94> */
.L_x_142:
[----:B------:R-:W-:Y:S05]  /*0980*/  BSYNC B0 ;  /* 0x0000000000007941 */ /* 0x000fea0003800000 */
.L_x_141:
        /* <DEDUP_REMOVED lines=170> */
.L_x_144:
[----:B------:R-:W-:Y:S05]  /*1430*/  BSYNC B0 ;  /* 0x0000000000007941 */ /* 0x000fea0003800000 */
.L_x_143:
        /* <DEDUP_REMOVED lines=29> */
.L_x_149:
        /* <DEDUP_REMOVED lines=142> */
.L_x_148:
[----:B------:R-:W-:Y:S05]  /*1ef0*/  BSYNC B0 ;  /* 0x0000000000007941 */ /* 0x000fea0003800000 */
.L_x_147:
[----:B------:R-:W-:Y:S05]  /*1f00*/  @!P5 BRA `(.L_x_146) ;  /* 0x0000000000d0d947 */ /* 0x000fea0003800000 */
[----:B------:R-:W-:Y:S01]  /*1f10*/  VIADD R4, R42, 0x3 ;  /* 0x000000032a047836 */ /* 0x000fe20000000000 */
[----:B------:R-:W-:Y:S01]  /*1f20*/  MOV R20, 0x3 ;  /* 0x0000000300147802 */ /* 0x000fe20000000f00 */
[----:B------:R-:W-:-:S03]  /*1f30*/  IMAD.MOV.U32 R6, RZ, RZ, RZ ;  /* 0x000000ffff067224 */ /* 0x000fc600078e00ff */
[----:B------:R-:W-:-:S07]  /*1f40*/  SHF.R.S32.HI R7, RZ, 0x1f, R4 ;  /* 0x0000001fff077819 */ /* 0x000fce0000011404 */
.L_x_150:
        /* <DEDUP_REMOVED lines=48> */
.L_x_146:
[----:B------:R-:W-:Y:S05]  /*2250*/  BSYNC B1 ;  /* 0x0000000000017941 */ /* 0x000fea0003800000 */
.L_x_145:
        /* <DEDUP_REMOVED lines=29> */
.L_x_151:
        /* <DEDUP_REMOVED lines=13> */
.L_x_1580:


//--------------------- .text._ZN7cutlass13device_kernelIN5flash19FlashAttnFwdCombineIN4cute5tupleIJNS3_1CILi8EEENS5_ILi128EEEEEELi5ELi256ELi1ELb0ELb0ENS_10bfloat16_tEfNS_4arch4Sm80EEEEEvNT_6ParamsE --------------------------
	.section	.text._ZN7cutlass13device_kernelIN5flash19FlashAttnFwdCombineIN4cute5tupleIJNS3_1CILi8EEENS5_ILi128EEEEEELi5ELi256ELi1ELb0ELb0ENS_10bfloat16_tEfNS_4arch4Sm80EEEEEvNT_6ParamsE,"ax",@progbits
	.align	128
.text._ZN7cutlass13device_kernelIN5flash19FlashAttnFwdCombineIN4cute5tupleIJNS3_1CILi8EEENS5_ILi128EEEEEELi5ELi256ELi1ELb0ELb0ENS_10bfloat16_tEfNS_4arch4Sm80EEEEEvNT_6ParamsE:
        .type           _ZN7cutlass13device_kernelIN5flash19FlashAttnFwdCombineIN4cute5tupleIJNS3_1CILi8EEENS5_ILi128EEEEEELi5ELi256ELi1ELb0ELb0ENS_10bfloat16_tEfNS_4arch4Sm80EEEEEvNT_6ParamsE,@function
        .size           _ZN7cutlass13device_kernelIN5flash19FlashAttnFwdCombineIN4cute5tupleIJNS3_1CILi8EEENS5_ILi128EEEEEELi5ELi256ELi1ELb0ELb0ENS_10bfloat16_tEfNS_4arch4Sm80EEEEEvNT_6ParamsE,(.L_x_1581 - _ZN7cutlass13device_kernelIN5flash19FlashAttnFwdCombineIN4cute5tupleIJNS3_1CILi8EEENS5_ILi128EEEEEELi5ELi256ELi1ELb0ELb0ENS_10bfloat16_tEfNS_4arch4Sm80EEEEEvNT_6ParamsE)
        .other          _ZN7cutlass13device_kernelIN5flash19FlashAttnFwdCombineIN4cute5tupleIJNS3_1CILi8EEENS5_ILi128EEEEEELi5ELi256ELi1ELb0ELb0ENS_10bfloat16_tEfNS_4arch4Sm80EEEEEvNT_6ParamsE,@"STO_CUDA_ENTRY STV_DEFAULT"
_ZN7cutlass13device_kernelIN5flash19FlashAttnFwdCombineIN4cute5tupleIJNS3_1CILi8EEENS5_ILi128EEEEEELi5ELi256ELi1ELb0ELb0ENS_10bfloat16_tEfNS_4arch4Sm80EEEEEvNT_6ParamsE:
        /* <DEDUP_REMOVED lines=58> */
.L_x_152:
        /* <DEDUP_REMOVED lines=67> */
.L_x_154:
[----:B------:R-:W-:Y:S05]  /*07d0*/  BSYNC B0 ;  /* 0x0000000000007941 */ /* 0x000fea0003800000 */
.L_x_153:
        /* <DEDUP_REMOVED lines=157> */
.L_x_156:
[----:B------:R-:W-:Y:S05]  /*11b0*/  BSYNC B0 ;  /* 0x0000000000007941 */ /* 0x000fea0003800000 */
.L_x_155:
        /* <DEDUP_REMOVED lines=28> */
.L_x_161:
        /* <DEDUP_REMOVED lines=142> */
.L_x_160:
[----:B------:R-:W-:Y:S05]  /*1c60*/  BSYNC B0 ;  /* 0x0000000000007941 */ /* 0x000fea0003800000 */
.L_x_159:
[----:B------:R-:W-:Y:S05]  /*1c70*/  @!P5 BRA `(.L_x_158) ;  /* 0x0000000000d0d947 */ /* 0x000fea0003800000 */
[----:B------:R-:W-:Y:S01]  /*1c80*/  VIADD R4, R42, 0x3 ;  /* 0x000000032a047836 */ /* 0x000fe20000000000 */
[----:B------:R-:W-:Y:S01]  /*1c90*/  MOV R20, 0x3 ;  /* 0x0000000300147802 */ /* 0x000fe20000000f00 */
[----:B------:R-:W-:-:S03]  /*1ca0*/  IMAD.MOV.U32 R6, RZ, RZ, RZ ;  /* 0x000000ffff067224 */ /* 0x000fc600078e00ff */
[----:B------:R-:W-:-:S07]  /*1cb0*/  SHF.R.S32.HI R7, RZ, 0x1f, R4 ;  /* 0x0000001fff077819 */ /* 0x000fce0000011404 */
.L_x_162:
        /* <DEDUP_REMOVED lines=48> */
.L_x_158:
[----:B------:R-:W-:Y:S05]  /*1fc0*/  BSYNC B1 ;  /* 0x0000000000017941 */ /* 0x000fea0003800000 */
.L_x_157:
        /* <DEDUP_REMOVED lines=29> */
.L_x_163:
        /* <DEDUP_REMOVED lines=14> */
.L_x_1581:


//--------------------- .text._ZN7cutlass13device_kernelIN5flash19FlashAttnFwdCombineIN4cute5tupleIJNS3_1CILi8EEENS5_ILi128EEEEEELi8ELi256ELi1ELb0ELb1ENS_10bfloat16_tEfNS_4arch4Sm80EEEEEvNT_6ParamsE --------------------------
	.section	.text._ZN7cutlass13device_kernelIN5flash19FlashAttnFwdCombineIN4cute5tupleIJNS3_1CILi8EEENS5_ILi128EEEEEELi8ELi256ELi1ELb0ELb1ENS_10bfloat16_tEfNS_4arch4Sm80EEEEEvNT_6ParamsE,"ax",@progbits
	.align	128
.text._ZN7cutlass13device_kernelIN5flash19FlashAttnFwdCombineIN4cute5tupleIJNS3_1CILi8EEENS5_ILi128EEEEEELi8ELi256ELi1ELb0ELb1ENS_10bfloat16_tEfNS_4arch4Sm80EEEEEvNT_6ParamsE:
        .type           _ZN7cutlass13device_kernelIN5flash19FlashAttnFwdCombineIN4cute5tupleIJNS3_1CILi8EEENS5_ILi128EEEEEELi8ELi256ELi1ELb0ELb1ENS_10bfloat16_tEfNS_4arch4Sm80EEEEEvNT_6ParamsE,@function
        .size           _ZN7cutlass13device_kernelIN5flash19FlashAttnFwdCombineIN4cute5tupleIJNS3_1CILi8EEENS5_ILi128EEEEEELi8ELi256ELi1ELb0ELb1ENS_10bfloat16_tEfNS_4arch4Sm80EEEEEvNT_6ParamsE,(.L_x_1582 - _ZN7cutlass13device_kernelIN5flash19FlashAttnFwdCombineIN4cute5tupleIJNS3_1CILi8EEENS5_ILi128EEEEEELi8ELi256ELi1ELb0ELb1ENS_10bfloat16_tEfNS_4arch4Sm80EEEEEvNT_6ParamsE)
        .other          _ZN7cutlass13device_kernelIN5flash19FlashAttnFwdCombineIN4cute5tupleIJNS3_1CILi8EEENS5_ILi128EEEEEELi8ELi256ELi1ELb0ELb1ENS_10bfloat16_tEfNS_4arch4Sm80EEEEEvNT_6ParamsE,@"STO_CUDA_ENTRY STV_DEFAULT"
_ZN7cutlass13device_kernelIN5flash19FlashAttnFwdCombineIN4cute5tupleIJNS3_1CILi8EEENS5_ILi128EEEEEELi8ELi256ELi1ELb0ELb1ENS_10bfloat16_tEfNS_4arch4Sm80EEEEEvNT_6ParamsE:
        /* <DEDUP_REMOVED lines=57> */
.L_x_164:
        /* <DEDUP_REMOVED lines=25> */
.L_x_165:
        /* <DEDUP_REMOVED lines=101> */
.L_x_167:
        /* <DEDUP_REMOVED lines=14> */
[----:B------:R-:W-:Y:S05]  /*0c50*/  CALL.REL.NOINC `($__internal_4_$__cuda_sm20_div_u64) ;  /* 0x0000002800f47944 */ /* 0x000fea0003c00000 */
[----:B------:R-:W-:Y:S05]  /*0c60*/  BRA `(.L_x_169) ;  /* 0x00000000004c7947 */ /* 0x000fea0003800000 */
.L_x_168:
        /* <DEDUP_REMOVED lines=19> */
.L_x_169:
[----:B------:R-:W-:Y:S02]  /*0da0*/  IADD3 R4, R7, -0x1, RZ ;  /* 0xffffffff07047810 */ /* 0x000fe40007ffe0ff */
[----:B------:R-:W-:-:S07]  /*0db0*/  MOV R9, R0 ;  /* 0x0000000000097202 */ /* 0x000fce0000000f00 */
.L_x_166:
        /* <DEDUP_REMOVED lines=200> */
.L_x_171:
[----:B------:R-:W-:Y:S05]  /*1a40*/  BSYNC B0 ;  /* 0x0000000000007941 */ /* 0x000fea0003800000 */
.L_x_170:
        /* <DEDUP_REMOVED lines=222> */
.L_x_173:
[----:B------:R-:W-:Y:S05]  /*2830*/  BSYNC B0 ;  /* 0x0000000000007941 */ /* 0x000fea0003800000 */
.L_x_172:
        /* <DEDUP_REMOVED lines=35> */
.L_x_178:
        /* <DEDUP_REMOVED lines=142> */
.L_x_177:
[----:B------:R-:W-:Y:S05]  /*3350*/  BSYNC B0 ;  /* 0x0000000000007941 */ /* 0x000fea0003800000 */
.L_x_176:
[----:B------:R-:W-:Y:S05]  /*3360*/  @!P5 BRA `(.L_x_175) ;  /* 0x0000000000d0d947 */ /* 0x000fea0003800000 */
[----:B------:R-:W-:Y:S01]  /*3370*/  VIADD R4, R40, 0x3 ;  /* 0x0000000328047836 */ /* 0x000fe20000000000 */
[----:B-1----:R-:W-:Y:S01]  /*3380*/  MOV R20, 0x3 ;  /* 0x0000000300147802 */ /* 0x002fe20000000f00 */
[----:B------:R-:W-:-:S03]  /*3390*/  IMAD.MOV.U32 R6, RZ, RZ, RZ ;  /* 0x000000ffff067224 */ /* 0x000fc600078e00ff */
[----:B------:R-:W-:-:S07]  /*33a0*/  SHF.R.S32.HI R7, RZ, 0x1f, R4 ;  /* 0x0000001fff077819 */ /* 0x000fce0000011404 */
.L_x_179:
        /* <DEDUP_REMOVED lines=48> */
.L_x_175:
[----:B------:R-:W-:Y:S05]  /*36b0*/  BSYNC B1 ;  /* 0x0000000000017941 */ /* 0x000fea0003800000 */
.L_x_174:
        /* <DEDUP_REMOVED lines=23> */
        .weak           $__internal_4_$__cuda_sm20_div_u64
        .type           $__internal_4_$__cuda_sm20_div_u64,@function
        .size           $__internal_4_$__cuda_sm20_div_u64,(.L_x_1582 - $__internal_4_$__cuda_sm20_div_u64)
$__internal_4_$__cuda_sm20_div_u64:
        /* <DEDUP_REMOVED lines=60> */
[----:B------:R-:W-:Y:S06]  /*3bf0*/  RET.REL.NODEC R2 `(_ZN7cutlass13device_kernelIN5flash19FlashAttnFwdCombineIN4cute5tupleIJNS3_1CILi8EEENS5_ILi128EEEEEELi8ELi256ELi1ELb0ELb1ENS_10bfloat16_tEfNS_4arch4Sm80EEEEEvNT_6ParamsE) ;  /* 0xffffffc402007950 */ /* 0x000fec0003c3ffff */
.L_x_180:
        /* <DEDUP_REMOVED lines=16> */
.L_x_1582:


//--------------------- .text._ZN7cutlass13device_kernelIN5flash19FlashAttnFwdCombineIN4cute5tupleIJNS3_1CILi8EEENS5_ILi128EEEEEELi7ELi256ELi1ELb0ELb1ENS_10bfloat16_tEfNS_4arch4Sm80EEEEEvNT_6ParamsE --------------------------
	.section	.text._ZN7cutlass13device_kernelIN5flash19FlashAttnFwdCombineIN4cute5tupleIJNS3_1CILi8EEENS5_ILi128EEEEEELi7ELi256ELi1ELb0ELb1ENS_10bfloat16_tEfNS_4arch4Sm80EEEEEvNT_6ParamsE,"ax",@progbits
	.align	128
.text._ZN7cutlass13device_kernelIN5flash19FlashAttnFwdCombineIN4cute5tupleIJNS3_1CILi8EEENS5_ILi128EEEEEELi7ELi256ELi1ELb0ELb1ENS_10bfloat16_tEfNS_4arch4Sm80EEEEEvNT_6ParamsE:
        .type           _ZN7cutlass13device_kernelIN5flash19FlashAttnFwdCombineIN4cute5tupleIJNS3_1CILi8EEENS5_ILi128EEEEEELi7ELi256ELi1ELb0ELb1ENS_10bfloat16_tEfNS_4arch4Sm80EEEEEvNT_6ParamsE,@function
        .size           _ZN7cutlass13device_kernelIN5flash19FlashAttnFwdCombineIN4cute5tupleIJNS3_1CILi8EEENS5_ILi128EEEEEELi7ELi256ELi1ELb0ELb1ENS_10bfloat16_tEfNS_4arch4Sm80EEEEEvNT_6ParamsE,(.L_x_1584 - _ZN7cutlass13device_kernelIN5flash19FlashAttnFwdCombineIN4cute5tupleIJNS3_1CILi8EEENS5_ILi128EEEEEELi7ELi256ELi1ELb0ELb1ENS_10bfloat16_tEfNS_4arch4Sm80EEEEEvNT_6ParamsE)
        .other          _ZN7cutlass13device_kernelIN5flash19FlashAttnFwdCombineIN4cute5tupleIJNS3_1CILi8EEENS5_ILi128EEEEEELi7ELi256ELi1ELb0ELb1ENS_10bfloat16_tEfNS_4arch4Sm80EEEEEvNT_6ParamsE,@"STO_CUDA_ENTRY STV_DEFAULT"
_ZN7cutlass13device_kernelIN5flash19FlashAttnFwdCombineIN4cute5tupleIJNS3_1CILi8EEENS5_ILi128EEEEEELi7ELi256ELi1ELb0ELb1ENS_10bfloat16_tEfNS_4arch4Sm80EEEEEvNT_6ParamsE:
        /* <DEDUP_REMOVED lines=57> */
.L_x_181:
        /* <DEDUP_REMOVED lines=25> */
.L_x_182:
        /* <DEDUP_REMOVED lines=101> */
.L_x_184:
        /* <DEDUP_REMOVED lines=14> */
[----:B------:R-:W-:Y:S05]  /*0c50*/  CALL.REL.NOINC `($__internal_5_$__cuda_sm20_div_u64) ;  /* 0x00000024003c7944 */ /* 0x000fea0003c00000 */
[----:B------:R-:W-:Y:S05]  /*0c60*/  BRA `(.L_x_186) ;  /* 0x00000000004c7947 */ /* 0x000fea0003800000 */
.L_x_185:
        /* <DEDUP_REMOVED lines=19> */
.L_x_186:
[----:B------:R-:W-:Y:S02]  /*0da0*/  IADD3 R4, R8, -0x1, RZ ;  /* 0xffffffff08047810 */ /* 0x000fe40007ffe0ff */
[----:B------:R-:W-:-:S07]  /*0db0*/  MOV R9, R0 ;  /* 0x0000000000097202 */ /* 0x000fce0000000f00 */
.L_x_183:
        /* <DEDUP_REMOVED lines=129> */
.L_x_188:
[----:B------:R-:W-:Y:S05]  /*15d0*/  BSYNC B0 ;  /* 0x0000000000007941 */ /* 0x000fea0003800000 */
.L_x_187:
        /* <DEDUP_REMOVED lines=186> */
.L_x_190:
[----:B------:R-:W-:Y:S05]  /*2180*/  BSYNC B0 ;  /* 0x0000000000007941 */ /* 0x000fea0003800000 */
.L_x_189:
        /* <DEDUP_REMOVED lines=32> */
.L_x_195:
        /* <DEDUP_REMOVED lines=142> */
.L_x_194:
[----:B------:R-:W-:Y:S05]  /*2c70*/  BSYNC B0 ;  /* 0x0000000000007941 */ /* 0x000fea0003800000 */
.L_x_193:
[----:B------:R-:W-:Y:S05]  /*2c80*/  @!P5 BRA `(.L_x_192) ;  /* 0x0000000000d0d947 */ /* 0x000fea0003800000 */
[----:B------:R-:W-:Y:S01]  /*2c90*/  VIADD R4, R40, 0x3 ;  /* 0x0000000328047836 */ /* 0x000fe20000000000 */
[----:B-1----:R-:W-:Y:S01]  /*2ca0*/  HFMA2.MMA R20, -RZ, RZ, 0, 1.78813934326171875e-07 ;  /* 0x00000003ff147435 */ /* 0x002fe200000001ff */
[----:B------:R-:W-:-:S03]  /*2cb0*/  IMAD.MOV.U32 R6, RZ, RZ, RZ ;  /* 0x000000ffff067224 */ /* 0x000fc600078e00ff */
[----:B------:R-:W-:-:S07]  /*2cc0*/  SHF.R.S32.HI R7, RZ, 0x1f, R4 ;  /* 0x0000001fff077819 */ /* 0x000fce0000011404 */
.L_x_196:
        /* <DEDUP_REMOVED lines=48> */
.L_x_192:
[----:B------:R-:W-:Y:S05]  /*2fd0*/  BSYNC B1 ;  /* 0x0000000000017941 */ /* 0x000fea0003800000 */
.L_x_191:
        /* <DEDUP_REMOVED lines=23> */
        .weak           $__internal_5_$__cuda_sm20_div_u64
        .type           $__internal_5_$__cuda_sm20_div_u64,@function
        .size           $__internal_5_$__cuda_sm20_div_u64,(.L_x_1584 - $__internal_5_$__cuda_sm20_div_u64)
$__internal_5_$__cuda_sm20_div_u64:
        /* <DEDUP_REMOVED lines=60> */
[----:B------:R-:W-:Y:S06]  /*3510*/  RET.REL.NODEC R6 `(_ZN7cutlass13device_kernelIN5flash19FlashAttnFwdCombineIN4cute5tupleIJNS3_1CILi8EEENS5_ILi128EEEEEELi7ELi256ELi1ELb0ELb1ENS_10bfloat16_tEfNS_4arch4Sm80EEEEEvNT_6ParamsE) ;  /* 0xffffffc806b87950 */ /* 0x000fec0003c3ffff */
.L_x_197:
        /* <DEDUP_REMOVED lines=14> */
.L_x_1584:


//--------------------- .text._ZN7cutlass13device_kernelIN5flash19FlashAttnFwdCombineIN4cute5tupleIJNS3_1CILi8EEENS5_ILi128EEEEEELi6ELi256ELi1ELb0ELb1ENS_10bfloat16_tEfNS_4arch4Sm80EEEEEvNT_6ParamsE --------------------------
	.section	.text._ZN7cutlass13device_kernelIN5flash19FlashAttnFwdCombineIN4cute5tupleIJNS3_1CILi8EEENS5_ILi128EEEEEELi6ELi256ELi1ELb0ELb1ENS_10bfloat16_tEfNS_4arch4Sm80EEEEEvNT_6ParamsE,"ax",@progbits
	.align	128
.text._ZN7cutlass13device_kernelIN5flash19FlashAttnFwdCombineIN4cute5tupleIJNS3_1CILi8EEENS5_ILi128EEEEEELi6ELi256ELi1ELb0ELb1ENS_10bfloat16_tEfNS_4arch4Sm80EEEEEvNT_6ParamsE:
        .type           _ZN7cutlass13device_kernelIN5flash19FlashAttnFwdCombineIN4cute5tupleIJNS3_1CILi8EEENS5_ILi128EEEEEELi6ELi256ELi1ELb0ELb1ENS_10bfloat16_tEfNS_4arch4Sm80EEEEEvNT_6ParamsE,@function
        .size           _ZN7cutlass13device_kernelIN5flash19FlashAttnFwdCombineIN4cute5tupleIJNS3_1CILi8EEENS5_ILi128EEEEEELi6ELi256ELi1ELb0ELb1ENS_10bfloat16_tEfNS_4arch4Sm80EEEEEvNT_6ParamsE,(.L_x_1586 - _ZN7cutlass13device_kernelIN5flash19FlashAttnFwdCombineIN4cute5tupleIJNS3_1CILi8EEENS5_ILi128EEEEEELi6ELi256ELi1ELb0ELb1ENS_10bfloat16_tEfNS_4arch4Sm80EEEEEvNT_6ParamsE)
        .other          _ZN7cutlass13device_kernelIN5flash19FlashAttnFwdCombineIN4cute5tupleIJNS3_1CILi8EEENS5_ILi128EEEEEELi6ELi256ELi1ELb0ELb1ENS_10bfloat16_tEfNS_4arch4Sm80EEEEEvNT_6ParamsE,@"STO_CUDA_ENTRY STV_DEFAULT"
_ZN7cutlass13device_kernelIN5flash19FlashAttnFwdCombineIN4cute5tupleIJNS3_1CILi8EEENS5_ILi128EEEEEELi6ELi256ELi1ELb0ELb1ENS_10bfloat16_tEfNS_4arch4Sm80EEEEEvNT_6ParamsE:
        /* <DEDUP_REMOVED lines=57> */
.L_x_198:
        /* <DEDUP_REMOVED lines=25> */
.L_x_199:
        /* <DEDUP_REMOVED lines=101> */
.L_x_201:
        /* <DEDUP_REMOVED lines=14> */
[----:B------:R-:W-:Y:S05]  /*0c50*/  CALL.REL.NOINC `($__internal_6_$__cuda_sm20_div_u64) ;  /* 0x0000002000147944 */ /* 0x000fea0003c00000 */
[----:B------:R-:W-:Y:S05]  /*0c60*/  BRA `(.L_x_203) ;  /* 0x00000000004c7947 */ /* 0x000fea0003800000 */
.L_x_202:
        /* <DEDUP_REMOVED lines=19> */
.L_x_203:
[----:B------:R-:W-:Y:S02]  /*0da0*/  IADD3 R4, R8, -0x1, RZ ;  /* 0xffffffff08047810 */ /* 0x000fe40007ffe0ff */
[----:B------:R-:W-:-:S07]  /*0db0*/  MOV R9, R0 ;  /* 0x0000000000097202 */ /* 0x000fce0000000f00 */
.L_x_200:
        /* <DEDUP_REMOVED lines=80> */
.L_x_205:
[----:B------:R-:W-:Y:S05]  /*12c0*/  BSYNC B0 ;  /* 0x0000000000007941 */ /* 0x000fea0003800000 */
.L_x_204:
        /* <DEDUP_REMOVED lines=164> */
.L_x_207:
[----:B------:R-:W-:Y:S05]  /*1d10*/  BSYNC B0 ;  /* 0x0000000000007941 */ /* 0x000fea0003800000 */
.L_x_206:
        /* <DEDUP_REMOVED lines=29> */
.L_x_212:
        /* <DEDUP_REMOVED lines=142> */
.L_x_211:
[----:B------:R-:W-:Y:S05]  /*27d0*/  BSYNC B0 ;  /* 0x0000000000007941 */ /* 0x000fea0003800000 */
.L_x_210:
[----:B------:R-:W-:Y:S05]  /*27e0*/  @!P5 BRA `(.L_x_209) ;  /* 0x0000000000d0d947 */ /* 0x000fea0003800000 */
[----:B------:R-:W-:Y:S01]  /*27f0*/  VIADD R4, R40, 0x3 ;  /* 0x0000000328047836 */ /* 0x000fe20000000000 */
[----:B------:R-:W-:Y:S01]  /*2800*/  MOV R20, 0x3 ;  /* 0x0000000300147802 */ /* 0x000fe20000000f00 */
[----:B------:R-:W-:-:S03]  /*2810*/  IMAD.MOV.U32 R6, RZ, RZ, RZ ;  /* 0x000000ffff067224 */ /* 0x000fc600078e00ff */
[----:B------:R-:W-:-:S07]  /*2820*/  SHF.R.S32.HI R7, RZ, 0x1f, R4 ;  /* 0x0000001fff077819 */ /* 0x000fce0000011404 */
.L_x_213:
        /* <DEDUP_REMOVED lines=48> */
.L_x_209:
[----:B------:R-:W-:Y:S05]  /*2b30*/  BSYNC B1 ;  /* 0x0000000000017941 */ /* 0x000fea0003800000 */
.L_x_208:
        /* <DEDUP_REMOVED lines=23> */
        .weak           $__internal_6_$__cuda_sm20_div_u64
        .type           $__internal_6_$__cuda_sm20_div_u64,@function
        .size           $__internal_6_$__cuda_sm20_div_u64,(.L_x_1586 - $__internal_6_$__cuda_sm20_div_u64)
$__internal_6_$__cuda_sm20_div_u64:
        /* <DEDUP_REMOVED lines=60> */
[----:B------:R-:W-:Y:S06]  /*3070*/  RET.REL.NODEC R6 `(_ZN7cutlass13device_kernelIN5flash19FlashAttnFwdCombineIN4cute5tupleIJNS3_1CILi8EEENS5_ILi128EEEEEELi6ELi256ELi1ELb0ELb1ENS_10bfloat16_tEfNS_4arch4Sm80EEEEEvNT_6ParamsE) ;  /* 0xffffffcc06e07950 */ /* 0x000fec0003c3ffff */
.L_x_214:
        /* <DEDUP_REMOVED lines=16> */
.L_x_1586:


//--------------------- .text._ZN7cutlass13device_kernelIN5flash19FlashAttnFwdCombineIN4cute5tupleIJNS3_1CILi8EEENS5_ILi128EEEEEELi5ELi256ELi1ELb0ELb1ENS_10bfloat16_tEfNS_4arch4Sm80EEEEEvNT_6ParamsE --------------------------
	.section	.text._ZN7cutlass13device_kernelIN5flash19FlashAttnFwdCombineIN4cute5tupleIJNS3_1CILi8EEENS5_ILi128EEEEEELi5ELi256ELi1ELb0ELb1ENS_10bfloat16_tEfNS_4arch4Sm80EEEEEvNT_6ParamsE,"ax",@progbits
	.align	128
.text._ZN7cutlass13device_kernelIN5flash19FlashAttnFwdCombineIN4cute5tupleIJNS3_1CILi8EEENS5_ILi128EEEEEELi5ELi256ELi1ELb0ELb1ENS_10bfloat16_tEfNS_4arch4Sm80EEEEEvNT_6ParamsE:
        .type           _ZN7cutlass13device_kernelIN5flash19FlashAttnFwdCombineIN4cute5tupleIJNS3_1CILi8EEENS5_ILi128EEEEEELi5ELi256ELi1ELb0ELb1ENS_10bfloat16_tEfNS_4arch4Sm80EEEEEvNT_6ParamsE,@function
        .size           _ZN7cutlass13device_kernelIN5flash19FlashAttnFwdCombineIN4cute5tupleIJNS3_1CILi8EEENS5_ILi128EEEEEELi5ELi256ELi1ELb0ELb1ENS_10bfloat16_tEfNS_4arch4Sm80EEEEEvNT_6ParamsE,(.L_x_1588 - _ZN7cutlass13device_kernelIN5flash19FlashAttnFwdCombineIN4cute5tupleIJNS3_1CILi8EEENS5_ILi128EEEEEELi5ELi256ELi1ELb0ELb1ENS_10bfloat16_tEfNS_4arch4Sm80EEEEEvNT_6ParamsE)
        .other          _ZN7cutlass13device_kernelIN5flash19FlashAttnFwdCombineIN4cute5tupleIJNS3_1CILi8EEENS5_ILi128EEEEEELi5ELi256ELi1ELb0ELb1ENS_10bfloat16_tEfNS_4arch4Sm80EEEEEvNT_6ParamsE,@"STO_CUDA_ENTRY STV_DEFAULT"
_ZN7cutlass13device_kernelIN5flash19FlashAttnFwdCombineIN4cute5tupleIJNS3_1CILi8EEENS5_ILi128EEEEEELi5ELi256ELi1ELb0ELb1ENS_10bfloat16_tEfNS_4arch4Sm80EEEEEvNT_6ParamsE:
        /* <DEDUP_REMOVED lines=57> */
.L_x_215:
        /* <DEDUP_REMOVED lines=25> */
.L_x_216:
        /* <DEDUP_REMOVED lines=101> */
.L_x_218:
        /* <DEDUP_REMOVED lines=14> */
[----:B------:R-:W-:Y:S05]  /*0c50*/  CALL.REL.NOINC `($__internal_7_$__cuda_sm20_div_u64) ;  /* 0x0000001c00707944 */ /* 0x000fea0003c00000 */
[----:B------:R-:W-:Y:S05]  /*0c60*/  BRA `(.L_x_220) ;  /* 0x00000000004c7947 */ /* 0x000fea0003800000 */
.L_x_219:
        /* <DEDUP_REMOVED lines=19> */
.L_x_220:
[----:B------:R-:W-:Y:S02]  /*0da0*/  IADD3 R4, R8, -0x1, RZ ;  /* 0xffffffff08047810 */ /* 0x000fe40007ffe0ff */
[----:B------:R-:W-:-:S07]  /*0db0*/  MOV R9, R0 ;  /* 0x0000000000097202 */ /* 0x000fce0000000f00 */
.L_x_217:
        /* <DEDUP_REMOVED lines=53> */
.L_x_222:
[----:B------:R-:W-:Y:S05]  /*1110*/  BSYNC B0 ;  /* 0x0000000000007941 */ /* 0x000fea0003800000 */
.L_x_221:
        /* <DEDUP_REMOVED lines=151> */
.L_x_224:
[----:B------:R-:W-:Y:S05]  /*1a90*/  BSYNC B0 ;  /* 0x0000000000007941 */ /* 0x000fea0003800000 */
.L_x_223:
        /* <DEDUP_REMOVED lines=28> */
.L_x_229:
        /* <DEDUP_REMOVED lines=142> */
.L_x_228:
[----:B------:R-:W-:Y:S05]  /*2540*/  BSYNC B0 ;  /* 0x0000000000007941 */ /* 0x000fea0003800000 */
.L_x_227:
[----:B------:R-:W-:Y:S05]  /*2550*/  @!P5 BRA `(.L_x_226) ;  /* 0x0000000000d0d947 */ /* 0x000fea0003800000 */
[----:B------:R-:W-:Y:S01]  /*2560*/  VIADD R4, R40, 0x3 ;  /* 0x0000000328047836 */ /* 0x000fe20000000000 */
[----:B------:R-:W-:Y:S01]  /*2570*/  MOV R20, 0x3 ;  /* 0x0000000300147802 */ /* 0x000fe20000000f00 */
[----:B-1----:R-:W-:-:S03]  /*2580*/  IMAD.MOV.U32 R6, RZ, RZ, RZ ;  /* 0x000000ffff067224 */ /* 0x002fc600078e00ff */
[----:B------:R-:W-:-:S07]  /*2590*/  SHF.R.S32.HI R7, RZ, 0x1f, R4 ;  /* 0x0000001fff077819 */ /* 0x000fce0000011404 */
.L_x_230:
        /* <DEDUP_REMOVED lines=48> */
.L_x_226:
[----:B------:R-:W-:Y:S05]  /*28a0*/  BSYNC B1 ;  /* 0x0000000000017941 */ /* 0x000fea0003800000 */
.L_x_225:
        /* <DEDUP_REMOVED lines=23> */
        .weak           $__internal_7_$__cuda_sm20_div_u64
        .type           $__internal_7_$__cuda_sm20_div_u64,@function
        .size           $__internal_7_$__cuda_sm20_div_u64,(.L_x_1588 - $__internal_7_$__cuda_sm20_div_u64)
$__internal_7_$__cuda_sm20_div_u64:
        /* <DEDUP_REMOVED lines=60> */
[----:B------:R-:W-:Y:S06]  /*2de0*/  RET.REL.NODEC R6 `(_ZN7cutlass13device_kernelIN5flash19FlashAttnFwdCombineIN4cute5tupleIJNS3_1CILi8EEENS5_ILi128EEEEEELi5ELi256ELi1ELb0ELb1ENS_10bfloat16_tEfNS_4arch4Sm80EEEEEvNT_6ParamsE) ;  /* 0xffffffd006847950 */ /* 0x000fec0003c3ffff */
.L_x_231:
        /* <DEDUP_REMOVED lines=9> */
.L_x_1588:


//--------------------- .text._ZN7cutlass13device_kernelIN5flash19FlashAttnFwdCombineIN4cute5tupleIJNS3_1CILi16EEENS5_ILi64EEEEEELi8ELi256ELi1ELb0ELb0ENS_10bfloat16_tEfNS_4arch4Sm90EEEEEvNT_6ParamsE --------------------------
	.section	.text._ZN7cutlass13device_kernelIN5flash19FlashAttnFwdCombineIN4cute5tupleIJNS3_1CILi16EEENS5_ILi64EEEEEELi8ELi256ELi1ELb0ELb0ENS_10bfloat16_tEfNS_4arch4Sm90EEEEEvNT_6ParamsE,"ax",@progbits
	.align	128
.text._ZN7cutlass13device_kernelIN5flash19FlashAttnFwdCombineIN4cute5tupleIJNS3_1CILi16EEENS5_ILi64EEEEEELi8ELi256ELi1ELb0ELb0ENS_10bfloat16_tEfNS_4arch4Sm90EEEEEvNT_6ParamsE:
        .type           _ZN7cutlass13device_kernelIN5flash19FlashAttnFwdCombineIN4cute5tupleIJNS3_1CILi16EEENS5_ILi64EEEEEELi8ELi256ELi1ELb0ELb0ENS_10bfloat16_tEfNS_4arch4Sm90EEEEEvNT_6ParamsE,@function
        .size           _ZN7cutlass13device_kernelIN5flash19FlashAttnFwdCombineIN4cute5tupleIJNS3_1CILi16EEENS5_ILi64EEEEEELi8ELi256ELi1ELb0ELb0ENS_10bfloat16_tEfNS_4arch4Sm90EEEEEvNT_6ParamsE,(.L_x_1590 - _ZN7cutlass13device_kernelIN5flash19FlashAttnFwdCombineIN4cute5tupleIJNS3_1CILi16EEENS5_ILi64EEEEEELi8ELi256ELi1ELb0ELb0ENS_10bfloat16_tEfNS_4arch4Sm90EEEEEvNT_6ParamsE)
        .other          _ZN7cutlass13device_kernelIN5flash19FlashAttnFwdCombineIN4cute5tupleIJNS3_1CILi16EEENS5_ILi64EEEEEELi8ELi256ELi1ELb0ELb0ENS_10bfloat16_tEfNS_4arch4Sm90EEEEEvNT_6ParamsE,@"STO_CUDA_ENTRY STV_DEFAULT"
_ZN7cutlass13device_kernelIN5flash19FlashAttnFwdCombineIN4cute5tupleIJNS3_1CILi16EEENS5_ILi64EEEEEELi8ELi256ELi1ELb0ELb0ENS_10bfloat16_tEfNS_4arch4Sm90EEEEEvNT_6ParamsE:
[----:B------:R-:W1:Y:S08]  /*0000*/  LDC R1, c[0x0][0x28] ;  /* 0x00000a00ff017b82 */ /* 0x000e700000000800 */
[----:B------:R-:W2:Y:S01]  /*0010*/  LDC.64 R2, c[0x0][0x2e0] ;  /* 0x0000b800ff027b82 */ /* 0x000ea20000000a00 */
[----:B------:R-:W3:Y:S01]  /*0020*/  S2R R0, SR_CTAID.Z ;  /* 0x0000000000007919 */ /* 0x000ee20000002700 */
[----:B------:R-:W-:Y:S01]  /*0030*/  ULDC.64 UR38, c[0x0][0x208] ;  /* 0x0000820000267ab9 */ /* 0x000fe20000000a00 */
[----:B------:R-:W4:Y:S01]  /*0040*/  S2R R17, SR_TID.X ;  /* 0x0000000000117919 */ /* 0x000f220000002100 */
[----:B------:R-:W1:Y:S01]  /*0050*/  S2R R16, SR_CTAID.X ;  /* 0x0000000000107919 */ /* 0x000e620000002500 */
[----:B------:R-:W-:-:S03]  /*0060*/  ULDC UR6, c[0x0][0xc] ;  /* 0x0000030000067ab9 */ /* 0x000fc60000000800 */
[----:B------:R-:W1:Y:S01]  /*0070*/  S2UR UR36, SR_CTAID.Y ;  /* 0x00000000002479c3 */ /* 0x000e620000002600 */
        /* <DEDUP_REMOVED lines=13> */
[----:B------:R-:W-:Y:S01]  /*0150*/  ISETP.NE.U32.AND P0, PT, RZ, UR4, PT ;  /* 0x00000004ff007c0c */ /* 0x000fe2000bf05070 */
[----:B------:R-:W-:-:S03]  /*0160*/  UIADD3 UR6, UR6, -0x1, URZ ;  /* 0xffffffff06067890 */ /* 0x000fc6000fffe03f */
[----:B------:R-:W-:-:S04]  /*0170*/  ISETP.NE.AND.EX P0, PT, RZ, UR5, PT, P0 ;  /* 0x00000005ff007c0c */ /* 0x000fc8000bf05300 */
[----:B----4-:R-:W-:-:S04]  /*0180*/  ISETP.NE.OR P0, PT, R17, RZ, !P0 ;  /* 0x000000ff1100720c */ /* 0x010fc80004705670 */
[----:B-1----:R-:W-:Y:S01]  /*0190*/  ISETP.NE.OR P0, PT, R16, UR6, P0 ;  /* 0x0000000610007c0c */ /* 0x002fe20008705670 */
[----:B--2---:R-:W1:Y:S01]  /*01a0*/  LDC R2, c[0x0][0x10] ;  /* 0x00000400ff027b82 */ /* 0x004e620000000800 */
[----:B------:R-:W-:Y:S02]  /*01b0*/  ULDC UR4, c[0x0][0x14] ;  /* 0x0000050000047ab9 */ /* 0x000fe40000000800 */
[----:B------:R-:W-:Y:S01]  /*01c0*/  UIADD3 UR4, UR4, -0x1, URZ ;  /* 0xffffffff04047890 */ /* 0x000fe2000fffe03f */
[----:B-1----:R-:W-:-:S05]  /*01d0*/  VIADD R2, R2, 0xffffffff ;  /* 0xffffffff02027836 */ /* 0x002fca0000000000 */
[----:B------:R-:W-:-:S04]  /*01e0*/  ISETP.NE.OR P0, PT, R2, UR36, P0 ;  /* 0x0000002402007c0c */ /* 0x000fc80008705670 */
        /* <DEDUP_REMOVED lines=27> */
.L_x_232:
[----:B------:R-:W1:Y:S01]  /*03a0*/  LDC R4, c[0x0][0x2b8] ;  /* 0x0000ae00ff047b82 */ /* 0x000e620000000800 */
[----:B------:R-:W-:Y:S01]  /*03b0*/  SHF.R.S32.HI R8, RZ, 0x1f, R17 ;  /* 0x0000001fff087819 */ /* 0x000fe20000011411 */
[----:B------:R-:W-:Y:S01]  /*03c0*/  BSSY B0, `(.L_x_233) ;  /* 0x0000156000007945 */ /* 0x000fe20003800000 */
[----:B-----5:R-:W-:Y:S02]  /*03d0*/  SHF.R.S32.HI R33, RZ, 0x1f, R32 ;  /* 0x0000001fff217819 */ /* 0x020fe40000011420 */
[----:B------:R-:W-:-:S03]  /*03e0*/  LEA.HI R8, R8, R17, RZ, 0x4 ;  /* 0x0000001108087211 */ /* 0x000fc600078f20ff */
[----:B------:R-:W2:Y:S01]  /*03f0*/  LDC R13, c[0x0][0x21c] ;  /* 0x00008700ff0d7b82 */ /* 0x000ea20000000800 */
[C---:B------:R-:W-:Y:S02]  /*0400*/  LOP3.LUT R2, R8.reuse, 0xfffffff0, RZ, 0xc0, !PT ;  /* 0xfffffff008027812 */ /* 0x040fe400078ec0ff */
[----:B------:R-:W-:Y:S02]  /*0410*/  LOP3.LUT R3, R8, 0xf0, RZ, 0xc0, !PT ;  /* 0x000000f008037812 */ /* 0x000fe400078ec0ff */
[----:B------:R-:W-:Y:S01]  /*0420*/  SHF.R.S32.HI R8, RZ, 0x4, R8 ;  /* 0x00000004ff087819 */ /* 0x000fe20000011408 */
[----:B------:R-:W-:Y:S01]  /*0430*/  IMAD.IADD R2, R17, 0x1, -R2 ;  /* 0x0000000111027824 */ /* 0x000fe200078e0a02 */
[----:B------:R-:W-:Y:S01]  /*0440*/  LOP3.LUT R17, R3, 0xf, R17, 0xf8, !PT ;  /* 0x0000000f03117812 */ /* 0x000fe200078ef811 */
[----:B------:R-:W3:Y:S01]  /*0450*/  LDC.64 R6, c[0x0][0x248] ;  /* 0x00009200ff067b82 */ /* 0x000ee20000000a00 */
[----:B------:R-:W-:Y:S01]  /*0460*/  SHF.R.U32.HI R3, RZ, 0x4, R3 ;  /* 0x00000004ff037819 */ /* 0x000fe20000011603 */
[----:B------:R-:W-:-:S02]  /*0470*/  IMAD R10, R16, 0x10, R2 ;  /* 0x00000010100a7824 */ /* 0x000fc400078e0202 */
[----:B------:R-:W-:Y:S01]  /*0480*/  IMAD R9, R16, 0x10, R8 ;  /* 0x0000001010097824 */ /* 0x000fe200078e0208 */
[----:B------:R-:W-:Y:S02]  /*0490*/  LOP3.LUT R3, R17, R3, RZ, 0x3c, !PT ;  /* 0x0000000311037212 */ /* 0x000fe400078e3cff */
[----:B------:R-:W-:Y:S02]  /*04a0*/  ISETP.GE.AND P0, PT, R10, R25, PT ;  /* 0x000000190a00720c */ /* 0x000fe40003f06270 */
[----:B-1----:R-:W-:-:S13]  /*04b0*/  ISETP.NE.AND P1, PT, R4, 0x1, PT ;  /* 0x000000010400780c */ /* 0x002fda0003f25270 */
[----:B------:R-:W1:Y:S08]  /*04c0*/  @P1 LDC R5, c[0x0][0x2bc] ;  /* 0x0000af00ff051b82 */ /* 0x000e700000000800 */
[----:B------:R-:W4:Y:S01]  /*04d0*/  @P1 LDC R0, c[0x0][0x2c0] ;  /* 0x0000b000ff001b82 */ /* 0x000f220000000800 */
[----:B--23--:R-:W-:Y:S05]  /*04e0*/  @P0 BRA `(.L_x_234) ;  /* 0x00000014000c0947 */ /* 0x00cfea0003800000 */
[----:B------:R-:W2:Y:S01]  /*04f0*/  LDC R11, c[0x0][0x2b8] ;  /* 0x0000ae00ff0b7b82 */ /* 0x000ea20000000800 */
[CC--:B------:R-:W-:Y:S01]  /*0500*/  ISETP.GE.AND P6, PT, R8.reuse, R24.reuse, PT ;  /* 0x000000180800720c */ /* 0x0c0fe20003fc6270 */
[C---:B------:R-:W-:Y:S01]  /*0510*/  VIADD R12, R8.reuse, 0x10 ;  /* 0x00000010080c7836 */ /* 0x040fe20000000000 */
[----:B------:R-:W-:Y:S01]  /*0520*/  ULDC.64 UR4, c[0x0][0x278] ;  /* 0x00009e0000047ab9 */ /* 0x000fe20000000a00 */
[----:B------:R-:W-:Y:S01]  /*0530*/  IMAD.MOV.U32 R15, RZ, RZ, R10 ;  /* 0x000000ffff0f7224 */ /* 0x000fe200078e000a */
[----:B------:R-:W-:Y:S01]  /*0540*/  IADD3 R34, R8, 0x20, RZ ;  /* 0x0000002008227810 */ /* 0x000fe20007ffe0ff */
[----:B------:R-:W-:Y:S01]  /*0550*/  IMAD R16, R33, UR4, RZ ;  /* 0x0000000421107c24 */ /* 0x000fe2000f8e02ff */
[-C--:B------:R-:W-:Y:S01]  /*0560*/  ISETP.GE.AND P5, PT, R12, R24.reuse, PT ;  /* 0x000000180c00720c */ /* 0x080fe20003fa6270 */
[----:B------:R-:W-:Y:S01]  /*0570*/  IMAD.WIDE.U32 R18, R32, UR4, RZ ;  /* 0x0000000420127c25 */ /* 0x000fe2000f8e00ff */
[----:B------:R-:W3:Y:S01]  /*0580*/  S2UR UR6, SR_CgaCtaId ;  /* 0x00000000000679c3 */ /* 0x000ee20000008800 */
[----:B------:R-:W-:-:S02]  /*0590*/  ISETP.GE.AND P3, PT, R34, R24, PT ;  /* 0x000000182200720c */ /* 0x000fc40003f66270 */
[----:B------:R-:W-:Y:S01]  /*05a0*/  IMAD R16, R32, UR5, R16 ;  /* 0x0000000520107c24 */ /* 0x000fe2000f8e0210 */
[----:B------:R-:W-:Y:S01]  /*05b0*/  ULDC.64 UR4, c[0x0][0x270] ;  /* 0x00009c0000047ab9 */ /* 0x000fe20000000a00 */
[----:B------:R-:W-:Y:S01]  /*05c0*/  @!P6 SHF.R.S32.HI R22, RZ, 0x1f, R8 ;  /* 0x0000001fff16e819 */ /* 0x000fe20000011408 */
[----:B------:R-:W-:Y:S02]  /*05d0*/  VIADD R28, R8, 0x30 ;  /* 0x00000030081c7836 */ /* 0x000fe40000000000 */
[----:B------:R-:W5:Y:S03]  /*05e0*/  @!P6 LDC.64 R20, c[0x0][0x268] ;  /* 0x00009a00ff14eb82 */ /* 0x000f660000000a00 */
[----:B------:R-:W-:Y:S02]  /*05f0*/  @!P5 SHF.R.S32.HI R23, RZ, 0x1f, R12 ;  /* 0x0000001fff17d819 */ /* 0x000fe4000001140c */
[----:B------:R-:W-:-:S02]  /*0600*/  ISETP.GE.AND P2, PT, R28, R24, PT ;  /* 0x000000181c00720c */ /* 0x000fc40003f46270 */
[----:B--2---:R-:W-:-:S13]  /*0610*/  ISETP.NE.AND P0, PT, R11, 0x1, PT ;  /* 0x000000010b00780c */ /* 0x004fda0003f05270 */
[----:B------:R-:W2:Y:S01]  /*0620*/  @P0 LDC R17, c[0x0][0x2bc] ;  /* 0x0000af00ff110b82 */ /* 0x000ea20000000800 */
[----:B-----5:R-:W-:-:S07]  /*0630*/  @!P6 IMAD R22, R22, R20, RZ ;  /* 0x000000141616e224 */ /* 0x020fce00078e02ff */
[----:B------:R-:W5:Y:S01]  /*0640*/  @P0 LDC R14, c[0x0][0x2c0] ;  /* 0x0000b000ff0e0b82 */ /* 0x000f620000000800 */
[----:B------:R-:W-:Y:S02]  /*0650*/  @!P6 IMAD R22, R8, R21, R22 ;  /* 0x000000150816e224 */ /* 0x000fe400078e0216 */
[----:B------:R-:W-:Y:S02]  /*0660*/  @P6 IMAD.MOV.U32 R21, RZ, RZ, -0x800000 ;  /* 0xff800000ff156424 */ /* 0x000fe400078e00ff */
[----:B--2---:R-:W-:-:S05]  /*0670*/  @P0 IMAD.HI.U32 R17, R10, R17, RZ ;  /* 0x000000110a110227 */ /* 0x004fca00078e00ff */
[----:B-----5:R-:W-:Y:S02]  /*0680*/  @P0 SHF.R.U32.HI R15, RZ, R14, R17 ;  /* 0x0000000eff0f0219 */ /* 0x020fe40000011611 */
[----:B------:R-:W-:Y:S01]  /*0690*/  IADD3 R17, R19, R16, RZ ;  /* 0x0000001013117210 */ /* 0x000fe20007ffe0ff */
[----:B------:R-:W-:Y:S01]  /*06a0*/  IMAD.MOV.U32 R16, RZ, RZ, R18 ;  /* 0x000000ffff107224 */ /* 0x000fe200078e0012 */
[--C-:B------:R-:W-:Y:S01]  /*06b0*/  SHF.R.S32.HI R14, RZ, 0x1f, R15.reuse ;  /* 0x0000001fff0e7819 */ /* 0x100fe2000001140f */
[----:B------:R-:W-:Y:S01]  /*06c0*/  IMAD.MOV R26, RZ, RZ, -R15 ;  /* 0x000000ffff1a7224 */ /* 0x000fe200078e0a0f */
[----:B------:R-:W2:Y:S01]  /*06d0*/  @!P6 LDC.64 R18, c[0x0][0x250] ;  /* 0x00009400ff12eb82 */ /* 0x000ea20000000a00 */
[----:B------:R-:W-:-:S04]  /*06e0*/  IMAD.WIDE.U32 R16, R15, UR4, R16 ;  /* 0x000000040f107c25 */ /* 0x000fc8000f8e0010 */
[----:B------:R-:W-:Y:S02]  /*06f0*/  IMAD R26, R11, R26, R10 ;  /* 0x0000001a0b1a7224 */ /* 0x000fe400078e020a */
[----:B------:R-:W-:Y:S01]  /*0700*/  IMAD R14, R14, UR4, RZ ;  /* 0x000000040e0e7c24 */ /* 0x000fe2000f8e02ff */
[----:B------:R-:W5:Y:S01]  /*0710*/  @!P5 LDC.64 R10, c[0x0][0x268] ;  /* 0x00009a00ff0adb82 */ /* 0x000f620000000a00 */
[----:B------:R-:W-:Y:S02]  /*0720*/  UMOV UR4, 0x400 ;  /* 0x0000040000047882 */ /* 0x000fe40000000000 */
[----:B------:R-:W-:Y:S01]  /*0730*/  IMAD R14, R15, UR5, R14 ;  /* 0x000000050f0e7c24 */ /* 0x000fe2000f8e020e */
[----:B------:R-:W-:Y:S01]  /*0740*/  SHF.R.S32.HI R15, RZ, 0x1f, R26 ;  /* 0x0000001fff0f7819 */ /* 0x000fe2000001141a */
[----:B---3--:R-:W-:Y:S01]  /*0750*/  ULEA UR4, UR6, UR4, 0x18 ;  /* 0x0000000406047291 */ /* 0x008fe2000f8ec03f */
[----:B------:R-:W-:-:S04]  /*0760*/  IADD3 R26, P0, R26, R16, RZ ;  /* 0x000000101a1a7210 */ /* 0x000fc80007f1e0ff */
[----:B------:R-:W-:Y:S01]  /*0770*/  IADD3.X R27, R15, R17, R14, P0, !PT ;  /* 0x000000110f1b7210 */ /* 0x000fe200007fe40e */
[--C-:B------:R-:W-:Y:S01]  /*0780*/  @!P5 IMAD.MOV.U32 R36, RZ, RZ, R26.reuse ;  /* 0x000000ffff24d224 */ /* 0x100fe200078e001a */
[----:B------:R-:W3:Y:S01]  /*0790*/  @!P5 LDC.64 R16, c[0x0][0x250] ;  /* 0x00009400ff10db82 */ /* 0x000ee20000000a00 */
[----:B------:R-:W-:Y:S01]  /*07a0*/  LEA R3, R3, UR4, 0x2 ;  /* 0x0000000403037c11 */ /* 0x000fe2000f8e10ff */
[----:B------:R-:W-:Y:S01]  /*07b0*/  @!P6 IMAD.WIDE.U32 R30, R8, R20, R26 ;  /* 0x00000014081ee225 */ /* 0x000fe200078e001a */
[----:B------:R-:W-:-:S03]  /*07c0*/  @!P5 MOV R37, R27 ;  /* 0x0000001b0025d202 */ /* 0x000fc60000000f00 */
[----:B------:R1:W-:Y:S02]  /*07d0*/  @P6 STS [R3], R21 ;  /* 0x0000001503006388 */ /* 0x0003e40000000800 */
[----:B------:R-:W4:Y:S01]  /*07e0*/  @!P3 LDC.64 R14, c[0x0][0x268] ;  /* 0x00009a00ff0ebb82 */ /* 0x000f220000000a00 */
[----:B------:R-:W-:Y:S02]  /*07f0*/  @!P6 IADD3 R22, R31, R22, RZ ;  /* 0x000000161f16e210 */ /* 0x000fe40007ffe0ff */
[----:B--2---:R-:W-:Y:S01]  /*0800*/  @!P6 LEA R20, P0, R30, R18, 0x2 ;  /* 0x000000121e14e211 */ /* 0x004fe200078010ff */
[-C--:B-----5:R-:W-:Y:S02]  /*0810*/  @!P5 IMAD R23, R23, R10.reuse, RZ ;  /* 0x0000000a1717d224 */ /* 0x0a0fe400078e02ff */
[----:B------:R-:W-:-:S04]  /*0820*/  @!P5 IMAD.WIDE.U32 R36, R12, R10, R36 ;  /* 0x0000000a0c24d225 */ /* 0x000fc800078e0024 */
[----:B------:R-:W-:Y:S02]  /*0830*/  @!P5 IMAD R29, R12, R11, R23 ;  /* 0x0000000b0c1dd224 */ /* 0x000fe400078e0217 */
[----:B------:R-:W-:Y:S01]  /*0840*/  VIADD R23, R8, 0x40 ;  /* 0x0000004008177836 */ /* 0x000fe20000000000 */
[----:B------:R-:W2:Y:S01]  /*0850*/  @!P2 LDC.64 R10, c[0x0][0x268] ;  /* 0x00009a00ff0aab82 */ /* 0x000ea20000000a00 */
[----:B------:R-:W-:Y:S02]  /*0860*/  @!P5 IMAD.IADD R29, R37, 0x1, R29 ;  /* 0x00000001251dd824 */ /* 0x000fe400078e021d */
[----:B------:R-:W-:Y:S01]  /*0870*/  @P5 IMAD.MOV.U32 R12, RZ, RZ, -0x800000 ;  /* 0xff800000ff0c5424 */ /* 0x000fe200078e00ff */
[----:B------:R-:W-:-:S04]  /*0880*/  @!P6 LEA.HI.X R21, R30, R19, R22, 0x2, P0 ;  /* 0x000000131e15e211 */ /* 0x000fc800000f1416 */
[----:B------:R-:W5:Y:S01]  /*0890*/  @!P3 LDC.64 R18, c[0x0][0x250] ;  /* 0x00009400ff12bb82 */ /* 0x000f620000000a00 */
[----:B------:R-:W-:Y:S02]  /*08a0*/  @!P3 SHF.R.S32.HI R22, RZ, 0x1f, R34 ;  /* 0x0000001fff16b819 */ /* 0x000fe40000011422 */
[----:B---3--:R-:W-:Y:S01]  /*08b0*/  @!P5 LEA R30, P4, R36, R16, 0x2 ;  /* 0x00000010241ed211 */ /* 0x008fe200078810ff */
[----:B------:R-:W-:Y:S01]  /*08c0*/  @!PT LDS RZ, [RZ] ;  /* 0x00000000fffff984 */ /* 0x000fe20000000800 */
[----:B------:R-:W-:Y:S01]  /*08d0*/  @!PT LDS RZ, [RZ] ;  /* 0x00000000fffff984 */ /* 0x000fe20000000800 */
[----:B------:R-:W-:Y:S01]  /*08e0*/  @!PT LDS RZ, [RZ] ;  /* 0x00000000fffff984 */ /* 0x000fe20000000800 */
[----:B------:R1:W-:Y:S01]  /*08f0*/  @!P6 LDGSTS.E.LTC128B [R3], desc[UR38][R20.64] ;  /* 0x000000001403efae */ /* 0x0003e2000b921966 */
[----:B------:R-:W-:Y:S01]  /*0900*/  ISETP.GE.AND P0, PT, R23, R24, PT ;  /* 0x000000181700720c */ /* 0x000fe20003f06270 */
[----:B----4-:R-:W-:Y:S01]  /*0910*/  @!P3 IMAD R22, R22, R14, RZ ;  /* 0x0000000e1616b224 */ /* 0x010fe200078e02ff */
[----:B------:R-:W-:Y:S01]  /*0920*/  @!P5 LEA.HI.X R31, R36, R17, R29, 0x2, P4 ;  /* 0x00000011241fd211 */ /* 0x000fe200020f141d */
[----:B------:R-:W-:Y:S01]  /*0930*/  @!P3 IMAD.MOV.U32 R17, RZ, RZ, R27 ;  /* 0x000000ffff11b224 */ /* 0x000fe200078e001b */
[----:B------:R-:W-:Y:S01]  /*0940*/  @!P3 MOV R16, R26 ;  /* 0x0000001a0010b202 */ /* 0x000fe20000000f00 */
[----:B------:R3:W-:Y:S01]  /*0950*/  @P5 STS [R3+0x400], R12 ;  /* 0x0004000c03005388 */ /* 0x0007e20000000800 */
[----:B------:R-:W-:-:S03]  /*0960*/  @!P2 SHF.R.S32.HI R29, RZ, 0x1f, R28 ;  /* 0x0000001fff1da819 */ /* 0x000fc6000001141c */
[----:B------:R-:W-:Y:S01]  /*0970*/  @!PT LDS RZ, [RZ] ;  /* 0x00000000fffff984 */ /* 0x000fe20000000800 */
[----:B------:R-:W-:Y:S01]  /*0980*/  @!PT LDS RZ, [RZ] ;  /* 0x00000000fffff984 */ /* 0x000fe20000000800 */
[----:B------:R-:W-:Y:S01]  /*0990*/  @!PT LDS RZ, [RZ] ;  /* 0x00000000fffff984 */ /* 0x000fe20000000800 */
[----:B------:R5:W-:Y:S02]  /*09a0*/  @!P5 LDGSTS.E.LTC128B [R3+0x400], desc[UR38][R30.64] ;  /* 0x004000001e03dfae */ /* 0x000be4000b921966 */
[----:B--2---:R-:W-:-:S04]  /*09b0*/  @!P2 IMAD R29, R29, R10, RZ ;  /* 0x0000000a1d1da224 */ /* 0x004fc800078e02ff */
[----:B------:R-:W-:Y:S02]  /*09c0*/  @!P2 IMAD R29, R28, R11, R29 ;  /* 0x0000000b1c1da224 */ /* 0x000fe400078e021d */
[C---:B-1----:R-:W-:Y:S01]  /*09d0*/  @!P3 IMAD R21, R34.reuse, R15, R22 ;  /* 0x0000000f2215b224 */ /* 0x042fe200078e0216 */
[----:B------:R-:W-:Y:S01]  /*09e0*/  @P3 MOV R20, 0xff800000 ;  /* 0xff80000000143802 */ /* 0x000fe20000000f00 */
[----:B------:R-:W-:Y:S02]  /*09f0*/  @!P3 IMAD.WIDE.U32 R34, R34, R14, R16 ;  /* 0x0000000e2222b225 */ /* 0x000fe400078e0010 */
[----:B------:R-:W1:Y:S02]  /*0a00*/  @!P2 LDC.64 R16, c[0x0][0x250] ;  /* 0x00009400ff10ab82 */ /* 0x000e640000000a00 */
[----:B------:R-:W-:Y:S01]  /*0a10*/  @!P3 IMAD.IADD R21, R35, 0x1, R21 ;  /* 0x000000012315b824 */ /* 0x000fe200078e0215 */
[----:B------:R2:W-:Y:S01]  /*0a20*/  @P3 STS [R3+0x800], R20 ;  /* 0x0008001403003388 */ /* 0x0005e20000000800 */
[----:B------:R-:W-:Y:S01]  /*0a30*/  VIADD R22, R8, 0x50 ;  /* 0x0000005008167836 */ /* 0x000fe20000000000 */
[----:B-----5:R-:W-:Y:S01]  /*0a40*/  @!P3 LEA R30, P4, R34, R18, 0x2 ;  /* 0x00000012221eb211 */ /* 0x020fe200078810ff */
[----:B---3--:R-:W-:-:S02]  /*0a50*/  VIADD R12, R8, 0x60 ;  /* 0x00000060080c7836 */ /* 0x008fc40000000000 */
[----:B------:R-:W3:Y:S01]  /*0a60*/  @!P0 LDC.64 R14, c[0x0][0x268] ;  /* 0x00009a00ff0e8b82 */ /* 0x000ee20000000a00 */
[----:B------:R-:W-:Y:S01]  /*0a70*/  ISETP.GE.AND P6, PT, R22, R24, PT ;  /* 0x000000181600720c */ /* 0x000fe20003fc6270 */
[----:B------:R-:W-:Y:S01]  /*0a80*/  @!P2 IMAD.MOV.U32 R35, RZ, RZ, R27 ;  /* 0x000000ffff23a224 */ /* 0x000fe200078e001b */
[----:B------:R-:W-:Y:S02]  /*0a90*/  @!P3 LEA.HI.X R31, R34, R19, R21, 0x2, P4 ;  /* 0x00000013221fb211 */ /* 0x000fe400020f1415 */
[----:B------:R-:W-:Y:S02]  /*0aa0*/  @!P2 MOV R34, R26 ;  /* 0x0000001a0022a202 */ /* 0x000fe40000000f00 */
[----:B------:R-:W-:Y:S01]  /*0ab0*/  ISETP.GE.AND P5, PT, R12, R24, PT ;  /* 0x000000180c00720c */ /* 0x000fe20003fa6270 */
[----:B------:R-:W-:Y:S01]  /*0ac0*/  @!PT LDS RZ, [RZ] ;  /* 0x00000000fffff984 */ /* 0x000fe20000000800 */
[----:B------:R-:W-:Y:S01]  /*0ad0*/  @!PT LDS RZ, [RZ] ;  /* 0x00000000fffff984 */ /* 0x000fe20000000800 */
[----:B------:R-:W-:Y:S01]  /*0ae0*/  @!PT LDS RZ, [RZ] ;  /* 0x00000000fffff984 */ /* 0x000fe20000000800 */
[----:B------:R1:W-:Y:S01]  /*0af0*/  @!P3 LDGSTS.E.LTC128B [R3+0x800], desc[UR38][R30.64] ;  /* 0x008000001e03bfae */ /* 0x0003e2000b921966 */
[----:B------:R-:W-:Y:S01]  /*0b00*/  @!P0 SHF.R.S32.HI R18, RZ, 0x1f, R23 ;  /* 0x0000001fff128819 */ /* 0x000fe20000011417 */
[----:B------:R-:W-:-:S04]  /*0b10*/  @!P2 IMAD.WIDE.U32 R34, R28, R10, R34 ;  /* 0x0000000a1c22a225 */ /* 0x000fc800078e0022 */
[----:B------:R-:W4:Y:S01]  /*0b20*/  @!P6 LDC.64 R10, c[0x0][0x268] ;  /* 0x00009a00ff0aeb82 */ /* 0x000f220000000a00 */
[----:B------:R-:W-:Y:S01]  /*0b30*/  @!P2 IADD3 R29, R35, R29, RZ ;  /* 0x0000001d231da210 */ /* 0x000fe20007ffe0ff */
[----:B------:R-:W-:Y:S02]  /*0b40*/  @!P0 IMAD.MOV.U32 R35, RZ, RZ, R27 ;  /* 0x000000ffff238224 */ /* 0x000fe400078e001b */
[----:B------:R-:W-:Y:S02]  /*0b50*/  @P2 IMAD.MOV.U32 R28, RZ, RZ, -0x800000 ;  /* 0xff800000ff1c2424 */ /* 0x000fe400078e00ff */
[----:B------:R-:W-:Y:S01]  /*0b60*/  @!P5 MOV R37, R27 ;  /* 0x0000001b0025d202 */ /* 0x000fe20000000f00 */
[----:B------:R-:W-:Y:S01]  /*0b70*/  @!P5 IMAD.MOV.U32 R36, RZ, RZ, R26 ;  /* 0x000000ffff24d224 */ /* 0x000fe200078e001a */
[----:B--2---:R-:W2:Y:S01]  /*0b80*/  @!P0 LDC.64 R20, c[0x0][0x250] ;  /* 0x00009400ff148b82 */ /* 0x004ea20000000a00 */
[----:B------:R5:W-:Y:S01]  /*0b90*/  @P2 STS [R3+0xc00], R28 ;  /* 0x000c001c03002388 */ /* 0x000be20000000800 */
[----:B-1----:R-:W-:Y:S01]  /*0ba0*/  @!P2 LEA R30, P3, R34, R16, 0x2 ;  /* 0x00000010221ea211 */ /* 0x002fe200078610ff */
[----:B---3--:R-:W-:-:S05]  /*0bb0*/  @!P0 IMAD R16, R18, R14, RZ ;  /* 0x0000000e12108224 */ /* 0x008fca00078e02ff */
[----:B------:R-:W1:Y:S01]  /*0bc0*/  @!P5 LDC.64 R18, c[0x0][0x268] ;  /* 0x00009a00ff12db82 */ /* 0x000e620000000a00 */
[----:B------:R-:W-:Y:S01]  /*0bd0*/  @!P2 LEA.HI.X R31, R34, R17, R29, 0x2, P3 ;  /* 0x00000011221fa211 */ /* 0x000fe200018f141d */
[----:B------:R-:W-:Y:S02]  /*0be0*/  @!P0 IMAD.MOV.U32 R34, RZ, RZ, R26 ;  /* 0x000000ffff228224 */ /* 0x000fe400078e001a */
[C---:B------:R-:W-:Y:S02]  /*0bf0*/  @!P0 IMAD R15, R23.reuse, R15, R16 ;  /* 0x0000000f170f8224 */ /* 0x040fe400078e0210 */
[----:B------:R-:W-:Y:S01]  /*0c00*/  @!P0 IMAD.WIDE.U32 R34, R23, R14, R34 ;  /* 0x0000000e17228225 */ /* 0x000fe200078e0022 */
[----:B------:R-:W-:Y:S01]  /*0c10*/  @!PT LDS RZ, [RZ] ;  /* 0x00000000fffff984 */ /* 0x000fe20000000800 */
[----:B------:R-:W-:Y:S01]  /*0c20*/  @!PT LDS RZ, [RZ] ;  /* 0x00000000fffff984 */ /* 0x000fe20000000800 */
[----:B------:R-:W-:Y:S01]  /*0c30*/  @!PT LDS RZ, [RZ] ;  /* 0x00000000fffff984 */ /* 0x000fe20000000800 */
[----:B------:R3:W-:Y:S01]  /*0c40*/  @!P2 LDGSTS.E.LTC128B [R3+0xc00], desc[UR38][R30.64] ;  /* 0x00c000001e03afae */ /* 0x0007e2000b921966 */
[----:B------:R-:W3:Y:S02]  /*0c50*/  @!P6 LDC.64 R16, c[0x0][0x250] ;  /* 0x00009400ff10eb82 */ /* 0x000ee40000000a00 */
[----:B------:R-:W-:Y:S01]  /*0c60*/  @!P0 IMAD.IADD R29, R35, 0x1, R15 ;  /* 0x00000001231d8824 */ /* 0x000fe200078e020f */
[----:B-----5:R-:W-:Y:S01]  /*0c70*/  IADD3 R28, R8, 0x70, RZ ;  /* 0x00000070081c7810 */ /* 0x020fe20007ffe0ff */
[----:B------:R-:W-:Y:S01]  /*0c80*/  @P0 IMAD.MOV.U32 R23, RZ, RZ, -0x800000 ;  /* 0xff800000ff170424 */ /* 0x000fe200078e00ff */
[----:B--2---:R-:W-:Y:S01]  /*0c90*/  @!P0 LEA R20, P2, R34, R20, 0x2 ;  /* 0x0000001422148211 */ /* 0x004fe200078410ff */
[----:B------:R-:W-:Y:S01]  /*0ca0*/  @!P6 IMAD.MOV.U32 R35, RZ, RZ, R27 ;  /* 0x000000ffff23e224 */ /* 0x000fe200078e001b */
[----:B------:R-:W-:Y:S01]  /*0cb0*/  ISETP.GE.AND P4, PT, R28, R24, PT ;  /* 0x000000181c00720c */ /* 0x000fe20003f86270 */
[----:B------:R-:W2:Y:S01]  /*0cc0*/  @!P5 LDC.64 R14, c[0x0][0x250] ;  /* 0x00009400ff0edb82 */ /* 0x000ea20000000a00 */
[----:B------:R-:W-:Y:S01]  /*0cd0*/  @!P0 LEA.HI.X R21, R34, R21, R29, 0x2, P2 ;  /* 0x0000001522158211 */ /* 0x000fe200010f141d */
[----:B------:R5:W-:Y:S01]  /*0ce0*/  @P0 STS [R3+0x1000], R23 ;  /* 0x0010001703000388 */ /* 0x000be20000000800 */
[----:B------:R-:W-:Y:S01]  /*0cf0*/  IADD3 R29, R8, 0x80, RZ ;  /* 0x00000080081d7810 */ /* 0x000fe20007ffe0ff */
[----:B------:R-:W-:-:S02]  /*0d00*/  @!P6 IMAD.MOV.U32 R34, RZ, RZ, R26 ;  /* 0x000000ffff22e224 */ /* 0x000fc400078e001a */
[----:B------:R-:W-:Y:S01]  /*0d10*/  @!PT LDS RZ, [RZ] ;  /* 0x00000000fffff984 */ /* 0x000fe20000000800 */
[----:B------:R-:W-:Y:S01]  /*0d20*/  @!PT LDS RZ, [RZ] ;  /* 0x00000000fffff984 */ /* 0x000fe20000000800 */
[----:B------:R-:W-:Y:S01]  /*0d30*/  @!PT LDS RZ, [RZ] ;  /* 0x00000000fffff984 */ /* 0x000fe20000000800 */
[----:B------:R5:W-:Y:S01]  /*0d40*/  @!P0 LDGSTS.E.LTC128B [R3+0x1000], desc[UR38][R20.64] ;  /* 0x0100000014038fae */ /* 0x000be2000b921966 */
[----:B------:R-:W-:Y:S01]  /*0d50*/  ISETP.GE.AND P3, PT, R29, R24, PT ;  /* 0x000000181d00720c */ /* 0x000fe20003f66270 */
[----:B----4-:R-:W-:-:S04]  /*0d60*/  @!P6 IMAD.WIDE.U32 R34, R22, R10, R34 ;  /* 0x0000000a1622e225 */ /* 0x010fc800078e0022 */
[----:B-1----:R-:W-:Y:S01]  /*0d70*/  @!P5 IMAD.WIDE.U32 R36, R12, R18, R36 ;  /* 0x000000120c24d225 */ /* 0x002fe200078e0024 */
[----:B---3--:R-:W-:Y:S02]  /*0d80*/  @!P6 LEA R16, P0, R34, R16, 0x2 ;  /* 0x000000102210e211 */ /* 0x008fe400078010ff */
[----:B------:R-:W-:-:S05]  /*0d90*/  @!P6 SHF.R.S32.HI R30, RZ, 0x1f, R22 ;  /* 0x0000001fff1ee819 */ /* 0x000fca0000011416 */
[----:B------:R-:W-:Y:S01]  /*0da0*/  @!P3 SHF.R.S32.HI R31, RZ, 0x1f, R29 ;  /* 0x0000001fff1fb819 */ /* 0x000fe2000001141d */
[----:B------:R-:W-:Y:S01]  /*0db0*/  @!P3 IMAD.MOV.U32 R39, RZ, RZ, R27 ;  /* 0x000000ffff27b224 */ /* 0x000fe200078e001b */
[----:B------:R-:W-:Y:S01]  /*0dc0*/  @!P3 MOV R38, R26 ;  /* 0x0000001a0026b202 */ /* 0x000fe20000000f00 */
[----:B------:R-:W-:Y:S01]  /*0dd0*/  @!P6 IMAD R30, R30, R10, RZ ;  /* 0x0000000a1e1ee224 */ /* 0x000fe200078e02ff */
[----:B--2---:R-:W-:Y:S02]  /*0de0*/  @!P5 LEA R14, P2, R36, R14, 0x2 ;  /* 0x0000000e240ed211 */ /* 0x004fe400078410ff */
[----:B-----5:R-:W-:Y:S01]  /*0df0*/  @!P5 SHF.R.S32.HI R23, RZ, 0x1f, R12 ;  /* 0x0000001fff17d819 */ /* 0x020fe2000001140c */
[----:B------:R-:W-:Y:S01]  /*0e00*/  @!P6 IMAD R30, R22, R11, R30 ;  /* 0x0000000b161ee224 */ /* 0x000fe200078e021e */
[----:B------:R-:W-:Y:S01]  /*0e10*/  IADD3 R22, R8, 0xa0, RZ ;  /* 0x000000a008167810 */ /* 0x000fe20007ffe0ff */
[----:B------:R-:W1:Y:S02]  /*0e20*/  @!P4 LDC.64 R10, c[0x0][0x268] ;  /* 0x00009a00ff0acb82 */ /* 0x000e640000000a00 */
[----:B------:R-:W-:Y:S01]  /*0e30*/  @!P5 IMAD R23, R23, R18, RZ ;  /* 0x000000121717d224 */ /* 0x000fe200078e02ff */
[----:B------:R-:W-:-:S02]  /*0e40*/  @!P6 IADD3 R30, R35, R30, RZ ;  /* 0x0000001e231ee210 */ /* 0x000fc40007ffe0ff */
[----:B------:R-:W-:Y:S01]  /*0e50*/  @!P4 MOV R35, R27 ;  /* 0x0000001b0023c202 */ /* 0x000fe20000000f00 */
[----:B------:R-:W-:Y:S01]  /*0e60*/  @!P5 IMAD R19, R12, R19, R23 ;  /* 0x000000130c13d224 */ /* 0x000fe200078e0217 */
[----:B------:R-:W-:Y:S01]  /*0e70*/  @!P6 LEA.HI.X R17, R34, R17, R30, 0x2, P0 ;  /* 0x000000112211e211 */ /* 0x000fe200000f141e */
[----:B------:R-:W-:Y:S01]  /*0e80*/  @P6 IMAD.MOV.U32 R12, RZ, RZ, -0x800000 ;  /* 0xff800000ff0c6424 */ /* 0x000fe200078e00ff */
[----:B------:R-:W2:Y:S01]  /*0e90*/  @!P3 LDC.64 R20, c[0x0][0x268] ;  /* 0x00009a00ff14bb82 */ /* 0x000ea20000000a00 */
[----:B------:R-:W-:Y:S01]  /*0ea0*/  VIADD R23, R8, 0x90 ;  /* 0x0000009008177836 */ /* 0x000fe20000000000 */
[----:B------:R-:W-:Y:S01]  /*0eb0*/  @!P5 IADD3 R19, R37, R19, RZ ;  /* 0x000000132513d210 */ /* 0x000fe20007ffe0ff */
[----:B------:R-:W-:Y:S01]  /*0ec0*/  @!P4 IMAD.MOV.U32 R34, RZ, RZ, R26 ;  /* 0x000000ffff22c224 */ /* 0x000fe200078e001a */
[----:B------:R3:W-:Y:S01]  /*0ed0*/  @P6 STS [R3+0x1400], R12 ;  /* 0x0014000c03006388 */ /* 0x0007e20000000800 */
[----:B------:R-:W-:Y:S02]  /*0ee0*/  @!P4 SHF.R.S32.HI R30, RZ, 0x1f, R28 ;  /* 0x0000001fff1ec819 */ /* 0x000fe4000001141c */
[----:B------:R-:W-:Y:S01]  /*0ef0*/  ISETP.GE.AND P0, PT, R23, R24, PT ;  /* 0x000000181700720c */ /* 0x000fe20003f06270 */
[----:B------:R-:W-:Y:S01]  /*0f00*/  @!PT LDS RZ, [RZ] ;  /* 0x00000000fffff984 */ /* 0x000fe20000000800 */
[----:B------:R-:W-:Y:S01]  /*0f10*/  @!PT LDS RZ, [RZ] ;  /* 0x00000000fffff984 */ /* 0x000fe20000000800 */
[----:B------:R-:W-:Y:S01]  /*0f20*/  @!PT LDS RZ, [RZ] ;  /* 0x00000000fffff984 */ /* 0x000fe20000000800 */
[----:B------:R4:W-:Y:S01]  /*0f30*/  @!P6 LDGSTS.E.LTC128B [R3+0x1400], desc[UR38][R16.64] ;  /* 0x014000001003efae */ /* 0x0009e2000b921966 */
[----:B------:R-:W-:-:S02]  /*0f40*/  @!P5 LEA.HI.X R15, R36, R15, R19, 0x2, P2 ;  /* 0x0000000f240fd211 */ /* 0x000fc400010f1413 */
[----:B------:R-:W5:Y:S01]  /*0f50*/  @!P4 LDC.64 R18, c[0x0][0x250] ;  /* 0x00009400ff12cb82 */ /* 0x000f620000000a00 */
[----:B------:R-:W-:Y:S01]  /*0f60*/  ISETP.GE.AND P6, PT, R22, R24, PT ;  /* 0x000000181600720c */ /* 0x000fe20003fc6270 */
[-C--:B-1----:R-:W-:Y:S02]  /*0f70*/  @!P4 IMAD R30, R30, R10.reuse, RZ ;  /* 0x0000000a1e1ec224 */ /* 0x082fe400078e02ff */
[----:B------:R-:W-:-:S04]  /*0f80*/  @!P4 IMAD.WIDE.U32 R34, R28, R10, R34 ;  /* 0x0000000a1c22c225 */ /* 0x000fc800078e0022 */
[----:B------:R-:W-:Y:S01]  /*0f90*/  @!P4 IMAD R30, R28, R11, R30 ;  /* 0x0000000b1c1ec224 */ /* 0x000fe200078e021e */
[----:B------:R-:W-:Y:S01]  /*0fa0*/  @P4 MOV R11, 0xff800000 ;  /* 0xff800000000b4802 */ /* 0x000fe20000000f00 */
[-C--:B--2---:R-:W-:Y:S01]  /*0fb0*/  @!P3 IMAD R31, R31, R20.reuse, RZ ;  /* 0x000000141f1fb224 */ /* 0x084fe200078e02ff */
[----:B------:R-:W-:Y:S01]  /*0fc0*/  @!P0 SHF.R.S32.HI R28, RZ, 0x1f, R23 ;  /* 0x0000001fff1c8819 */ /* 0x000fe20000011417 */
[----:B------:R-:W-:Y:S02]  /*0fd0*/  @!P4 IMAD.IADD R30, R35, 0x1, R30 ;  /* 0x00000001231ec824 */ /* 0x000fe400078e021e */
[C---:B------:R-:W-:Y:S02]  /*0fe0*/  @!P3 IMAD R21, R29.reuse, R21, R31 ;  /* 0x000000151d15b224 */ /* 0x040fe400078e021f */
[----:B---3--:R-:W-:Y:S02]  /*0ff0*/  @P5 IMAD.MOV.U32 R12, RZ, RZ, -0x800000 ;  /* 0xff800000ff0c5424 */ /* 0x008fe400078e00ff */
[----:B------:R-:W-:Y:S01]  /*1000*/  @!P3 IMAD.WIDE.U32 R38, R29, R20, R38 ;  /* 0x000000141d26b225 */ /* 0x000fe200078e0026 */
[----:B------:R-:W-:-:S02]  /*1010*/  @P3 MOV R20, 0xff800000 ;  /* 0xff80000000143802 */ /* 0x000fc40000000f00 */
[----:B------:R1:W-:Y:S01]  /*1020*/  @P5 STS [R3+0x1800], R12 ;  /* 0x0018000c03005388 */ /* 0x0003e20000000800 */
[----:B----4-:R-:W2:Y:S01]  /*1030*/  @!P0 LDC.64 R16, c[0x0][0x268] ;  /* 0x00009a00ff108b82 */ /* 0x010ea20000000a00 */
[C---:B-----5:R-:W-:Y:S01]  /*1040*/  @!P4 LEA R36, P2, R34.reuse, R18, 0x2 ;  /* 0x000000122224c211 */ /* 0x060fe200078410ff */
[----:B------:R-:W-:Y:S01]  /*1050*/  @!P3 IMAD.IADD R21, R39, 0x1, R21 ;  /* 0x000000012715b824 */ /* 0x000fe200078e0215 */
[----:B------:R-:W-:Y:S01]  /*1060*/  @!PT LDS RZ, [RZ] ;  /* 0x00000000fffff984 */ /* 0x000fe20000000800 */
[----:B------:R-:W-:Y:S01]  /*1070*/  @!PT LDS RZ, [RZ] ;  /* 0x00000000fffff984 */ /* 0x000fe20000000800 */
[----:B------:R-:W-:Y:S01]  /*1080*/  @!PT LDS RZ, [RZ] ;  /* 0x00000000fffff984 */ /* 0x000fe20000000800 */
[----:B------:R3:W-:Y:S01]  /*1090*/  @!P5 LDGSTS.E.LTC128B [R3+0x1800], desc[UR38][R14.64] ;  /* 0x018000000e03dfae */ /* 0x0007e2000b921966 */
[----:B------:R-:W-:Y:S01]  /*10a0*/  @!P0 IMAD.MOV.U32 R35, RZ, RZ, R27 ;  /* 0x000000ffff238224 */ /* 0x000fe200078e001b */
[----:B------:R-:W-:Y:S02]  /*10b0*/  @!P4 LEA.HI.X R37, R34, R19, R30, 0x2, P2 ;  /* 0x000000132225c211 */ /* 0x000fe400010f141e */
[----:B------:R4:W-:Y:S01]  /*10c0*/  @P4 STS [R3+0x1c00], R11 ;  /* 0x001c000b03004388 */ /* 0x0009e20000000800 */
[----:B------:R-:W5:Y:S01]  /*10d0*/  @!P6 LDC.64 R18, c[0x0][0x268] ;  /* 0x00009a00ff12eb82 */ /* 0x000f620000000a00 */
[----:B------:R-:W-:-:S02]  /*10e0*/  @!P0 MOV R34, R26 ;  /* 0x0000001a00228202 */ /* 0x000fc40000000f00 */
[----:B------:R-:W-:Y:S01]  /*10f0*/  @!PT LDS RZ, [RZ] ;  /* 0x00000000fffff984 */ /* 0x000fe20000000800 */
[----:B------:R-:W-:Y:S01]  /*1100*/  @!PT LDS RZ, [RZ] ;  /* 0x00000000fffff984 */ /* 0x000fe20000000800 */
[----:B------:R-:W-:Y:S01]  /*1110*/  @!PT LDS RZ, [RZ] ;  /* 0x00000000fffff984 */ /* 0x000fe20000000800 */
[----:B------:R5:W-:Y:S01]  /*1120*/  @!P4 LDGSTS.E.LTC128B [R3+0x1c00], desc[UR38][R36.64] ;  /* 0x01c000002403cfae */ /* 0x000be2000b921966 */
[----:B------:R-:W-:-:S03]  /*1130*/  IADD3 R29, R8, 0xe0, RZ ;  /* 0x000000e0081d7810 */ /* 0x000fc60007ffe0ff */
[----:B------:R4:W-:Y:S01]  /*1140*/  @P3 STS [R3+0x2000], R20 ;  /* 0x0020001403003388 */ /* 0x0009e20000000800 */
[----:B-1----:R-:W-:Y:S02]  /*1150*/  VIADD R12, R8, 0xb0 ;  /* 0x000000b0080c7836 */ /* 0x002fe40000000000 */
[-C--:B--2---:R-:W-:Y:S02]  /*1160*/  @!P0 IMAD R28, R28, R16.reuse, RZ ;  /* 0x000000101c1c8224 */ /* 0x084fe400078e02ff */
[C---:B------:R-:W-:Y:S01]  /*1170*/  @!P0 IMAD.WIDE.U32 R34, R23.reuse, R16, R34 ;  /* 0x0000001017228225 */ /* 0x040fe200078e0022 */
[----:B------:R-:W-:Y:S01]  /*1180*/  ISETP.GE.AND P5, PT, R12, R24, PT ;  /* 0x000000180c00720c */ /* 0x000fe20003fa6270 */
[----:B---3--:R-:W1:Y:S02]  /*1190*/  @!P3 LDC.64 R14, c[0x0][0x250] ;  /* 0x00009400ff0ebb82 */ /* 0x008e640000000a00 */
[----:B------:R-:W-:-:S04]  /*11a0*/  @!P0 IMAD R28, R23, R17, R28 ;  /* 0x00000011171c8224 */ /* 0x000fc800078e021c */
[----:B------:R-:W-:Y:S01]  /*11b0*/  @!P0 IMAD.IADD R23, R35, 0x1, R28 ;  /* 0x0000000123178824 */ /* 0x000fe200078e021c */
[----:B------:R-:W-:Y:S01]  /*11c0*/  IADD3 R28, R8, 0xc0, RZ ;  /* 0x000000c0081c7810 */ /* 0x000fe20007ffe0ff */
[----:B----4-:R-:W5:Y:S01]  /*11d0*/  @!P0 LDC.64 R10, c[0x0][0x250] ;  /* 0x00009400ff0a8b82 */ /* 0x010f620000000a00 */
[----:B------:R-:W-:Y:S02]  /*11e0*/  @!P6 MOV R35, R27 ;  /* 0x0000001b0023e202 */ /* 0x000fe40000000f00 */
[----:B------:R-:W-:Y:S02]  /*11f0*/  @P0 MOV R20, 0xff800000 ;  /* 0xff80000000140802 */ /* 0x000fe40000000f00 */
[----:B------:R-:W-:-:S03]  /*1200*/  ISETP.GE.AND P4, PT, R28, R24, PT ;  /* 0x000000181c00720c */ /* 0x000fc60003f86270 */
[----:B------:R-:W2:Y:S01]  /*1210*/  @!P6 LDC.64 R16, c[0x0][0x250] ;  /* 0x00009400ff10eb82 */ /* 0x000ea20000000a00 */
[----:B-1----:R-:W-:-:S04]  /*1220*/  @!P3 LEA R30, P2, R38, R14, 0x2 ;  /* 0x0000000e261eb211 */ /* 0x002fc800078410ff */
[----:B------:R-:W-:-:S03]  /*1230*/  @!P3 LEA.HI.X R31, R38, R15, R21, 0x2, P2 ;  /* 0x0000000f261fb211 */ /* 0x000fc600010f1415 */
[----:B------:R-:W1:Y:S01]  /*1240*/  @!P5 LDC.64 R14, c[0x0][0x268] ;  /* 0x00009a00ff0edb82 */ /* 0x000e620000000a00 */
[----:B------:R-:W-:Y:S02]  /*1250*/  @!P6 SHF.R.S32.HI R21, RZ, 0x1f, R22 ;  /* 0x0000001fff15e819 */ /* 0x000fe40000011416 */
[C---:B-----5:R-:W-:Y:S01]  /*1260*/  @!P0 LEA R36, P2, R34.reuse, R10, 0x2 ;  /* 0x0000000a22248211 */ /* 0x060fe200078410ff */
[----:B------:R-:W-:Y:S01]  /*1270*/  @!PT LDS RZ, [RZ] ;  /* 0x00000000fffff984 */ /* 0x000fe20000000800 */
[----:B------:R-:W-:Y:S01]  /*1280*/  @!PT LDS RZ, [RZ] ;  /* 0x00000000fffff984 */ /* 0x000fe20000000800 */
[----:B------:R-:W-:Y:S01]  /*1290*/  @!PT LDS RZ, [RZ] ;  /* 0x00000000fffff984 */ /* 0x000fe20000000800 */
[----:B------:R3:W-:Y:S02]  /*12a0*/  @!P3 LDGSTS.E.LTC128B [R3+0x2000], desc[UR38][R30.64] ;  /* 0x020000001e03bfae */ /* 0x0007e4000b921966 */
[----:B------:R-:W-:Y:S01]  /*12b0*/  @!P6 IMAD R21, R21, R18, RZ ;  /* 0x000000121515e224 */ /* 0x000fe200078e02ff */
[----:B------:R-:W-:Y:S01]  /*12c0*/  @!P0 LEA.HI.X R37, R34, R11, R23, 0x2, P2 ;  /* 0x0000000b22258211 */ /* 0x000fe200010f1417 */
[----:B------:R4:W-:Y:S01]  /*12d0*/  @P0 STS [R3+0x2400], R20 ;  /* 0x0024001403000388 */ /* 0x0009e20000000800 */
[----:B------:R-:W5:Y:S01]  /*12e0*/  @!P5 LDC.64 R10, c[0x0][0x250] ;  /* 0x00009400ff0adb82 */ /* 0x000f620000000a00 */
[----:B------:R-:W-:Y:S01]  /*12f0*/  @!P6 IMAD.MOV.U32 R34, RZ, RZ, R26 ;  /* 0x000000ffff22e224 */ /* 0x000fe200078e001a */
[----:B------:R-:W-:Y:S01]  /*1300*/  ISETP.GE.AND P2, PT, R29, R24, PT ;  /* 0x000000181d00720c */ /* 0x000fe20003f46270 */
[C---:B------:R-:W-:Y:S01]  /*1310*/  @!P6 IMAD R19, R22.reuse, R19, R21 ;  /* 0x000000131613e224 */ /* 0x040fe200078e0215 */
[----:B------:R-:W-:Y:S01]  /*1320*/  @!PT LDS RZ, [RZ] ;  /* 0x00000000fffff984 */ /* 0x000fe20000000800 */
[----:B------:R-:W-:Y:S01]  /*1330*/  @!PT LDS RZ, [RZ] ;  /* 0x00000000fffff984 */ /* 0x000fe20000000800 */
[----:B------:R-:W-:Y:S01]  /*1340*/  @!PT LDS RZ, [RZ] ;  /* 0x00000000fffff984 */ /* 0x000fe20000000800 */
[----:B------:R1:W-:Y:S01]  /*1350*/  @!P0 LDGSTS.E.LTC128B [R3+0x2400], desc[UR38][R36.64] ;  /* 0x0240000024038fae */ /* 0x0003e2000b921966 */
[----:B------:R-:W-:-:S03]  /*1360*/  @!P6 IMAD.WIDE.U32 R34, R22, R18, R34 ;  /* 0x000000121622e225 */ /* 0x000fc600078e0022 */
[----:B------:R-:W5:Y:S01]  /*1370*/  @!P4 LDC.64 R22, c[0x0][0x268] ;  /* 0x00009a00ff16cb82 */ /* 0x000f620000000a00 */
[----:B--2---:R-:W-:Y:S01]  /*1380*/  @!P6 LEA R38, P0, R34, R16, 0x2 ;  /* 0x000000102226e211 */ /* 0x004fe200078010ff */
[----:B---3--:R-:W-:Y:S01]  /*1390*/  VIADD R30, R8, 0xd0 ;  /* 0x000000d0081e7836 */ /* 0x008fe20000000000 */
[----:B------:R-:W-:Y:S02]  /*13a0*/  @!P4 SHF.R.S32.HI R31, RZ, 0x1f, R28 ;  /* 0x0000001fff1fc819 */ /* 0x000fe4000001141c */
[----:B----4-:R-:W-:Y:S02]  /*13b0*/  @!P5 SHF.R.S32.HI R20, RZ, 0x1f, R12 ;  /* 0x0000001fff14d819 */ /* 0x010fe4000001140c */
[----:B------:R-:W-:-:S03]  /*13c0*/  ISETP.GE.AND P3, PT, R30, R24, PT ;  /* 0x000000181e00720c */ /* 0x000fc60003f66270 */
[-C--:B-1----:R-:W-:Y:S01]  /*13d0*/  @!P5 IMAD R20, R20, R14.reuse, RZ ;  /* 0x0000000e1414d224 */ /* 0x082fe200078e02ff */
[----:B------:R-:W-:Y:S01]  /*13e0*/  @!P5 MOV R37, R27 ;  /* 0x0000001b0025d202 */ /* 0x000fe20000000f00 */
[----:B------:R-:W-:Y:S02]  /*13f0*/  @!P5 IMAD.MOV.U32 R36, RZ, RZ, R26 ;  /* 0x000000ffff24d224 */ /* 0x000fe400078e001a */
[C---:B------:R-:W-:Y:S01]  /*1400*/  @!P5 IMAD R21, R12.reuse, R15, R20 ;  /* 0x0000000f0c15d224 */ /* 0x040fe200078e0214 */
[----:B------:R-:W-:Y:S01]  /*1410*/  @!P6 IADD3 R15, R35, R19, RZ ;  /* 0x00000013230fe210 */ /* 0x000fe20007ffe0ff */
[----:B------:R-:W-:-:S03]  /*1420*/  @!P5 IMAD.WIDE.U32 R36, R12, R14, R36 ;  /* 0x0000000e0c24d225 */ /* 0x000fc600078e0024 */
[----:B------:R-:W-:Y:S01]  /*1430*/  @!P6 LEA.HI.X R39, R34, R17, R15, 0x2, P0 ;  /* 0x000000112227e211 */ /* 0x000fe200000f140f */
[----:B------:R-:W-:Y:S01]  /*1440*/  @P6 IMAD.MOV.U32 R20, RZ, RZ, -0x800000 ;  /* 0xff800000ff146424 */ /* 0x000fe200078e00ff */
[----:B------:R-:W1:Y:S01]  /*1450*/  @!P2 LDC.64 R14, c[0x0][0x268] ;  /* 0x00009a00ff0eab82 */ /* 0x000e620000000a00 */
[----:B------:R-:W-:Y:S01]  /*1460*/  @P5 IMAD.MOV.U32 R12, RZ, RZ, -0x800000 ;  /* 0xff800000ff0c5424 */ /* 0x000fe200078e00ff */
[----:B------:R-:W-:Y:S01]  /*1470*/  @!P5 IADD3 R16, R37, R21, RZ ;  /* 0x000000152510d210 */ /* 0x000fe20007ffe0ff */
[----:B-----5:R-:W-:Y:S01]  /*1480*/  @!P4 IMAD R31, R31, R22, RZ ;  /* 0x000000161f1fc224 */ /* 0x020fe200078e02ff */
[----:B------:R2:W-:Y:S01]  /*1490*/  @P6 STS [R3+0x2800], R20 ;  /* 0x0028001403006388 */ /* 0x0005e20000000800 */
[----:B------:R-:W-:Y:S02]  /*14a0*/  @!P5 LEA R34, P0, R36, R10, 0x2 ;  /* 0x0000000a2422d211 */ /* 0x000fe400078010ff */
[----:B------:R-:W-:Y:S01]  /*14b0*/  @!P4 IMAD R23, R28, R23, R31 ;  /* 0x000000171c17c224 */ /* 0x000fe200078e021f */
[----:B------:R-:W3:Y:S01]  /*14c0*/  @!P3 LDC.64 R18, c[0x0][0x268] ;  /* 0x00009a00ff12bb82 */ /* 0x000ee20000000a00 */
[----:B------:R-:W-:Y:S01]  /*14d0*/  @!PT LDS RZ, [RZ] ;  /* 0x00000000fffff984 */ /* 0x000fe20000000800 */
[----:B------:R-:W-:Y:S01]  /*14e0*/  @!PT LDS RZ, [RZ] ;  /* 0x00000000fffff984 */ /* 0x000fe20000000800 */
[----:B------:R-:W-:Y:S01]  /*14f0*/  @!PT LDS RZ, [RZ] ;  /* 0x00000000fffff984 */ /* 0x000fe20000000800 */
[----:B------:R-:W-:Y:S01]  /*1500*/  @!P6 LDGSTS.E.LTC128B [R3+0x2800], desc[UR38][R38.64] ;  /* 0x028000002603efae */ /* 0x000fe2000b921966 */
[----:B------:R-:W-:-:S02]  /*1510*/  @!P5 LEA.HI.X R35, R36, R11, R16, 0x2, P0 ;  /* 0x0000000b2423d211 */ /* 0x000fc400000f1410 */
[----:B------:R-:W-:Y:S01]  /*1520*/  @!P3 SHF.R.S32.HI R36, RZ, 0x1f, R30 ;  /* 0x0000001fff24b819 */ /* 0x000fe2000001141e */
[----:B------:R4:W-:Y:S03]  /*1530*/  @P5 STS [R3+0x2c00], R12 ;  /* 0x002c000c03005388 */ /* 0x0009e60000000800 */
[----:B------:R-:W5:Y:S01]  /*1540*/  @!P3 LDC.64 R16, c[0x0][0x250] ;  /* 0x00009400ff10bb82 */ /* 0x000f620000000a00 */
[----:B------:R-:W-:Y:S01]  /*1550*/  @!PT LDS RZ, [RZ] ;  /* 0x00000000fffff984 */ /* 0x000fe20000000800 */
[----:B------:R-:W-:Y:S01]  /*1560*/  @!PT LDS RZ, [RZ] ;  /* 0x00000000fffff984 */ /* 0x000fe20000000800 */
[----:B------:R-:W-:Y:S01]  /*1570*/  @!PT LDS RZ, [RZ] ;  /* 0x00000000fffff984 */ /* 0x000fe20000000800 */
[----:B------:R1:W-:Y:S07]  /*1580*/  @!P5 LDGSTS.E.LTC128B [R3+0x2c00], desc[UR38][R34.64] ;  /* 0x02c000002203dfae */ /* 0x0003ee000b921966 */
[----:B------:R-:W5:Y:S08]  /*1590*/  @!P2 LDC.64 R10, c[0x0][0x250] ;  /* 0x00009400ff0aab82 */ /* 0x000f700000000a00 */
[----:B--2---:R-:W2:Y:S01]  /*15a0*/  @!P4 LDC.64 R20, c[0x0][0x250] ;  /* 0x00009400ff14cb82 */ /* 0x004ea20000000a00 */
[----:B---3--:R-:W-:-:S04]  /*15b0*/  @!P3 IMAD R36, R36, R18, RZ ;  /* 0x000000122424b224 */ /* 0x008fc800078e02ff */
[C---:B------:R-:W-:Y:S02]  /*15c0*/  @!P3 IMAD R19, R30.reuse, R19, R36 ;  /* 0x000000131e13b224 */ /* 0x040fe400078e0224 */
[----:B----4-:R-:W-:Y:S02]  /*15d0*/  @P4 IMAD.MOV.U32 R12, RZ, RZ, -0x800000 ;  /* 0xff800000ff0c4424 */ /* 0x010fe400078e00ff */
[----:B------:R-:W-:-:S03]  /*15e0*/  @!P3 IMAD.WIDE.U32 R30, R30, R18, R26 ;  /* 0x000000121e1eb225 */ /* 0x000fc600078e001a */
[----:B------:R3:W-:Y:S01]  /*15f0*/  @P4 STS [R3+0x3000], R12 ;  /* 0x0030000c03004388 */ /* 0x0007e20000000800 */
[----:B-1----:R-:W-:Y:S01]  /*1600*/  @!P4 IMAD.WIDE.U32 R34, R28, R22, R26 ;  /* 0x000000161c22c225 */ /* 0x002fe200078e001a */
[----:B-----5:R-:W-:-:S03]  /*1610*/  @!P3 LEA R16, P5, R30, R16, 0x2 ;  /* 0x000000101e10b211 */ /* 0x020fc600078a10ff */
[----:B------:R-:W-:Y:S02]  /*1620*/  @!P4 IMAD.IADD R23, R35, 0x1, R23 ;  /* 0x000000012317c824 */ /* 0x000fe400078e0217 */
[----:B------:R-:W-:Y:S01]  /*1630*/  @!P3 IMAD.IADD R19, R31, 0x1, R19 ;  /* 0x000000011f13b824 */ /* 0x000fe200078e0213 */
[----:B--2---:R-:W-:-:S04]  /*1640*/  @!P4 LEA R20, P0, R34, R20, 0x2 ;  /* 0x000000142214c211 */ /* 0x004fc800078010ff */
[----:B------:R-:W-:Y:S02]  /*1650*/  @!P3 LEA.HI.X R17, R30, R17, R19, 0x2, P5 ;  /* 0x000000111e11b211 */ /* 0x000fe400028f1413 */
[----:B------:R-:W-:-:S05]  /*1660*/  @!P4 LEA.HI.X R21, R34, R21, R23, 0x2, P0 ;  /* 0x000000152215c211 */ /* 0x000fca00000f1417 */
[----:B------:R-:W-:Y:S01]  /*1670*/  @!PT LDS RZ, [RZ] ;  /* 0x00000000fffff984 */ /* 0x000fe20000000800 */
[----:B------:R-:W-:Y:S01]  /*1680*/  @!PT LDS RZ, [RZ] ;  /* 0x00000000fffff984 */ /* 0x000fe20000000800 */
[----:B------:R-:W-:Y:S01]  /*1690*/  @!PT LDS RZ, [RZ] ;  /* 0x00000000fffff984 */ /* 0x000fe20000000800 */
[----:B------:R2:W-:Y:S01]  /*16a0*/  @!P4 LDGSTS.E.LTC128B [R3+0x3000], desc[UR38][R20.64] ;  /* 0x030000001403cfae */ /* 0x0005e2000b921966 */
[----:B---3--:R-:W-:-:S05]  /*16b0*/  @!P2 SHF.R.S32.HI R12, RZ, 0x1f, R29 ;  /* 0x0000001fff0ca819 */ /* 0x008fca000001141d */
[----:B------:R-:W-:-:S04]  /*16c0*/  @!P2 IMAD R12, R12, R14, RZ ;  /* 0x0000000e0c0ca224 */ /* 0x000fc800078e02ff */
[C---:B------:R-:W-:Y:S01]  /*16d0*/  @!P2 IMAD R12, R29.reuse, R15, R12 ;  /* 0x0000000f1d0ca224 */ /* 0x040fe200078e020c */
[----:B------:R-:W-:Y:S01]  /*16e0*/  IADD3 R15, R8, 0xf0, RZ ;  /* 0x000000f0080f7810 */ /* 0x000fe20007ffe0ff */
[----:B------:R-:W-:Y:S01]  /*16f0*/  @!P2 IMAD.WIDE.U32 R28, R29, R14, R26 ;  /* 0x0000000e1d1ca225 */ /* 0x000fe200078e001a */
[----:B------:R-:W-:Y:S02]  /*1700*/  @P3 MOV R14, 0xff800000 ;  /* 0xff800000000e3802 */ /* 0x000fe40000000f00 */
[----:B------:R-:W-:Y:S02]  /*1710*/  ISETP.GE.AND P6, PT, R15, R24, PT ;  /* 0x000000180f00720c */ /* 0x000fe40003fc6270 */
[----:B------:R-:W-:Y:S01]  /*1720*/  @!P2 IADD3 R12, R29, R12, RZ ;  /* 0x0000000c1d0ca210 */ /* 0x000fe20007ffe0ff */
[----:B------:R1:W-:Y:S01]  /*1730*/  @P3 STS [R3+0x3400], R14 ;  /* 0x0034000e03003388 */ /* 0x0003e20000000800 */
[----:B------:R-:W-:-:S03]  /*1740*/  @!P2 LEA R10, P0, R28, R10, 0x2 ;  /* 0x0000000a1c0aa211 */ /* 0x000fc600078010ff */
[----:B------:R-:W-:Y:S01]  /*1750*/  @!PT LDS RZ, [RZ] ;  /* 0x00000000fffff984 */ /* 0x000fe20000000800 */
[----:B------:R-:W-:Y:S01]  /*1760*/  @!PT LDS RZ, [RZ] ;  /* 0x00000000fffff984 */ /* 0x000fe20000000800 */
[----:B------:R-:W-:Y:S01]  /*1770*/  @!PT LDS RZ, [RZ] ;  /* 0x00000000fffff984 */ /* 0x000fe20000000800 */
[----:B------:R2:W-:Y:S01]  /*1780*/  @!P3 LDGSTS.E.LTC128B [R3+0x3400], desc[UR38][R16.64] ;  /* 0x034000001003bfae */ /* 0x0005e2000b921966 */
[----:B------:R-:W-:-:S05]  /*1790*/  @!P2 LEA.HI.X R11, R28, R11, R12, 0x2, P0 ;  /* 0x0000000b1c0ba211 */ /* 0x000fca00000f140c */
[----:B------:R-:W-:Y:S01]  /*17a0*/  @P6 MOV R12, 0xff800000 ;  /* 0xff800000000c6802 */ /* 0x000fe20000000f00 */
[----:B-1----:R-:W-:-:S05]  /*17b0*/  @P2 IMAD.MOV.U32 R14, RZ, RZ, -0x800000 ;  /* 0xff800000ff0e2424 */ /* 0x002fca00078e00ff */
[----:B------:R2:W-:Y:S04]  /*17c0*/  @P2 STS [R3+0x3800], R14 ;  /* 0x0038000e03002388 */ /* 0x0005e80000000800 */
[----:B------:R-:W-:Y:S01]  /*17d0*/  @!PT LDS RZ, [RZ] ;  /* 0x00000000fffff984 */ /* 0x000fe20000000800 */
[----:B------:R-:W-:Y:S01]  /*17e0*/  @!PT LDS RZ, [RZ] ;  /* 0x00000000fffff984 */ /* 0x000fe20000000800 */
[----:B------:R-:W-:Y:S01]  /*17f0*/  @!PT LDS RZ, [RZ] ;  /* 0x00000000fffff984 */ /* 0x000fe20000000800 */
[----:B------:R2:W-:Y:S04]  /*1800*/  @!P2 LDGSTS.E.LTC128B [R3+0x3800], desc[UR38][R10.64] ;  /* 0x038000000a03afae */ /* 0x0005e8000b921966 */
[----:B------:R2:W-:Y:S01]  /*1810*/  @P6 STS [R3+0x3c00], R12 ;  /* 0x003c000c03006388 */ /* 0x0005e20000000800 */
[----:B------:R-:W-:Y:S05]  /*1820*/  @P6 BRA `(.L_x_234) ;  /* 0x00000000003c6947 */ /* 0x000fea0003800000 */
[----:B--2---:R-:W-:Y:S01]  /*1830*/  SHF.R.S32.HI R10, RZ, 0x1f, R15 ;  /* 0x0000001fff0a7819 */ /* 0x004fe2000001140f */
[----:B------:R-:W-:Y:S01]  /*1840*/  ULDC.64 UR4, c[0x0][0x268] ;  /* 0x00009a0000047ab9 */ /* 0x000fe20000000a00 */
[----:B------:R-:W-:Y:S02]  /*1850*/  MOV R16, R26 ;  /* 0x0000001a00107202 */ /* 0x000fe40000000f00 */
[----:B------:R-:W-:Y:S01]  /*1860*/  MOV R17, R27 ;  /* 0x0000001b00117202 */ /* 0x000fe20000000f00 */
[----:B------:R-:W-:Y:S02]  /*1870*/  IMAD R10, R10, UR4, RZ ;  /* 0x000000040a0a7c24 */ /* 0x000fe4000f8e02ff */
        /* <DEDUP_REMOVED lines=10> */
.L_x_234:
[----:B------:R-:W-:Y:S05]  /*1920*/  BSYNC B0 ;  /* 0x0000000000007941 */ /* 0x000fea0003800000 */
.L_x_233:
[----:B------:R-:W-:Y:S01]  /*1930*/  USHF.L.U32 UR4, UR36, 0x6, URZ ;  /* 0x0000000624047899 */ /* 0x000fe2000800063f */
[C---:B-1----:R-:W-:Y:S01]  /*1940*/  @P1 IMAD.HI.U32 R5, R9.reuse, R5, RZ ;  /* 0x0000000509051227 */ /* 0x042fe200078e00ff */
[----:B--23--:R-:W-:Y:S01]  /*1950*/  MOV R3, R9 ;  /* 0x0000000900037202 */ /* 0x00cfe20000000f00 */
[----:B------:R-:W0:Y:S01]  /*1960*/  LDGDEPBAR ;  /* 0x00000000000079af */ /* 0x000e220000000000 */
[----:B------:R-:W-:Y:S01]  /*1970*/  ISETP.GE.AND P0, PT, R9, R25, PT ;  /* 0x000000190900720c */ /* 0x000fe20003f06270 */
[----:B------:R-:W-:Y:S01]  /*1980*/  IMAD.SHL.U32 R14, R2, 0x4, RZ ;  /* 0x00000004020e7824 */ /* 0x000fe200078e00ff */
[----:B----4-:R-:W-:Y:S01]  /*1990*/  @P1 SHF.R.U32.HI R3, RZ, R0, R5 ;  /* 0x00000000ff031219 */ /* 0x010fe20000011605 */
[----:B------:R-:W-:Y:S01]  /*19a0*/  USHF.R.S32.HI UR5, URZ, 0x1f, UR4 ;  /* 0x0000001f3f057899 */ /* 0x000fe20008011404 */
[----:B------:R-:W-:Y:S01]  /*19b0*/  IADD3 R13, R13, -UR4, RZ ;  /* 0x800000040d0d7c10 */ /* 0x000fe2000fffe0ff */
[----:B------:R-:W-:Y:S01]  /*19c0*/  IMAD R0, R33, R6, RZ ;  /* 0x0000000621007224 */ /* 0x000fe200078e02ff */
[----:B------:R-:W-:-:S02]  /*19d0*/  SEL R5, R3, 0xffffffff, !P0 ;  /* 0xffffffff03057807 */ /* 0x000fc40004000000 */
[----:B------:R-:W-:Y:S01]  /*19e0*/  ISETP.GE.AND P4, PT, R14, R13, PT ;  /* 0x0000000d0e00720c */ /* 0x000fe20003f86270 */
[C---:B------:R-:W-:Y:S01]  /*19f0*/  IMAD.WIDE.U32 R22, R32.reuse, R6, UR4 ;  /* 0x0000000420167e25 */ /* 0x040fe2000f8e0006 */
[----:B------:R-:W-:Y:S01]  /*1a00*/  SHF.R.S32.HI R6, RZ, 0x1f, R3 ;  /* 0x0000001fff067819 */ /* 0x000fe20000011403 */
[----:B------:R-:W-:Y:S01]  /*1a10*/  ULDC.64 UR4, c[0x0][0x240] ;  /* 0x0000900000047ab9 */ /* 0x000fe20000000a00 */
[----:B------:R-:W-:Y:S01]  /*1a20*/  ISETP.LT.OR P4, PT, R5, RZ, P4 ;  /* 0x000000ff0500720c */ /* 0x000fe20002781670 */
[----:B------:R-:W-:Y:S01]  /*1a30*/  IMAD R7, R32, R7, R0 ;  /* 0x0000000720077224 */ /* 0x000fe200078e0200 */
[----:B------:R-:W-:Y:S01]  /*1a40*/  IADD3 R35, -R3, RZ, RZ ;  /* 0x000000ff03237210 */ /* 0x000fe20007ffe1ff */
[----:B------:R-:W1:Y:S01]  /*1a50*/  S2R R0, SR_CgaCtaId ;  /* 0x0000000000007919 */ /* 0x000e620000008800 */
[----:B------:R-:W-:Y:S01]  /*1a60*/  ISETP.LT.OR P5, PT, R24, 0x3, P4 ;  /* 0x000000031800780c */ /* 0x000fe200027a1670 */
[----:B------:R-:W-:Y:S01]  /*1a70*/  IMAD R6, R6, UR4, RZ ;  /* 0x0000000406067c24 */ /* 0x000fe2000f8e02ff */
[----:B------:R-:W-:Y:S01]  /*1a80*/  SHF.R.S32.HI R36, RZ, 0x1f, R14 ;  /* 0x0000001fff247819 */ /* 0x000fe2000001140e */
[----:B------:R-:W-:Y:S01]  /*1a90*/  IMAD.IADD R23, R23, 0x1, R7 ;  /* 0x0000000117177824 */ /* 0x000fe200078e0207 */
[----:B------:R-:W-:Y:S01]  /*1aa0*/  LEA R15, R8, R14, 0x6 ;  /* 0x0000000e080f7211 */ /* 0x000fe200078e30ff */
[----:B------:R-:W-:-:S02]  /*1ab0*/  IMAD R6, R3, UR5, R6 ;  /* 0x0000000503067c24 */ /* 0x000fc4000f8e0206 */
[----:B------:R-:W-:Y:S01]  /*1ac0*/  IMAD.WIDE.U32 R22, R3, UR4, R22 ;  /* 0x0000000403167c25 */ /* 0x000fe2000f8e0016 */
[----:B------:R-:W-:Y:S01]  /*1ad0*/  ULDC.64 UR4, c[0x0][0x230] ;  /* 0x00008c0000047ab9 */ /* 0x000fe20000000a00 */
[----:B------:R-:W2:Y:S02]  /*1ae0*/  @!P4 LDC.64 R20, c[0x0][0x238] ;  /* 0x00008e00ff14cb82 */ /* 0x000ea40000000a00 */
[----:B------:R-:W-:Y:S02]  /*1af0*/  IMAD R35, R4, R35, R9 ;  /* 0x0000002304237224 */ /* 0x000fe400078e0209 */
[----:B------:R-:W-:-:S03]  /*1b00*/  IMAD.IADD R23, R23, 0x1, R6 ;  /* 0x0000000117177824 */ /* 0x000fc600078e0206 */
        /* <DEDUP_REMOVED lines=11> */
[----:B-1----:R-:W-:Y:S02]  /*1bc0*/  LEA R0, R0, R3, 0x18 ;  /* 0x0000000300007211 */ /* 0x002fe400078ec0ff */
[----:B------:R-:W-:Y:S01]  /*1bd0*/  @!P4 IADD3.X R21, R41, R21, RZ, P2, !PT ;  /* 0x000000152915c210 */ /* 0x000fe200017fe4ff */
        /* <DEDUP_REMOVED lines=14> */
[----:B-1----:R-:W-:-:S04]  /*1cc0*/  @!P4 LEA R10, P2, R20, R10, 0x2 ;  /* 0x0000000a140ac211 */ /* 0x002fc800078410ff */
[----:B------:R-:W-:-:S05]  /*1cd0*/  @!P4 LEA.HI.X R11, R20, R11, R21, 0x2, P2 ;  /* 0x0000000b140bc211 */ /* 0x000fca00010f1415 */
[----:B------:R-:W-:Y:S04]  /*1ce0*/  @!P4 LDGSTS.E.BYPASS.LTC128B.128 [R12+0x5040], desc[UR38][R10.64] ;  /* 0x050400000a0ccfae */ /* 0x000fe8000b901d66 */
[----:B------:R-:W0:Y:S01]  /*1cf0*/  LDGDEPBAR ;  /* 0x00000000000079af */ /* 0x000e220000000000 */
[----:B--2---:R-:W-:-:S05]  /*1d00*/  @!P5 LEA R3, R15, R0, 0x2 ;  /* 0x000000000f03d211 */ /* 0x004fca00078e10ff */
[----:B------:R1:W-:Y:S04]  /*1d10*/  @!P5 LDGSTS.E.BYPASS.LTC128B.128 [R3+0x6040], desc[UR38][R6.64] ;  /* 0x060400000603dfae */ /* 0x0003e8000b901d66 */
[----:B------:R-:W0:Y:S01]  /*1d20*/  LDGDEPBAR ;  /* 0x00000000000079af */ /* 0x000e220000000000 */
[----:B-1----:R-:W-:Y:S01]  /*1d30*/  IMAD.SHL.U32 R3, R2, 0x10, RZ ;  /* 0x0000001002037824 */ /* 0x002fe200078e00ff */
[----:B------:R-:W-:-:S06]  /*1d40*/  DEPBAR.LE SB0, 0x3 ;  /* 0x000080c00000791a */ /* 0x000fcc0000000000 */
[----:B------:R-:W-:Y:S05]  /*1d50*/  WARPSYNC.ALL ;  /* 0x0000000000007948 */ /* 0x000fea0003800000 */
[----:B------:R-:W-:Y:S01]  /*1d60*/  LOP3.LUT R3, R3, 0xf0, RZ, 0xc0, !PT ;  /* 0x000000f003037812 */ /* 0x000fe200078ec0ff */
[----:B------:R-:W1:Y:S03]  /*1d70*/  S2UR UR4, SR_CTAID.Y ;  /* 0x00000000000479c3 */ /* 0x000e660000002600 */
[----:B------:R-:W-:Y:S02]  /*1d80*/  LOP3.LUT R6, R3, 0xf, R8, 0xf8, !PT ;  /* 0x0000000f03067812 */ /* 0x000fe400078ef808 */
[----:B------:R-:W-:-:S04]  /*1d90*/  SHF.R.U32.HI R3, RZ, 0x4, R3 ;  /* 0x00000004ff037819 */ /* 0x000fc80000011603 */
[----:B------:R-:W-:-:S04]  /*1da0*/  LOP3.LUT R3, R6, R3, RZ, 0x3c, !PT ;  /* 0x0000000306037212 */ /* 0x000fc800078e3cff */
[----:B------:R-:W-:Y:S01]  /*1db0*/  LEA R49, R3, R0, 0x2 ;  /* 0x0000000003317211 */ /* 0x000fe200078e10ff */
[----:B------:R-:W-:Y:S06]  /*1dc0*/  BAR.SYNC.DEFER_BLOCKING 0x0 ;  /* 0x0000000000007b1d */ /* 0x000fec0000010000 */
[----:B------:R-:W2:Y:S04]  /*1dd0*/  LDS R3, [R49+0x400] ;  /* 0x0004000031037984 */ /* 0x000ea80000000800 */
[----:B------:R-:W3:Y:S04]  /*1de0*/  LDS R48, [R49] ;  /* 0x0000000031307984 */ /* 0x000ee80000000800 */
[----:B------:R-:W4:Y:S04]  /*1df0*/  LDS R47, [R49+0x800] ;  /* 0x00080000312f7984 */ /* 0x000f280000000800 */
[----:B------:R-:W5:Y:S04]  /*1e00*/  LDS R46, [R49+0xc00] ;  /* 0x000c0000312e7984 */ /* 0x000f680000000800 */
[----:B------:R-:W1:Y:S04]  /*1e10*/  LDS R45, [R49+0x1000] ;  /* 0x00100000312d7984 */ /* 0x000e680000000800 */
[----:B------:R-:W1:Y:S04]  /*1e20*/  LDS R44, [R49+0x1400] ;  /* 0x00140000312c7984 */ /* 0x000e680000000800 */
[----:B------:R-:W1:Y:S04]  /*1e30*/  LDS R43, [R49+0x1800] ;  /* 0x00180000312b7984 */ /* 0x000e680000000800 */
[----:B------:R-:W1:Y:S04]  /*1e40*/  LDS R42, [R49+0x1c00] ;  /* 0x001c0000312a7984 */ /* 0x000e680000000800 */
[----:B------:R-:W1:Y:S04]  /*1e50*/  LDS R39, [R49+0x2000] ;  /* 0x0020000031277984 */ /* 0x000e680000000800 */
[----:B------:R-:W1:Y:S04]  /*1e60*/  LDS R38, [R49+0x2400] ;  /* 0x0024000031267984 */ /* 0x000e680000000800 */
[----:B------:R-:W1:Y:S01]  /*1e70*/  LDS R37, [R49+0x2800] ;  /* 0x0028000031257984 */ /* 0x000e620000000800 */
[----:B--2---:R-:W-:-:S03]  /*1e80*/  FSETP.NEU.FTZ.AND P3, PT, R3, -INF , PT ;  /* 0xff8000000300780b */ /* 0x004fc60003f7d000 */
[----:B------:R-:W2:Y:S01]  /*1e90*/  LDS R31, [R49+0x2c00] ;  /* 0x002c0000311f7984 */ /* 0x000ea20000000800 */
[----:B---3--:R-:W-:Y:S02]  /*1ea0*/  FMNMX.FTZ R7, R3, R48, !PT ;  /* 0x0000003003077209 */ /* 0x008fe40007810000 */
[----:B------:R-:W-:Y:S01]  /*1eb0*/  FSETP.NEU.FTZ.AND P5, PT, R48, -INF , PT ;  /* 0xff8000003000780b */ /* 0x000fe20003fbd000 */
[----:B------:R-:W3:Y:S01]  /*1ec0*/  LDS R30, [R49+0x3000] ;  /* 0x00300000311e7984 */ /* 0x000ee20000000800 */
[----:B----4-:R-:W-:Y:S02]  /*1ed0*/  FMNMX.FTZ R7, R7, R47, !PT ;  /* 0x0000002f07077209 */ /* 0x010fe40007810000 */
[----:B------:R-:W-:Y:S01]  /*1ee0*/  FSETP.NEU.FTZ.AND P2, PT, R47, -INF , PT ;  /* 0xff8000002f00780b */ /* 0x000fe20003f5d000 */
[----:B------:R-:W4:Y:S01]  /*1ef0*/  LDS R29, [R49+0x3400] ;  /* 0x00340000311d7984 */ /* 0x000f220000000800 */
[----:B-----5:R-:W-:-:S03]  /*1f00*/  FMNMX.FTZ R7, R7, R46, !PT ;  /* 0x0000002e07077209 */ /* 0x020fc60007810000 */
[----:B------:R-:W5:Y:S01]  /*1f10*/  LDS R28, [R49+0x3800] ;  /* 0x00380000311c7984 */ /* 0x000f620000000800 */
[----:B-1----:R-:W-:-:S03]  /*1f20*/  FMNMX.FTZ R7, R7, R45, !PT ;  /* 0x0000002d07077209 */ /* 0x002fc60007810000 */
[----:B------:R-:W1:Y:S01]  /*1f30*/  LDS R27, [R49+0x3c00] ;  /* 0x003c0000311b7984 */ /* 0x000e620000000800 */
[----:B------:R-:W-:-:S04]  /*1f40*/  FMNMX.FTZ R7, R7, R44, !PT ;  /* 0x0000002c07077209 */ /* 0x000fc80007810000 */
[----:B------:R-:W-:-:S04]  /*1f50*/  FMNMX.FTZ R7, R7, R43, !PT ;  /* 0x0000002b07077209 */ /* 0x000fc80007810000 */
[----:B------:R-:W-:-:S04]  /*1f60*/  FMNMX.FTZ R7, R7, R42, !PT ;  /* 0x0000002a07077209 */ /* 0x000fc80007810000 */
[----:B------:R-:W-:-:S04]  /*1f70*/  FMNMX.FTZ R7, R7, R39, !PT ;  /* 0x0000002707077209 */ /* 0x000fc80007810000 */
[----:B------:R-:W-:-:S04]  /*1f80*/  FMNMX.FTZ R7, R7, R38, !PT ;  /* 0x0000002607077209 */ /* 0x000fc80007810000 */
[----:B------:R-:W-:-:S04]  /*1f90*/  FMNMX.FTZ R7, R7, R37, !PT ;  /* 0x0000002507077209 */ /* 0x000fc80007810000 */
[----:B--2---:R-:W-:-:S04]  /*1fa0*/  FMNMX.FTZ R7, R7, R31, !PT ;  /* 0x0000001f07077209 */ /* 0x004fc80007810000 */
[----:B---3--:R-:W-:-:S04]  /*1fb0*/  FMNMX.FTZ R7, R7, R30, !PT ;  /* 0x0000001e07077209 */ /* 0x008fc80007810000 */
[----:B----4-:R-:W-:-:S04]  /*1fc0*/  FMNMX.FTZ R7, R7, R29, !PT ;  /* 0x0000001d07077209 */ /* 0x010fc80007810000 */
[----:B-----5:R-:W-:-:S04]  /*1fd0*/  FMNMX.FTZ R7, R7, R28, !PT ;  /* 0x0000001c07077209 */ /* 0x020fc80007810000 */
        /* <DEDUP_REMOVED lines=26> */
[--C-:B------:R-:W-:Y:S01]  /*2180*/  FADD.FTZ R16, R42, -R25.reuse ;  /* 0x800000192a107221 */ /* 0x100fe20000010000 */
[----:B------:R-:W-:Y:S01]  /*2190*/  FMUL.FTZ R17, R17, 1.4426950216293334961 ;  /* 0x3fb8aa3b11117820 */ /* 0x000fe20000410000 */
[--C-:B------:R-:W-:Y:S01]  /*21a0*/  FADD.FTZ R12, R39, -R25.reuse ;  /* 0x80000019270c7221 */ /* 0x100fe20000010000 */
[--C-:B------:R-:W-:Y:S01]  /*21b0*/  FADD.FTZ R11, R38, -R25.reuse ;  /* 0x80000019260b7221 */ /* 0x100fe20000010000 */
[----:B------:R-:W2:Y:S01]  /*21c0*/  MUFU.EX2 R23, R23 ;  /* 0x0000001700177308 */ /* 0x000ea20000000800 */
[----:B------:R-:W-:Y:S01]  /*21d0*/  FMUL.FTZ R16, R16, 1.4426950216293334961 ;  /* 0x3fb8aa3b10107820 */ /* 0x000fe20000410000 */
[----:B------:R-:W-:Y:S01]  /*21e0*/  FMUL.FTZ R12, R12, 1.4426950216293334961 ;  /* 0x3fb8aa3b0c0c7820 */ /* 0x000fe20000410000 */
[----:B------:R-:W-:Y:S01]  /*21f0*/  FMUL.FTZ R11, R11, 1.4426950216293334961 ;  /* 0x3fb8aa3b0b0b7820 */ /* 0x000fe20000410000 */
[--C-:B------:R-:W-:Y:S01]  /*2200*/  FADD.FTZ R10, R37, -R25.reuse ;  /* 0x80000019250a7221 */ /* 0x100fe20000010000 */
[--C-:B------:R-:W-:Y:S01]  /*2210*/  FADD.FTZ R7, R31, -R25.reuse ;  /* 0x800000191f077221 */ /* 0x100fe20000010000 */
[--C-:B------:R-:W-:Y:S01]  /*2220*/  FADD.FTZ R6, R30, -R25.reuse ;  /* 0x800000191e067221 */ /* 0x100fe20000010000 */
[--C-:B------:R-:W-:Y:S01]  /*2230*/  FADD.FTZ R3, R29, -R25.reuse ;  /* 0x800000191d037221 */ /* 0x100fe20000010000 */
[----:B------:R-:W3:Y:S01]  /*2240*/  MUFU.EX2 R22, R22 ;  /* 0x0000001600167308 */ /* 0x000ee20000000800 */
[----:B-1----:R-:W-:Y:S01]  /*2250*/  FADD.FTZ R19, RZ, R24 ;  /* 0x00000018ff137221 */ /* 0x002fe20000010000 */
[----:B------:R-:W-:Y:S01]  /*2260*/  FMUL.FTZ R10, R10, 1.4426950216293334961 ;  /* 0x3fb8aa3b0a0a7820 */ /* 0x000fe20000410000 */
[----:B------:R-:W-:Y:S01]  /*2270*/  FMUL.FTZ R7, R7, 1.4426950216293334961 ;  /* 0x3fb8aa3b07077820 */ /* 0x000fe20000410000 */
[----:B------:R-:W-:Y:S01]  /*2280*/  FMUL.FTZ R6, R6, 1.4426950216293334961 ;  /* 0x3fb8aa3b06067820 */ /* 0x000fe20000410000 */
[----:B------:R-:W-:Y:S01]  /*2290*/  FMUL.FTZ R3, R3, 1.4426950216293334961 ;  /* 0x3fb8aa3b03037820 */ /* 0x000fe20000410000 */
[--C-:B------:R-:W-:Y:S01]  /*22a0*/  FADD.FTZ R46, R28, -R25.reuse ;  /* 0x800000191c2e7221 */ /* 0x100fe20000010000 */
[----:B------:R-:W-:Y:S01]  /*22b0*/  FADD.FTZ R25, R27, -R25 ;  /* 0x800000191b197221 */ /* 0x000fe20000010000 */
[----:B------:R-:W1:Y:S01]  /*22c0*/  MUFU.EX2 R21, R21 ;  /* 0x0000001500157308 */ /* 0x000e620000000800 */
[----:B--2---:R-:W-:Y:S01]  /*22d0*/  FADD.FTZ R19, R19, R23 ;  /* 0x0000001713137221 */ /* 0x004fe20000010000 */
[----:B------:R-:W-:Y:S01]  /*22e0*/  FMUL.FTZ R46, R46, 1.4426950216293334961 ;  /* 0x3fb8aa3b2e2e7820 */ /* 0x000fe20000410000 */
[----:B------:R-:W-:Y:S01]  /*22f0*/  FMUL.FTZ R25, R25, 1.4426950216293334961 ;  /* 0x3fb8aa3b19197820 */ /* 0x000fe20000410000 */
[----:B------:R-:W-:-:S02]  /*2300*/  SEL R47, R2, 0xffffffff, P5 ;  /* 0xffffffff022f7807 */ /* 0x000fc40002800000 */
[----:B------:R-:W-:Y:S02]  /*2310*/  FSETP.NEU.FTZ.AND P5, PT, R45, -INF , PT ;  /* 0xff8000002d00780b */ /* 0x000fe40003fbd000 */
[----:B------:R-:W2:Y:S01]  /*2320*/  MUFU.EX2 R20, R20 ;  /* 0x0000001400147308 */ /* 0x000ea20000000800 */
[----:B---3--:R-:W-:Y:S01]  /*2330*/  FADD.FTZ R19, R19, R22 ;  /* 0x0000001613137221 */ /* 0x008fe20000010000 */
[C---:B------:R-:W-:Y:S01]  /*2340*/  @P3 IADD3 R47, R2.reuse, 0x10, RZ ;  /* 0x00000010022f3810 */ /* 0x040fe20007ffe0ff */
[----:B------:R-:W-:Y:S01]  /*2350*/  @P2 VIADD R47, R2, 0x20 ;  /* 0x00000020022f2836 */ /* 0x000fe20000000000 */
[----:B------:R-:W-:Y:S02]  /*2360*/  FSETP.NEU.FTZ.AND P3, PT, R44, -INF , PT ;  /* 0xff8000002c00780b */ /* 0x000fe40003f7d000 */
[----:B------:R-:W-:Y:S02]  /*2370*/  FSETP.NEU.FTZ.AND P2, PT, R43, -INF , PT ;  /* 0xff8000002b00780b */ /* 0x000fe40003f5d000 */
[----:B------:R-:W3:Y:S01]  /*2380*/  MUFU.EX2 R18, R18 ;  /* 0x0000001200127308 */ /* 0x000ee20000000800 */
[----:B-1----:R-:W-:Y:S01]  /*2390*/  FADD.FTZ R19, R19, R21 ;  /* 0x0000001513137221 */ /* 0x002fe20000010000 */
[----:B------:R-:W-:-:S02]  /*23a0*/  @P0 IADD3 R47, R2, 0x30, RZ ;  /* 0x00000030022f0810 */ /* 0x000fc40007ffe0ff */
[----:B------:R-:W-:Y:S02]  /*23b0*/  FSETP.NEU.FTZ.AND P0, PT, R42, -INF , PT ;  /* 0xff8000002a00780b */ /* 0x000fe40003f1d000 */
[C---:B------:R-:W-:Y:S02]  /*23c0*/  @P5 IADD3 R47, R2.reuse, 0x40, RZ ;  /* 0x00000040022f5810 */ /* 0x040fe40007ffe0ff */
[----:B------:R-:W1:Y:S01]  /*23d0*/  MUFU.EX2 R17, R17 ;  /* 0x0000001100117308 */ /* 0x000e620000000800 */
[----:B--2---:R-:W-:Y:S01]  /*23e0*/  FADD.FTZ R19, R19, R20 ;  /* 0x0000001413137221 */ /* 0x004fe20000010000 */
[C---:B------:R-:W-:Y:S01]  /*23f0*/  @P3 VIADD R47, R2.reuse, 0x50 ;  /* 0x00000050022f3836 */ /* 0x040fe20000000000 */
[----:B------:R-:W-:Y:S02]  /*2400*/  @P2 IADD3 R47, R2, 0x60, RZ ;  /* 0x00000060022f2810 */ /* 0x000fe40007ffe0ff */
[----:B------:R-:W-:Y:S02]  /*2410*/  FSETP.NEU.FTZ.AND P5, PT, R39, -INF , PT ;  /* 0xff8000002700780b */ /* 0x000fe40003fbd000 */
[----:B------:R-:W-:Y:S01]  /*2420*/  FSETP.NEU.FTZ.AND P3, PT, R38, -INF , PT ;  /* 0xff8000002600780b */ /* 0x000fe20003f7d000 */
[----:B------:R-:W2:Y:S01]  /*2430*/  MUFU.EX2 R16, R16 ;  /* 0x0000001000107308 */ /* 0x000ea20000000800 */
[----:B---3--:R-:W-:Y:S01]  /*2440*/  FADD.FTZ R19, R19, R18 ;  /* 0x0000001213137221 */ /* 0x008fe20000010000 */
[----:B------:R-:W-:-:S02]  /*2450*/  @P0 IADD3 R47, R2, 0x70, RZ ;  /* 0x00000070022f0810 */ /* 0x000fc40007ffe0ff */
[----:B------:R-:W-:Y:S02]  /*2460*/  FSETP.NEU.FTZ.AND P0, PT, R31, -INF , PT ;  /* 0xff8000001f00780b */ /* 0x000fe40003f1d000 */
[----:B------:R-:W-:Y:S02]  /*2470*/  FSETP.NEU.FTZ.AND P2, PT, R37, -INF , PT ;  /* 0xff8000002500780b */ /* 0x000fe40003f5d000 */
[----:B------:R-:W3:Y:S01]  /*2480*/  MUFU.EX2 R12, R12 ;  /* 0x0000000c000c7308 */ /* 0x000ee20000000800 */
[----:B-1----:R-:W-:Y:S01]  /*2490*/  FADD.FTZ R19, R19, R17 ;  /* 0x0000001113137221 */ /* 0x002fe20000010000 */
[----:B------:R-:W-:Y:S01]  /*24a0*/  @P5 VIADD R47, R2, 0x80 ;  /* 0x00000080022f5836 */ /* 0x000fe20000000000 */
[----:B------:R-:W-:Y:S02]  /*24b0*/  FSETP.NEU.FTZ.AND P5, PT, R30, -INF , PT ;  /* 0xff8000001e00780b */ /* 0x000fe40003fbd000 */
[----:B------:R-:W-:Y:S02]  /*24c0*/  @P3 IADD3 R47, R2, 0x90, RZ ;  /* 0x00000090022f3810 */ /* 0x000fe40007ffe0ff */
[----:B------:R-:W-:Y:S01]  /*24d0*/  FSETP.NEU.FTZ.AND P3, PT, R29, -INF , PT ;  /* 0xff8000001d00780b */ /* 0x000fe20003f7d000 */
[----:B------:R-:W1:Y:S01]  /*24e0*/  MUFU.EX2 R11, R11 ;  /* 0x0000000b000b7308 */ /* 0x000e620000000800 */
[----:B--2---:R-:W-:-:S02]  /*24f0*/  FADD.FTZ R19, R19, R16 ;  /* 0x0000001013137221 */ /* 0x004fc40000010000 */
[C---:B------:R-:W-:Y:S01]  /*2500*/  @P2 IADD3 R47, R2.reuse, 0xa0, RZ ;  /* 0x000000a0022f2810 */ /* 0x040fe20007ffe0ff */
[----:B------:R-:W-:Y:S01]  /*2510*/  @P0 VIADD R47, R2, 0xb0 ;  /* 0x000000b0022f0836 */ /* 0x000fe20000000000 */
[----:B------:R-:W-:Y:S02]  /*2520*/  FSETP.NEU.FTZ.AND P2, PT, R28, -INF , PT ;  /* 0xff8000001c00780b */ /* 0x000fe40003f5d000 */
[----:B------:R-:W-:Y:S01]  /*2530*/  FSETP.NEU.FTZ.AND P0, PT, R27, -INF , PT ;  /* 0xff8000001b00780b */ /* 0x000fe20003f1d000 */
[----:B------:R-:W2:Y:S01]  /*2540*/  MUFU.EX2 R10, R10 ;  /* 0x0000000a000a7308 */ /* 0x000ea20000000800 */
[----:B---3--:R-:W-:Y:S01]  /*2550*/  FADD.FTZ R19, R19, R12 ;  /* 0x0000000c13137221 */ /* 0x008fe20000010000 */
[C---:B------:R-:W-:Y:S02]  /*2560*/  @P5 IADD3 R47, R2.reuse, 0xc0, RZ ;  /* 0x000000c0022f5810 */ /* 0x040fe40007ffe0ff */
[C---:B------:R-:W-:Y:S02]  /*2570*/  @P3 IADD3 R47, R2.reuse, 0xd0, RZ ;  /* 0x000000d0022f3810 */ /* 0x040fe40007ffe0ff */
[----:B------:R-:W-:-:S02]  /*2580*/  ISETP.NE.AND P3, PT, R2, RZ, PT ;  /* 0x000000ff0200720c */ /* 0x000fc40003f65270 */
[----:B------:R-:W3:Y:S01]  /*2590*/  MUFU.EX2 R7, R7 ;  /* 0x0000000700077308 */ /* 0x000ee20000000800 */
[----:B-1----:R-:W-:Y:S01]  /*25a0*/  FADD.FTZ R19, R19, R11 ;  /* 0x0000000b13137221 */ /* 0x002fe20000010000 */
[C---:B------:R-:W-:Y:S02]  /*25b0*/  @P2 VIADD R47, R2.reuse, 0xe0 ;  /* 0x000000e0022f2836 */ /* 0x040fe40000000000 */
[----:B------:R-:W-:-:S04]  /*25c0*/  @P0 IADD3 R47, R2, 0xf0, RZ ;  /* 0x000000f0022f0810 */ /* 0x000fc80007ffe0ff */
[----:B------:R-:W1:Y:S01]  /*25d0*/  MUFU.EX2 R6, R6 ;  /* 0x0000000600067308 */ /* 0x000e620000000800 */
[----:B--2---:R-:W-:-:S07]  /*25e0*/  FADD.FTZ R19, R19, R10 ;  /* 0x0000000a13137221 */ /* 0x004fce0000010000 */
[----:B------:R-:W2:Y:S01]  /*25f0*/  MUFU.EX2 R3, R3 ;  /* 0x0000000300037308 */ /* 0x000ea20000000800 */
[----:B---3--:R-:W-:-:S07]  /*2600*/  FADD.FTZ R19, R19, R7 ;  /* 0x0000000713137221 */ /* 0x008fce0000010000 */
[----:B------:R-:W3:Y:S01]  /*2610*/  MUFU.EX2 R46, R46 ;  /* 0x0000002e002e7308 */ /* 0x000ee20000000800 */
[----:B-1----:R-:W-:-:S07]  /*2620*/  FADD.FTZ R19, R19, R6 ;  /* 0x0000000613137221 */ /* 0x002fce0000010000 */
[----:B------:R-:W1:Y:S01]  /*2630*/  MUFU.EX2 R25, R25 ;  /* 0x0000001900197308 */ /* 0x000e620000000800 */
[----:B--2---:R-:W-:-:S04]  /*2640*/  FADD.FTZ R19, R19, R3 ;  /* 0x0000000313137221 */ /* 0x004fc80000010000 */
[----:B---3--:R-:W-:-:S04]  /*2650*/  FADD.FTZ R19, R19, R46 ;  /* 0x0000002e13137221 */ /* 0x008fc80000010000 */
[----:B-1----:R-:W-:-:S05]  /*2660*/  FADD.FTZ R19, R19, R25 ;  /* 0x0000001913137221 */ /* 0x002fca0000010000 */
        /* <DEDUP_REMOVED lines=12> */
[----:B------:R-:W3:Y:S01]  /*2730*/  S2R R19, SR_TID.X ;  /* 0x0000000000137919 */ /* 0x000ee20000002100 */
[----:B-1----:R-:W-:Y:S01]  /*2740*/  VIMNMX R31, R27, R31, !PT ;  /* 0x0000001f1b1f7248 */ /* 0x002fe20007fe0100 */
[----:B--2---:R-:W-:Y:S01]  /*2750*/  FADD.FTZ R28, R29, R28 ;  /* 0x0000001c1d1c7221 */ /* 0x004fe20000010000 */
[----:B------:R-:W-:-:S03]  /*2760*/  HFMA2.MMA R29, -RZ, RZ, 0, 0 ;  /* 0x00000000ff1d7435 */ /* 0x000fc600000001ff */
[----:B------:R-:W1:Y:S01]  /*2770*/  SHFL.BFLY PT, R30, R31, 0x1, 0x1f ;  /* 0x0c201f001f1e7f89 */ /* 0x000e6200000e0000 */
[----:B------:R-:W2:Y:S01]  /*2780*/  MUFU.LG2 R27, R28 ;  /* 0x0000001c001b7308 */ /* 0x000ea20000000c00 */
[----:B------:R-:W-:Y:S02]  /*2790*/  FSETP.NE.FTZ.AND P0, PT, R28, RZ, PT ;  /* 0x000000ff1c00720b */ /* 0x000fe40003f15000 */
[----:B---3--:R-:W-:-:S11]  /*27a0*/  ISETP.GT.OR P2, PT, R19, 0xff, P3 ;  /* 0x000000ff1300780c */ /* 0x008fd60001f44670 */
[----:B------:R-:W3:Y:S01]  /*27b0*/  @P0 MUFU.RCP R29, R28 ;  /* 0x0000001c001d0308 */ /* 0x000ee20000001000 */
[----:B------:R-:W-:Y:S01]  /*27c0*/  ISETP.NE.AND P0, PT, RZ, UR4, PT ;  /* 0x00000004ff007c0c */ /* 0x000fe2000bf05270 */
[----:B--2---:R-:W-:Y:S01]  /*27d0*/  FFMA.FTZ R27, R27, 0.69314718246459960938, R26 ;  /* 0x3f3172181b1b7823 */ /* 0x004fe2000001001a */
[----:B-1----:R-:W-:Y:S01]  /*27e0*/  VIMNMX R30, R31, R30, !PT ;  /* 0x0000001e1f1e7248 */ /* 0x002fe20007fe0100 */
[-C--:B---3--:R-:W-:Y:S01]  /*27f0*/  FMUL.FTZ R24, R24, R29.reuse ;  /* 0x0000001d18187220 */ /* 0x088fe20000410000 */
[-C--:B------:R-:W-:Y:S01]  /*2800*/  FMUL.FTZ R23, R23, R29.reuse ;  /* 0x0000001d17177220 */ /* 0x080fe20000410000 */
        /* <DEDUP_REMOVED lines=13> */
[----:B------:R-:W-:Y:S01]  /*28e0*/  FMUL.FTZ R29, R25, R29 ;  /* 0x0000001d191d7220 */ /* 0x000fe20000410000 */
[----:B------:R-:W-:Y:S06]  /*28f0*/  @P0 BRA `(.L_x_235) ;  /* 0x00000000007c0947 */ /* 0x000fec0003800000 */
        /* <DEDUP_REMOVED lines=30> */
.L_x_236:
[----:B------:R-:W-:Y:S05]  /*2ae0*/  BSYNC B0 ;  /* 0x0000000000007941 */ /* 0x000fea0003800000 */
.L_x_235:
[----:B-1----:R-:W-:Y:S01]  /*2af0*/  IMAD R38, R8, 0x4, R0 ;  /* 0x0000000408267824 */ /* 0x002fe200078e0200 */
[----:B------:R-:W-:Y:S01]  /*2b00*/  STS [R49], R24 ;  /* 0x0000001831007388 */ /* 0x000fe20000000800 */
[----:B------:R-:W-:Y:S01]  /*2b10*/  BSSY B1, `(.L_x_237) ;  /* 0x00000ed000017945 */ /* 0x000fe20003800000 */
[----:B------:R-:W-:Y:S02]  /*2b20*/  IMAD.MOV.U32 R9, RZ, RZ, RZ ;  /* 0x000000ffff097224 */ /* 0x000fe400078e00ff */
[----:B------:R-:W-:Y:S04]  /*2b30*/  STS [R49+0x400], R23 ;  /* 0x0004001731007388 */ /* 0x000fe80000000800 */
[----:B------:R-:W-:Y:S04]  /*2b40*/  STS [R49+0x800], R22 ;  /* 0x0008001631007388 */ /* 0x000fe80000000800 */
[----:B------:R-:W-:Y:S04]  /*2b50*/  STS [R49+0xc00], R21 ;  /* 0x000c001531007388 */ /* 0x000fe80000000800 */
[----:B------:R-:W-:Y:S04]  /*2b60*/  STS [R49+0x1000], R20 ;  /* 0x0010001431007388 */ /* 0x000fe80000000800 */
[----:B------:R-:W-:Y:S04]  /*2b70*/  STS [R49+0x1400], R18 ;  /* 0x0014001231007388 */ /* 0x000fe80000000800 */
[----:B------:R-:W-:Y:S04]  /*2b80*/  STS [R49+0x1800], R17 ;  /* 0x0018001131007388 */ /* 0x000fe80000000800 */
[----:B------:R-:W-:Y:S04]  /*2b90*/  STS [R49+0x1c00], R16 ;  /* 0x001c001031007388 */ /* 0x000fe80000000800 */
[----:B------:R1:W-:Y:S04]  /*2ba0*/  STS [R49+0x2000], R12 ;  /* 0x0020000c31007388 */ /* 0x0003e80000000800 */
[----:B------:R-:W-:Y:S04]  /*2bb0*/  STS [R49+0x2400], R11 ;  /* 0x0024000b31007388 */ /* 0x000fe80000000800 */
[----:B------:R2:W-:Y:S04]  /*2bc0*/  STS [R49+0x2800], R10 ;  /* 0x0028000a31007388 */ /* 0x0005e80000000800 */
[----:B------:R-:W-:Y:S04]  /*2bd0*/  STS [R49+0x2c00], R7 ;  /* 0x002c000731007388 */ /* 0x000fe80000000800 */
[----:B------:R-:W-:Y:S04]  /*2be0*/  STS [R49+0x3000], R6 ;  /* 0x0030000631007388 */ /* 0x000fe80000000800 */
[----:B------:R-:W-:Y:S04]  /*2bf0*/  STS [R49+0x3400], R3 ;  /* 0x0034000331007388 */ /* 0x000fe80000000800 */
[----:B------:R-:W-:Y:S01]  /*2c00*/  STS [R49+0x3800], R46 ;  /* 0x0038002e31007388 */ /* 0x000fe20000000800 */
[----:B-1----:R-:W-:-:S03]  /*2c10*/  MOV R12, RZ ;  /* 0x000000ff000c7202 */ /* 0x002fc60000000f00 */
[----:B------:R-:W-:Y:S04]  /*2c20*/  STS [R49+0x3c00], R29 ;  /* 0x003c001d31007388 */ /* 0x000fe80000000800 */
[----:B------:R-:W-:Y:S01]  /*2c30*/  @!P2 STS [R38+0x4000], R30 ;  /* 0x0040001e2600a388 */ /* 0x000fe20000000800 */
[----:B--2---:R-:W-:Y:S01]  /*2c40*/  CS2R R10, SRZ ;  /* 0x00000000000a7805 */ /* 0x004fe2000001ff00 */
[----:B------:R-:W-:Y:S06]  /*2c50*/  BAR.SYNC.DEFER_BLOCKING 0x0 ;  /* 0x0000000000007b1d */ /* 0x000fec0000010000 */
        /* <DEDUP_REMOVED lines=17> */
[----:B------:R-:W-:Y:S01]  /*2d70*/  CS2R R10, SRZ ;  /* 0x00000000000a7805 */ /* 0x000fe2000001ff00 */
[----:B------:R-:W-:Y:S01]  /*2d80*/  IMAD.MOV.U32 R20, RZ, RZ, RZ ;  /* 0x000000ffff147224 */ /* 0x000fe200078e00ff */
[----:B------:R-:W-:-:S07]  /*2d90*/  MOV R9, RZ ;  /* 0x000000ff00097202 */ /* 0x000fce0000000f00 */
.L_x_241:
        /* <DEDUP_REMOVED lines=142> */
.L_x_240:
[----:B------:R-:W-:Y:S05]  /*3680*/  BSYNC B0 ;  /* 0x0000000000007941 */ /* 0x000fea0003800000 */
.L_x_239:
[----:B------:R-:W-:Y:S05]  /*3690*/  @!P5 BRA `(.L_x_238) ;  /* 0x0000000000d0d947 */ /* 0x000fea0003800000 */
[----:B------:R-:W-:Y:S01]  /*36a0*/  VIADD R4, R42, 0x3 ;  /* 0x000000032a047836 */ /* 0x000fe20000000000 */
[----:B------:R-:W-:Y:S01]  /*36b0*/  HFMA2.MMA R20, -RZ, RZ, 0, 1.78813934326171875e-07 ;  /* 0x00000003ff147435 */ /* 0x000fe200000001ff */
[----:B------:R-:W-:-:S03]  /*36c0*/  IMAD.MOV.U32 R6, RZ, RZ, RZ ;  /* 0x000000ffff067224 */ /* 0x000fc600078e00ff */
[----:B------:R-:W-:-:S07]  /*36d0*/  SHF.R.S32.HI R7, RZ, 0x1f, R4 ;  /* 0x0000001fff077819 */ /* 0x000fce0000011404 */
.L_x_242:
        /* <DEDUP_REMOVED lines=48> */
.L_x_238:
[----:B------:R-:W-:Y:S05]  /*39e0*/  BSYNC B1 ;  /* 0x0000000000017941 */ /* 0x000fea0003800000 */
.L_x_237:
        /* <DEDUP_REMOVED lines=29> */
.L_x_243:
        /* <DEDUP_REMOVED lines=12> */
.L_x_1590:


//--------------------- .text._ZN7cutlass13device_kernelIN5flash19FlashAttnFwdCombineIN4cute5tupleIJNS3_1CILi16EEENS5_ILi64EEEEEELi7ELi256ELi1ELb0ELb0ENS_10bfloat16_tEfNS_4arch4Sm90EEEEEvNT_6ParamsE --------------------------
	.section	.text._ZN7cutlass13device_kernelIN5flash19FlashAttnFwdCombineIN4cute5tupleIJNS3_1CILi16EEENS5_ILi64EEEEEELi7ELi256ELi1ELb0ELb0ENS_10bfloat16_tEfNS_4arch4Sm90EEEEEvNT_6ParamsE,"ax",@progbits
	.align	128
.text._ZN7cutlass13device_kernelIN5flash19FlashAttnFwdCombineIN4cute5tupleIJNS3_1CILi16EEENS5_ILi64EEEEEELi7ELi256ELi1ELb0ELb0ENS_10bfloat16_tEfNS_4arch4Sm90EEEEEvNT_6ParamsE:
        .type           _ZN7cutlass13device_kernelIN5flash19FlashAttnFwdCombineIN4cute5tupleIJNS3_1CILi16EEENS5_ILi64EEEEEELi7ELi256ELi1ELb0ELb0ENS_10bfloat16_tEfNS_4arch4Sm90EEEEEvNT_6ParamsE,@function
        .size           _ZN7cutlass13device_kernelIN5flash19FlashAttnFwdCombineIN4cute5tupleIJNS3_1CILi16EEENS5_ILi64EEEEEELi7ELi256ELi1ELb0ELb0ENS_10bfloat16_tEfNS_4arch4Sm90EEEEEvNT_6ParamsE,(.L_x_1591 - _ZN7cutlass13device_kernelIN5flash19FlashAttnFwdCombineIN4cute5tupleIJNS3_1CILi16EEENS5_ILi64EEEEEELi7ELi256ELi1ELb0ELb0ENS_10bfloat16_tEfNS_4arch4Sm90EEEEEvNT_6ParamsE)
        .other          _ZN7cutlass13device_kernelIN5flash19FlashAttnFwdCombineIN4cute5tupleIJNS3_1CILi16EEENS5_ILi64EEEEEELi7ELi256ELi1ELb0ELb0ENS_10bfloat16_tEfNS_4arch4Sm90EEEEEvNT_6ParamsE,@"STO_CUDA_ENTRY STV_DEFAULT"
_ZN7cutlass13device_kernelIN5flash19FlashAttnFwdCombineIN4cute5tupleIJNS3_1CILi16EEENS5_ILi64EEEEEELi7ELi256ELi1ELb0ELb0ENS_10bfloat16_tEfNS_4arch4Sm90EEEEEvNT_6ParamsE:
        /* <DEDUP_REMOVED lines=58> */
.L_x_244:
        /* <DEDUP_REMOVED lines=23> */
[----:B------:R-:W-:Y:S01]  /*0510*/  ULDC.64 UR4, c[0x0][0x278] ;  /* 0x00009e0000047ab9 */ /* 0x000fe20000000a00 */
[----:B------:R-:W-:Y:S01]  /*0520*/  IMAD.MOV.U32 R11, RZ, RZ, R12 ;  /* 0x000000ffff0b7224 */ /* 0x000fe200078e000c */
[C---:B------:R-:W-:Y:S01]  /*0530*/  IADD3 R20, R8.reuse, 0x30, RZ ;  /* 0x0000003008147810 */ /* 0x040fe20007ffe0ff */
[----:B------:R-:W-:Y:S02]  /*0540*/  IMAD R14, R33, UR4, RZ ;  /* 0x00000004210e7c24 */ /* 0x000fe4000f8e02ff */
[----:B------:R-:W-:Y:S01]  /*0550*/  VIADD R28, R8, 0x10 ;  /* 0x00000010081c7836 */ /* 0x000fe20000000000 */
[----:B------:R-:W3:Y:S01]  /*0560*/  S2UR UR6, SR_CgaCtaId ;  /* 0x00000000000679c3 */ /* 0x000ee20000008800 */
[----:B------:R-:W-:Y:S01]  /*0570*/  IMAD.WIDE.U32 R26, R32, UR4, RZ ;  /* 0x00000004201a7c25 */ /* 0x000fe2000f8e00ff */
[----:B------:R-:W-:-:S03]  /*0580*/  ISETP.GE.AND P5, PT, R20, R24, PT ;  /* 0x000000181400720c */ /* 0x000fc60003fa6270 */
[----:B------:R-:W-:Y:S01]  /*0590*/  IMAD R14, R32, UR5, R14 ;  /* 0x00000005200e7c24 */ /* 0x000fe2000f8e020e */
[----:B------:R-:W-:Y:S01]  /*05a0*/  ULDC.64 UR4, c[0x0][0x270] ;  /* 0x00009c0000047ab9 */ /* 0x000fe20000000a00 */
[----:B------:R-:W-:Y:S01]  /*05b0*/  VIADD R21, R8, 0x20 ;  /* 0x0000002008157836 */ /* 0x000fe20000000000 */
[----:B------:R-:W5:Y:S01]  /*05c0*/  @!P3 LDC.64 R18, c[0x0][0x268] ;  /* 0x00009a00ff12bb82 */ /* 0x000f620000000a00 */
[----:B------:R-:W-:Y:S02]  /*05d0*/  @!P3 SHF.R.S32.HI R22, RZ, 0x1f, R8 ;  /* 0x0000001fff16b819 */ /* 0x000fe40000011408 */
[----:B------:R-:W-:Y:S02]  /*05e0*/  IADD3 R27, R27, R14, RZ ;  /* 0x0000000e1b1b7210 */ /* 0x000fe40007ffe0ff */
[----:B------:R-:W-:Y:S02]  /*05f0*/  ISETP.GE.AND P6, PT, R21, R24, PT ;  /* 0x000000181500720c */ /* 0x000fe40003fc6270 */
[----:B--2---:R-:W-:-:S13]  /*0600*/  ISETP.NE.AND P0, PT, R15, 0x1, PT ;  /* 0x000000010f00780c */ /* 0x004fda0003f05270 */
[----:B------:R-:W2:Y:S01]  /*0610*/  @P0 LDC R16, c[0x0][0x2bc] ;  /* 0x0000af00ff100b82 */ /* 0x000ea20000000800 */
[----:B-----5:R-:W-:-:S04]  /*0620*/  @!P3 IMAD R22, R22, R18, RZ ;  /* 0x000000121616b224 */ /* 0x020fc800078e02ff */
[----:B------:R-:W-:-:S03]  /*0630*/  @!P3 IMAD R22, R8, R19, R22 ;  /* 0x000000130816b224 */ /* 0x000fc600078e0216 */
[----:B------:R-:W5:Y:S01]  /*0640*/  @P0 LDC R10, c[0x0][0x2c0] ;  /* 0x0000b000ff0a0b82 */ /* 0x000f620000000800 */
[----:B--2---:R-:W-:-:S05]  /*0650*/  @P0 IMAD.HI.U32 R16, R12, R16, RZ ;  /* 0x000000100c100227 */ /* 0x004fca00078e00ff */
[----:B-----5:R-:W-:Y:S02]  /*0660*/  @P0 SHF.R.U32.HI R11, RZ, R10, R16 ;  /* 0x0000000aff0b0219 */ /* 0x020fe40000011610 */
[----:B------:R-:W-:Y:S02]  /*0670*/  ISETP.GE.AND P0, PT, R28, R24, PT ;  /* 0x000000181c00720c */ /* 0x000fe40003f06270 */
[--C-:B------:R-:W-:Y:S01]  /*0680*/  SHF.R.S32.HI R10, RZ, 0x1f, R11.reuse ;  /* 0x0000001fff0a7819 */ /* 0x100fe2000001140b */
[----:B------:R-:W-:Y:S02]  /*0690*/  IMAD.MOV R14, RZ, RZ, -R11 ;  /* 0x000000ffff0e7224 */ /* 0x000fe400078e0a0b */
[----:B------:R-:W-:-:S04]  /*06a0*/  IMAD.WIDE.U32 R26, R11, UR4, R26 ;  /* 0x000000040b1a7c25 */ /* 0x000fc8000f8e001a */
[----:B------:R-:W-:Y:S02]  /*06b0*/  IMAD R12, R15, R14, R12 ;  /* 0x0000000e0f0c7224 */ /* 0x000fe400078e020c */
[----:B------:R-:W2:Y:S01]  /*06c0*/  @!P3 LDC.64 R14, c[0x0][0x250] ;  /* 0x00009400ff0ebb82 */ /* 0x000ea20000000a00 */
[----:B------:R-:W-:Y:S01]  /*06d0*/  IMAD R10, R10, UR4, RZ ;  /* 0x000000040a0a7c24 */ /* 0x000fe2000f8e02ff */
[----:B------:R-:W-:Y:S01]  /*06e0*/  UMOV UR4, 0x400 ;  /* 0x0000040000047882 */ /* 0x000fe20000000000 */
[----:B------:R-:W-:Y:S01]  /*06f0*/  IADD3 R26, P2, R12, R26, RZ ;  /* 0x0000001a0c1a7210 */ /* 0x000fe20007f5e0ff */
[----:B---3--:R-:W-:Y:S01]  /*0700*/  ULEA UR4, UR6, UR4, 0x18 ;  /* 0x0000000406047291 */ /* 0x008fe2000f8ec03f */
[----:B------:R-:W-:Y:S01]  /*0710*/  IMAD R10, R11, UR5, R10 ;  /* 0x000000050b0a7c24 */ /* 0x000fe2000f8e020a */
[----:B------:R-:W-:Y:S01]  /*0720*/  SHF.R.S32.HI R11, RZ, 0x1f, R12 ;  /* 0x0000001fff0b7819 */ /* 0x000fe2000001140c */
[----:B------:R-:W-:Y:S01]  /*0730*/  @P3 IMAD.MOV.U32 R12, RZ, RZ, -0x800000 ;  /* 0xff800000ff0c3424 */ /* 0x000fe200078e00ff */
[----:B------:R-:W3:Y:S01]  /*0740*/  @!P0 LDC.64 R16, c[0x0][0x268] ;  /* 0x00009a00ff108b82 */ /* 0x000ee20000000a00 */
[----:B------:R-:W-:Y:S01]  /*0750*/  @!P0 SHF.R.S32.HI R23, RZ, 0x1f, R28 ;  /* 0x0000001fff178819 */ /* 0x000fe2000001141c */
[----:B------:R-:W-:Y:S01]  /*0760*/  @!P6 IMAD.MOV.U32 R38, RZ, RZ, R26 ;  /* 0x000000ffff26e224 */ /* 0x000fe200078e001a */
[----:B------:R-:W-:-:S02]  /*0770*/  IADD3.X R27, R11, R27, R10, P2, !PT ;  /* 0x0000001b0b1b7210 */ /* 0x000fc400017fe40a */
[----:B------:R-:W-:Y:S02]  /*0780*/  LEA R3, R3, UR4, 0x2 ;  /* 0x0000000403037c11 */ /* 0x000fe4000f8e10ff */
[----:B------:R-:W-:Y:S01]  /*0790*/  @!P6 MOV R39, R27 ;  /* 0x0000001b0027e202 */ /* 0x000fe20000000f00 */
[----:B------:R-:W5:Y:S01]  /*07a0*/  @!P0 LDC.64 R10, c[0x0][0x250] ;  /* 0x00009400ff0a8b82 */ /* 0x000f620000000a00 */
[----:B------:R-:W-:Y:S01]  /*07b0*/  @!P3 IMAD.WIDE.U32 R34, R8, R18, R26 ;  /* 0x000000120822b225 */ /* 0x000fe200078e001a */
[----:B------:R1:W-:Y:S03]  /*07c0*/  @P3 STS [R3], R12 ;  /* 0x0000000c03003388 */ /* 0x0003e60000000800 */
[----:B------:R-:W-:Y:S01]  /*07d0*/  @!P3 IMAD.IADD R22, R35, 0x1, R22 ;  /* 0x000000012316b824 */ /* 0x000fe200078e0216 */
[C---:B--2---:R-:W-:Y:S02]  /*07e0*/  @!P3 LEA R30, P2, R34.reuse, R14, 0x2 ;  /* 0x0000000e221eb211 */ /* 0x044fe400078410ff */
[----:B------:R-:W2:Y:S02]  /*07f0*/  @!P6 LDC.64 R18, c[0x0][0x268] ;  /* 0x00009a00ff12eb82 */ /* 0x000ea40000000a00 */
[----:B------:R-:W-:Y:S01]  /*0800*/  @!P3 LEA.HI.X R31, R34, R15, R22, 0x2, P2 ;  /* 0x0000000f221fb211 */ /* 0x000fe200010f1416 */
[----:B---3--:R-:W-:-:S05]  /*0810*/  @!P0 IMAD R23, R23, R16, RZ ;  /* 0x0000001017178224 */ /* 0x008fca00078e02ff */
[----:B------:R-:W3:Y:S01]  /*0820*/  @!P5 LDC.64 R14, c[0x0][0x268] ;  /* 0x00009a00ff0edb82 */ /* 0x000ee20000000a00 */
[----:B------:R-:W-:Y:S01]  /*0830*/  @!PT LDS RZ, [RZ] ;  /* 0x00000000fffff984 */ /* 0x000fe20000000800 */
[----:B------:R-:W-:Y:S01]  /*0840*/  @!PT LDS RZ, [RZ] ;  /* 0x00000000fffff984 */ /* 0x000fe20000000800 */
[----:B------:R-:W-:Y:S01]  /*0850*/  @!PT LDS RZ, [RZ] ;  /* 0x00000000fffff984 */ /* 0x000fe20000000800 */
[----:B------:R3:W-:Y:S01]  /*0860*/  @!P3 LDGSTS.E.LTC128B [R3], desc[UR38][R30.64] ;  /* 0x000000001e03bfae */ /* 0x0007e2000b921966 */
[C---:B------:R-:W-:Y:S01]  /*0870*/  @!P0 IMAD R22, R28.reuse, R17, R23 ;  /* 0x000000111c168224 */ /* 0x040fe200078e0217 */
[----:B------:R-:W-:Y:S01]  /*0880*/  @!P6 SHF.R.S32.HI R23, RZ, 0x1f, R21 ;  /* 0x0000001fff17e819 */ /* 0x000fe20000011415 */
[----:B------:R-:W-:-:S04]  /*0890*/  @!P0 IMAD.WIDE.U32 R28, R28, R16, R26 ;  /* 0x000000101c1c8225 */ /* 0x000fc800078e001a */
[----:B------:R-:W4:Y:S01]  /*08a0*/  @!P6 LDC.64 R16, c[0x0][0x250] ;  /* 0x00009400ff10eb82 */ /* 0x000f220000000a00 */
[----:B------:R-:W-:Y:S01]  /*08b0*/  @!P0 IMAD.IADD R22, R29, 0x1, R22 ;  /* 0x000000011d168824 */ /* 0x000fe200078e0216 */
[----:B-1----:R-:W-:Y:S02]  /*08c0*/  @P0 MOV R12, 0xff800000 ;  /* 0xff800000000c0802 */ /* 0x002fe40000000f00 */
[----:B-----5:R-:W-:Y:S02]  /*08d0*/  @!P0 LEA R34, P2, R28, R10, 0x2 ;  /* 0x0000000a1c228211 */ /* 0x020fe400078410ff */
[----:B------:R-:W-:Y:S01]  /*08e0*/  IADD3 R29, R8, 0x50, RZ ;  /* 0x00000050081d7810 */ /* 0x000fe20007ffe0ff */
[----:B------:R1:W-:Y:S01]  /*08f0*/  @P0 STS [R3+0x400], R12 ;  /* 0x0004000c03000388 */ /* 0x0003e20000000800 */
[----:B------:R-:W-:Y:S01]  /*0900*/  @!P0 LEA.HI.X R35, R28, R11, R22, 0x2, P2 ;  /* 0x0000000b1c238211 */ /* 0x000fe200010f1416 */
[----:B------:R-:W-:Y:S01]  /*0910*/  VIADD R28, R8, 0x60 ;  /* 0x00000060081c7836 */ /* 0x000fe20000000000 */
[----:B------:R-:W5:Y:S01]  /*0920*/  @!P5 LDC.64 R10, c[0x0][0x250] ;  /* 0x00009400ff0adb82 */ /* 0x000f620000000a00 */
[----:B------:R-:W-:Y:S01]  /*0930*/  ISETP.GE.AND P3, PT, R29, R24, PT ;  /* 0x000000181d00720c */ /* 0x000fe20003f66270 */
[-C--:B--2---:R-:W-:Y:S01]  /*0940*/  @!P6 IMAD R23, R23, R18.reuse, RZ ;  /* 0x000000121717e224 */ /* 0x084fe200078e02ff */
[----:B------:R-:W-:Y:S01]  /*0950*/  @!P5 SHF.R.S32.HI R22, RZ, 0x1f, R20 ;  /* 0x0000001fff16d819 */ /* 0x000fe20000011414 */
[C---:B------:R-:W-:Y:S01]  /*0960*/  @!P6 IMAD.WIDE.U32 R38, R21.reuse, R18, R38 ;  /* 0x000000121526e225 */ /* 0x040fe200078e0026 */
[----:B------:R-:W-:Y:S01]  /*0970*/  ISETP.GE.AND P2, PT, R28, R24, PT ;  /* 0x000000181c00720c */ /* 0x000fe20003f46270 */
[----:B------:R-:W-:Y:S01]  /*0980*/  @!PT LDS RZ, [RZ] ;  /* 0x00000000fffff984 */ /* 0x000fe20000000800 */
[----:B------:R-:W-:Y:S01]  /*0990*/  @!PT LDS RZ, [RZ] ;  /* 0x00000000fffff984 */ /* 0x000fe20000000800 */
[----:B------:R-:W-:Y:S01]  /*09a0*/  @!PT LDS RZ, [RZ] ;  /* 0x00000000fffff984 */ /* 0x000fe20000000800 */
[----:B------:R2:W-:Y:S02]  /*09b0*/  @!P0 LDGSTS.E.LTC128B [R3+0x400], desc[UR38][R34.64] ;  /* 0x0040000022038fae */ /* 0x0005e4000b921966 */
[----:B------:R-:W-:-:S02]  /*09c0*/  @!P6 IMAD R19, R21, R19, R23 ;  /* 0x000000131513e224 */ /* 0x000fc400078e0217 */
[----:B---3--:R-:W-:Y:S02]  /*09d0*/  @!P5 IMAD R30, R22, R14, RZ ;  /* 0x0000000e161ed224 */ /* 0x008fe400078e02ff */
[----:B------:R-:W-:Y:S02]  /*09e0*/  @P6 IMAD.MOV.U32 R21, RZ, RZ, -0x800000 ;  /* 0xff800000ff156424 */ /* 0x000fe400078e00ff */
[----:B------:R-:W-:Y:S01]  /*09f0*/  @!P5 IMAD R30, R20, R15, R30 ;  /* 0x0000000f141ed224 */ /* 0x000fe200078e021e */
[----:B------:R-:W-:Y:S02]  /*0a00*/  @!P6 IADD3 R15, R39, R19, RZ ;  /* 0x00000013270fe210 */ /* 0x000fe40007ffe0ff */
[----:B------:R-:W3:Y:S01]  /*0a10*/  @!P3 LDC.64 R18, c[0x0][0x268] ;  /* 0x00009a00ff12bb82 */ /* 0x000ee20000000a00 */
[----:B----4-:R-:W-:Y:S01]  /*0a20*/  @!P6 LEA R36, P0, R38, R16, 0x2 ;  /* 0x000000102624e211 */ /* 0x010fe200078010ff */
[----:B------:R4:W-:Y:S01]  /*0a30*/  @P6 STS [R3+0x800], R21 ;  /* 0x0008001503006388 */ /* 0x0009e20000000800 */
[----:B------:R-:W-:-:S02]  /*0a40*/  @P5 IMAD.MOV.U32 R16, RZ, RZ, -0x800000 ;  /* 0xff800000ff105424 */ /* 0x000fc400078e00ff */
[----:B-1----:R-:W-:Y:S01]  /*0a50*/  VIADD R12, R8, 0x40 ;  /* 0x00000040080c7836 */ /* 0x002fe20000000000 */
[----:B------:R-:W-:-:S04]  /*0a60*/  @!P6 LEA.HI.X R37, R38, R17, R15, 0x2, P0 ;  /* 0x000000112625e211 */ /* 0x000fc800000f140f */
[----:B------:R-:W-:Y:S01]  /*0a70*/  ISETP.GE.AND P4, PT, R12, R24, PT ;  /* 0x000000180c00720c */ /* 0x000fe20003f86270 */
[----:B------:R-:W-:Y:S01]  /*0a80*/  @!PT LDS RZ, [RZ] ;  /* 0x00000000fffff984 */ /* 0x000fe20000000800 */
[----:B------:R-:W-:Y:S01]  /*0a90*/  @!PT LDS RZ, [RZ] ;  /* 0x00000000fffff984 */ /* 0x000fe20000000800 */
[----:B------:R-:W-:Y:S01]  /*0aa0*/  @!PT LDS RZ, [RZ] ;  /* 0x00000000fffff984 */ /* 0x000fe20000000800 */
[----:B------:R1:W-:Y:S04]  /*0ab0*/  @!P6 LDGSTS.E.LTC128B [R3+0x800], desc[UR38][R36.64] ;  /* 0x008000002403efae */ /* 0x0003e8000b921966 */
[----:B------:R3:W-:Y:S01]  /*0ac0*/  @P5 STS [R3+0xc00], R16 ;  /* 0x000c001003005388 */ /* 0x0007e20000000800 */
[----:B--2---:R-:W-:Y:S01]  /*0ad0*/  @!P5 MOV R35, R27 ;  /* 0x0000001b0023d202 */ /* 0x004fe20000000f00 */
[----:B------:R-:W-:-:S04]  /*0ae0*/  @!P5 IMAD.MOV.U32 R34, RZ, RZ, R26 ;  /* 0x000000ffff22d224 */ /* 0x000fc800078e001a */
[----:B------:R-:W-:Y:S02]  /*0af0*/  @!P5 IMAD.WIDE.U32 R34, R20, R14, R34 ;  /* 0x0000000e1422d225 */ /* 0x000fe400078e0022 */
[----:B------:R-:W2:Y:S03]  /*0b00*/  @!P4 LDC.64 R22, c[0x0][0x268] ;  /* 0x00009a00ff16cb82 */ /* 0x000ea60000000a00 */
[----:B------:R-:W-:Y:S02]  /*0b10*/  @!P5 IADD3 R17, R35, R30, RZ ;  /* 0x0000001e2311d210 */ /* 0x000fe40007ffe0ff */
[C---:B-----5:R-:W-:Y:S02]  /*0b20*/  @!P5 LEA R30, P0, R34.reuse, R10, 0x2 ;  /* 0x0000000a221ed211 */ /* 0x060fe400078010ff */
[----:B------:R-:W-:Y:S01]  /*0b30*/  @!P4 SHF.R.S32.HI R35, RZ, 0x1f, R12 ;  /* 0x0000001fff23c819 */ /* 0x000fe2000001140c */
[----:B------:R-:W5:Y:S01]  /*0b40*/  @!P2 LDC.64 R14, c[0x0][0x268] ;  /* 0x00009a00ff0eab82 */ /* 0x000f620000000a00 */
[----:B------:R-:W-:Y:S01]  /*0b50*/  @!P5 LEA.HI.X R31, R34, R11, R17, 0x2, P0 ;  /* 0x0000000b221fd211 */ /* 0x000fe200000f1411 */
[----:B------:R-:W-:-:S04]  /*0b60*/  @P4 IMAD.MOV.U32 R34, RZ, RZ, -0x800000 ;  /* 0xff800000ff224424 */ /* 0x000fc800078e00ff */
[----:B------:R-:W-:Y:S01]  /*0b70*/  @!PT LDS RZ, [RZ] ;  /* 0x00000000fffff984 */ /* 0x000fe20000000800 */
[----:B------:R-:W-:Y:S01]  /*0b80*/  @!PT LDS RZ, [RZ] ;  /* 0x00000000fffff984 */ /* 0x000fe20000000800 */
[----:B------:R-:W-:Y:S01]  /*0b90*/  @!PT LDS RZ, [RZ] ;  /* 0x00000000fffff984 */ /* 0x000fe20000000800 */
[----:B------:R2:W-:Y:S01]  /*0ba0*/  @!P5 LDGSTS.E.LTC128B [R3+0xc00], desc[UR38][R30.64] ;  /* 0x00c000001e03dfae */ /* 0x0005e2000b921966 */
[----:B-1----:R-:W-:Y:S01]  /*0bb0*/  @!P3 SHF.R.S32.HI R36, RZ, 0x1f, R29 ;  /* 0x0000001fff24b819 */ /* 0x002fe2000001141d */
[----:B----4-:R-:W1:Y:S01]  /*0bc0*/  @!P4 LDC.64 R20, c[0x0][0x250] ;  /* 0x00009400ff14cb82 */ /* 0x010e620000000a00 */
[----:B------:R-:W-:Y:S01]  /*0bd0*/  @!P3 IMAD.MOV.U32 R37, RZ, RZ, R27 ;  /* 0x000000ffff25b224 */ /* 0x000fe200078e001b */
[----:B------:R-:W-:Y:S02]  /*0be0*/  @P4 STS [R3+0x1000], R34 ;  /* 0x0010002203004388 */ /* 0x000fe40000000800 */
[----:B---3--:R-:W-:-:S04]  /*0bf0*/  @!P3 IMAD R36, R36, R18, RZ ;  /* 0x000000122424b224 */ /* 0x008fc800078e02ff */
[----:B------:R-:W3:Y:S01]  /*0c00*/  @!P3 LDC.64 R16, c[0x0][0x250] ;  /* 0x00009400ff10bb82 */ /* 0x000ee20000000a00 */
[----:B--2---:R-:W-:Y:S02]  /*0c10*/  @!P4 IMAD R35, R35, R22, RZ ;  /* 0x000000162323c224 */ /* 0x004fe400078e02ff */
[----:B------:R-:W-:Y:S01]  /*0c20*/  @!P3 IMAD R19, R29, R19, R36 ;  /* 0x000000131d13b224 */ /* 0x000fe200078e0224 */
[----:B------:R-:W-:Y:S01]  /*0c30*/  @!P3 MOV R36, R26 ;  /* 0x0000001a0024b202 */ /* 0x000fe20000000f00 */
[----:B------:R-:W-:-:S03]  /*0c40*/  @!P4 IMAD R23, R12, R23, R35 ;  /* 0x000000170c17c224 */ /* 0x000fc600078e0223 */
[----:B------:R-:W2:Y:S01]  /*0c50*/  @!P2 LDC.64 R10, c[0x0][0x250] ;  /* 0x00009400ff0aab82 */ /* 0x000ea20000000a00 */
[----:B------:R-:W-:-:S04]  /*0c60*/  @!P3 IMAD.WIDE.U32 R36, R29, R18, R36 ;  /* 0x000000121d24b225 */ /* 0x000fc800078e0024 */
[----:B------:R-:W-:Y:S01]  /*0c70*/  @!P3 IMAD.IADD R19, R37, 0x1, R19 ;  /* 0x000000012513b824 */ /* 0x000fe200078e0213 */
[----:B------:R-:W-:Y:S01]  /*0c80*/  @!P2 SHF.R.S32.HI R30, RZ, 0x1f, R28 ;  /* 0x0000001fff1ea819 */ /* 0x000fe2000001141c */
[----:B------:R-:W-:Y:S01]  /*0c90*/  @!P4 IMAD.WIDE.U32 R34, R12, R22, R26 ;  /* 0x000000160c22c225 */ /* 0x000fe200078e001a */
[----:B------:R-:W-:-:S03]  /*0ca0*/  IADD3 R12, R8, 0x70, RZ ;  /* 0x00000070080c7810 */ /* 0x000fc60007ffe0ff */
[----:B-----5:R-:W-:Y:S01]  /*0cb0*/  @!P2 IMAD R30, R30, R14, RZ ;  /* 0x0000000e1e1ea224 */ /* 0x020fe200078e02ff */
[----:B------:R-:W-:Y:S01]  /*0cc0*/  ISETP.GE.AND P6, PT, R12, R24, PT ;  /* 0x000000180c00720c */ /* 0x000fe20003fc6270 */
[----:B------:R-:W-:Y:S01]  /*0cd0*/  @!P4 IMAD.IADD R23, R35, 0x1, R23 ;  /* 0x000000012317c824 */ /* 0x000fe200078e0217 */
[----:B-1----:R-:W-:Y:S01]  /*0ce0*/  @!P4 LEA R20, P0, R34, R20, 0x2 ;  /* 0x000000142214c211 */ /* 0x002fe200078010ff */
[----:B------:R-:W-:Y:S01]  /*0cf0*/  @!P2 IMAD R15, R28, R15, R30 ;  /* 0x0000000f1c0fa224 */ /* 0x000fe200078e021e */
[----:B---3--:R-:W-:Y:S01]  /*0d00*/  @!P3 LEA R16, P5, R36, R16, 0x2 ;  /* 0x000000102410b211 */ /* 0x008fe200078a10ff */
[----:B------:R-:W-:Y:S01]  /*0d10*/  @!P2 IMAD.WIDE.U32 R28, R28, R14, R26 ;  /* 0x0000000e1c1ca225 */ /* 0x000fe200078e001a */
[----:B------:R-:W-:Y:S02]  /*0d20*/  @!P4 LEA.HI.X R21, R34, R21, R23, 0x2, P0 ;  /* 0x000000152215c211 */ /* 0x000fe400000f1417 */
[----:B------:R-:W-:Y:S02]  /*0d30*/  @P3 MOV R14, 0xff800000 ;  /* 0xff800000000e3802 */ /* 0x000fe40000000f00 */
[----:B------:R-:W-:Y:S01]  /*0d40*/  @!P2 IADD3 R15, R29, R15, RZ ;  /* 0x0000000f1d0fa210 */ /* 0x000fe20007ffe0ff */
[----:B------:R-:W-:Y:S01]  /*0d50*/  @!PT LDS RZ, [RZ] ;  /* 0x00000000fffff984 */ /* 0x000fe20000000800 */
[----:B------:R-:W-:Y:S01]  /*0d60*/  @!PT LDS RZ, [RZ] ;  /* 0x00000000fffff984 */ /* 0x000fe20000000800 */
[----:B------:R-:W-:Y:S01]  /*0d70*/  @!PT LDS RZ, [RZ] ;  /* 0x00000000fffff984 */ /* 0x000fe20000000800 */
[----:B------:R3:W-:Y:S01]  /*0d80*/  @!P4 LDGSTS.E.LTC128B [R3+0x1000], desc[UR38][R20.64] ;  /* 0x010000001403cfae */ /* 0x0007e2000b921966 */
[----:B--2---:R-:W-:-:S02]  /*0d90*/  @!P2 LEA R10, P0, R28, R10, 0x2 ;  /* 0x0000000a1c0aa211 */ /* 0x004fc400078010ff */
[----:B------:R-:W-:Y:S01]  /*0da0*/  @!P3 LEA.HI.X R17, R36, R17, R19, 0x2, P5 ;  /* 0x000000112411b211 */ /* 0x000fe200028f1413 */
[----:B------:R1:W-:Y:S01]  /*0db0*/  @P3 STS [R3+0x1400], R14 ;  /* 0x0014000e03003388 */ /* 0x0003e20000000800 */
[----:B------:R-:W-:Y:S01]  /*0dc0*/  @!P2 LEA.HI.X R11, R28, R11, R15, 0x2, P0 ;  /* 0x0000000b1c0ba211 */ /* 0x000fe200000f140f */
[----:B------:R-:W-:Y:S02]  /*0dd0*/  @P2 IMAD.MOV.U32 R15, RZ, RZ, -0x800000 ;  /* 0xff800000ff0f2424 */ /* 0x000fe400078e00ff */
        /* <DEDUP_REMOVED lines=12> */
[----:B---3--:R-:W-:Y:S01]  /*0ea0*/  SHF.R.S32.HI R10, RZ, 0x1f, R12 ;  /* 0x0000001fff0a7819 */ /* 0x008fe2000001140c */
        /* <DEDUP_REMOVED lines=14> */
.L_x_246:
[----:B------:R-:W-:Y:S05]  /*0f90*/  BSYNC B0 ;  /* 0x0000000000007941 */ /* 0x000fea0003800000 */
.L_x_245:
[----:B------:R-:W-:Y:S01]  /*0fa0*/  USHF.L.U32 UR4, UR36, 0x6, URZ ;  /* 0x0000000624047899 */ /* 0x000fe2000800063f */
[C---:B-1----:R-:W-:Y:S01]  /*0fb0*/  @P1 IMAD.HI.U32 R5, R9.reuse, R5, RZ ;  /* 0x0000000509051227 */ /* 0x042fe200078e00ff */
[----:B------:R-:W-:Y:S01]  /*0fc0*/  ISETP.GE.AND P0, PT, R9, R25, PT ;  /* 0x000000190900720c */ /* 0x000fe20003f06270 */
[----:B------:R-:W0:Y:S01]  /*0fd0*/  LDGDEPBAR ;  /* 0x00000000000079af */ /* 0x000e220000000000 */
[----:B------:R-:W-:Y:S01]  /*0fe0*/  USHF.R.S32.HI UR5, URZ, 0x1f, UR4 ;  /* 0x0000001f3f057899 */ /* 0x000fe20008011404 */
[----:B--23--:R-:W-:Y:S01]  /*0ff0*/  IMAD.MOV.U32 R3, RZ, RZ, R9 ;  /* 0x000000ffff037224 */ /* 0x00cfe200078e0009 */
[----:B----4-:R-:W-:Y:S01]  /*1000*/  @P1 SHF.R.U32.HI R3, RZ, R0, R5 ;  /* 0x00000000ff031219 */ /* 0x010fe20000011605 */
[----:B------:R-:W-:Y:S01]  /*1010*/  IMAD.SHL.U32 R14, R2, 0x4, RZ ;  /* 0x00000004020e7824 */ /* 0x000fe200078e00ff */
[----:B------:R-:W-:Y:S01]  /*1020*/  IADD3 R13, R13, -UR4, RZ ;  /* 0x800000040d0d7c10 */ /* 0x000fe2000fffe0ff */
[-C--:B------:R-:W-:Y:S01]  /*1030*/  IMAD R0, R33, R6.reuse, RZ ;  /* 0x0000000621007224 */ /* 0x080fe200078e02ff */
[----:B------:R-:W-:Y:S01]  /*1040*/  SEL R5, R3, 0xffffffff, !P0 ;  /* 0xffffffff03057807 */ /* 0x000fe20004000000 */
[----:B------:R-:W-:Y:S01]  /*1050*/  IMAD.WIDE.U32 R22, R32, R6, UR4 ;  /* 0x0000000420167e25 */ /* 0x000fe2000f8e0006 */
[----:B------:R-:W-:Y:S01]  /*1060*/  ISETP.GE.AND P4, PT, R14, R13, PT ;  /* 0x0000000d0e00720c */ /* 0x000fe20003f86270 */
[----:B------:R-:W-:Y:S01]  /*1070*/  ULDC.64 UR4, c[0x0][0x240] ;  /* 0x0000900000047ab9 */ /* 0x000fe20000000a00 */
[--C-:B------:R-:W-:Y:S01]  /*1080*/  SHF.R.S32.HI R6, RZ, 0x1f, R3.reuse ;  /* 0x0000001fff067819 */ /* 0x100fe20000011403 */
        /* <DEDUP_REMOVED lines=8> */
[----:B------:R-:W-:-:S04]  /*1110*/  IMAD.WIDE.U32 R22, R3, UR4, R22 ;  /* 0x0000000403167c25 */ /* 0x000fc8000f8e0016 */
[----:B------:R-:W-:Y:S01]  /*1120*/  IMAD R6, R3, UR5, R6 ;  /* 0x0000000503067c24 */ /* 0x000fe2000f8e0206 */
[----:B------:R-:W2:Y:S01]  /*1130*/  @!P4 LDC.64 R20, c[0x0][0x238] ;  /* 0x00008e00ff14cb82 */ /* 0x000ea20000000a00 */
[----:B------:R-:W-:Y:S01]  /*1140*/  IMAD R35, R4, R35, R9 ;  /* 0x0000002304237224 */ /* 0x000fe200078e0209 */
[----:B------:R-:W-:Y:S01]  /*1150*/  ULDC.64 UR4, c[0x0][0x230] ;  /* 0x00008c0000047ab9 */ /* 0x000fe20000000a00 */
[----:B------:R-:W-:Y:S01]  /*1160*/  IMAD R15, R8, 0x40, R14 ;  /* 0x00000040080f7824 */ /* 0x000fe200078e020e */
[----:B------:R-:W-:Y:S02]  /*1170*/  IADD3 R23, R23, R6, RZ ;  /* 0x0000000617177210 */ /* 0x000fe40007ffe0ff */
[----:B------:R-:W-:Y:S02]  /*1180*/  SHF.R.S32.HI R34, RZ, 0x1f, R35 ;  /* 0x0000001fff227819 */ /* 0x000fe40000011423 */
        /* <DEDUP_REMOVED lines=13> */
[----:B------:R-:W-:Y:S01]  /*1260*/  @!P4 IMAD.X R21, R39, 0x1, R21, P2 ;  /* 0x000000012715c824 */ /* 0x000fe200010e0615 */
[----:B------:R-:W-:Y:S02]  /*1270*/  @!P4 LEA R3, R15, R0, 0x2 ;  /* 0x000000000f03c211 */ /* 0x000fe400078e10ff */
        /* <DEDUP_REMOVED lines=18> */
[----:B-1----:R-:W-:Y:S01]  /*13a0*/  SHF.L.U32 R3, R2, 0x4, RZ ;  /* 0x0000000402037819 */ /* 0x002fe200000006ff */
[----:B------:R-:W-:-:S06]  /*13b0*/  DEPBAR.LE SB0, 0x3 ;  /* 0x000080c00000791a */ /* 0x000fcc0000000000 */
[----:B------:R-:W-:Y:S05]  /*13c0*/  WARPSYNC.ALL ;  /* 0x0000000000007948 */ /* 0x000fea0003800000 */
[----:B------:R-:W-:Y:S01]  /*13d0*/  LOP3.LUT R3, R3, 0xf0, RZ, 0xc0, !PT ;  /* 0x000000f003037812 */ /* 0x000fe200078ec0ff */
[----:B------:R-:W1:Y:S03]  /*13e0*/  S2UR UR4, SR_CTAID.Y ;  /* 0x00000000000479c3 */ /* 0x000e660000002600 */
[----:B------:R-:W-:Y:S02]  /*13f0*/  LOP3.LUT R6, R3, 0xf, R8, 0xf8, !PT ;  /* 0x0000000f03067812 */ /* 0x000fe400078ef808 */
[----:B------:R-:W-:-:S04]  /*1400*/  SHF.R.U32.HI R3, RZ, 0x4, R3 ;  /* 0x00000004ff037819 */ /* 0x000fc80000011603 */
[----:B------:R-:W-:-:S05]  /*1410*/  LOP3.LUT R3, R6, R3, RZ, 0x3c, !PT ;  /* 0x0000000306037212 */ /* 0x000fca00078e3cff */
[----:B------:R-:W-:Y:S01]  /*1420*/  IMAD R28, R3, 0x4, R0 ;  /* 0x00000004031c7824 */ /* 0x000fe200078e0200 */
        /* <DEDUP_REMOVED lines=58> */
[----:B------:R-:W-:Y:S01]  /*17d0*/  @P5 IADD3 R25, R2, 0x40, RZ ;  /* 0x0000004002195810 */ /* 0x000fe20007ffe0ff */
[----:B------:R-:W1:Y:S01]  /*17e0*/  MUFU.EX2 R11, R11 ;  /* 0x0000000b000b7308 */ /* 0x000e620000000800 */
[----:B--2---:R-:W-:Y:S01]  /*17f0*/  FADD.FTZ R12, R12, R17 ;  /* 0x000000110c0c7221 */ /* 0x004fe20000010000 */
[C---:B------:R-:W-:Y:S01]  /*1800*/  @P3 VIADD R25, R2.reuse, 0x50 ;  /* 0x0000005002193836 */ /* 0x040fe20000000000 */
[----:B------:R-:W-:-:S04]  /*1810*/  ISETP.NE.AND P3, PT, R2, RZ, PT ;  /* 0x000000ff0200720c */ /* 0x000fc80003f65270 */
[----:B------:R-:W-:Y:S01]  /*1820*/  @P2 IADD3 R25, R2, 0x60, RZ ;  /* 0x0000006002192810 */ /* 0x000fe20007ffe0ff */
        /* <DEDUP_REMOVED lines=74> */
.L_x_248:
[----:B------:R-:W-:Y:S05]  /*1cd0*/  BSYNC B0 ;  /* 0x0000000000007941 */ /* 0x000fea0003800000 */
.L_x_247:
[----:B------:R-:W-:Y:S01]  /*1ce0*/  IMAD R37, R8, 0x4, R0 ;  /* 0x0000000408257824 */ /* 0x000fe200078e0200 */
[----:B------:R-:W-:Y:S01]  /*1cf0*/  STS [R28], R18 ;  /* 0x000000121c007388 */ /* 0x000fe20000000800 */
[----:B------:R-:W-:Y:S01]  /*1d00*/  BSSY B1, `(.L_x_249) ;  /* 0x00000e6000017945 */ /* 0x000fe20003800000 */
[----:B------:R-:W-:Y:S01]  /*1d10*/  MOV R12, RZ ;  /* 0x000000ff000c7202 */ /* 0x000fe20000000f00 */
[----:B------:R-:W-:Y:S01]  /*1d20*/  IMAD.MOV.U32 R9, RZ, RZ, RZ ;  /* 0x000000ffff097224 */ /* 0x000fe200078e00ff */
[----:B------:R-:W-:Y:S04]  /*1d30*/  STS [R28+0x400], R17 ;  /* 0x000400111c007388 */ /* 0x000fe80000000800 */
[----:B------:R-:W-:Y:S04]  /*1d40*/  STS [R28+0x800], R16 ;  /* 0x000800101c007388 */ /* 0x000fe80000000800 */
[----:B------:R-:W-:Y:S04]  /*1d50*/  STS [R28+0xc00], R11 ;  /* 0x000c000b1c007388 */ /* 0x000fe80000000800 */
[----:B------:R2:W-:Y:S04]  /*1d60*/  STS [R28+0x1000], R10 ;  /* 0x0010000a1c007388 */ /* 0x0005e80000000800 */
[----:B------:R-:W-:Y:S04]  /*1d70*/  STS [R28+0x1400], R7 ;  /* 0x001400071c007388 */ /* 0x000fe80000000800 */
[----:B------:R-:W-:Y:S04]  /*1d80*/  STS [R28+0x1800], R6 ;  /* 0x001800061c007388 */ /* 0x000fe80000000800 */
[----:B------:R-:W-:Y:S04]  /*1d90*/  STS [R28+0x1c00], R22 ;  /* 0x001c00161c007388 */ /* 0x000fe80000000800 */
[----:B------:R-:W-:Y:S01]  /*1da0*/  @!P2 STS [R37+0x2000], R23 ;  /* 0x002000172500a388 */ /* 0x000fe20000000800 */
[----:B------:R-:W-:Y:S01]  /*1db0*/  BAR.SYNC.DEFER_BLOCKING 0x0 ;  /* 0x0000000000007b1d */ /* 0x000fe20000010000 */
[----:B--2---:R-:W-:-:S05]  /*1dc0*/  CS2R R10, SRZ ;  /* 0x00000000000a7805 */ /* 0x004fca000001ff00 */
        /* <DEDUP_REMOVED lines=15> */
[----:B-1----:R-:W-:Y:S01]  /*1ec0*/  HFMA2.MMA R20, -RZ, RZ, 0, 0 ;  /* 0x00000000ff147435 */ /* 0x002fe200000001ff */
[----:B------:R-:W-:Y:S01]  /*1ed0*/  IMAD.MOV.U32 R12, RZ, RZ, RZ ;  /* 0x000000ffff0c7224 */ /* 0x000fe200078e00ff */
[----:B------:R-:W-:Y:S01]  /*1ee0*/  CS2R R10, SRZ ;  /* 0x00000000000a7805 */ /* 0x000fe2000001ff00 */
[----:B------:R-:W-:Y:S01]  /*1ef0*/  IMAD.MOV.U32 R9, RZ, RZ, RZ ;  /* 0x000000ffff097224 */ /* 0x000fe200078e00ff */
[----:B------:R-:W-:-:S04]  /*1f00*/  LOP3.LUT R41, R2, 0x3, RZ, 0xc0, !PT ;  /* 0x0000000302297812 */ /* 0x000fc800078ec0ff */
[----:B------:R-:W-:-:S07]  /*1f10*/  IADD3 R41, R2, -R41, RZ ;  /* 0x8000002902297210 */ /* 0x000fce0007ffe0ff */
.L_x_253:
        /* <DEDUP_REMOVED lines=142> */
.L_x_252:
[----:B------:R-:W-:Y:S05]  /*2800*/  BSYNC B0 ;  /* 0x0000000000007941 */ /* 0x000fea0003800000 */
.L_x_251:
[----:B------:R-:W-:Y:S05]  /*2810*/  @!P5 BRA `(.L_x_250) ;  /* 0x0000000000d0d947 */ /* 0x000fea0003800000 */
[----:B------:R-:W-:Y:S01]  /*2820*/  VIADD R4, R42, 0x3 ;  /* 0x000000032a047836 */ /* 0x000fe20000000000 */
[----:B-1----:R-:W-:Y:S01]  /*2830*/  MOV R20, 0x3 ;  /* 0x0000000300147802 */ /* 0x002fe20000000f00 */
[----:B------:R-:W-:-:S03]  /*2840*/  IMAD.MOV.U32 R6, RZ, RZ, RZ ;  /* 0x000000ffff067224 */ /* 0x000fc600078e00ff */
[----:B------:R-:W-:-:S07]  /*2850*/  SHF.R.S32.HI R7, RZ, 0x1f, R4 ;  /* 0x0000001fff077819 */ /* 0x000fce0000011404 */
.L_x_254:
        /* <DEDUP_REMOVED lines=48> */
.L_x_250:
[----:B------:R-:W-:Y:S05]  /*2b60*/  BSYNC B1 ;  /* 0x0000000000017941 */ /* 0x000fea0003800000 */
.L_x_249:
        /* <DEDUP_REMOVED lines=29> */
.L_x_255:
        /* <DEDUP_REMOVED lines=12> */
.L_x_1591:


//--------------------- .text._ZN7cutlass13device_kernelIN5flash19FlashAttnFwdCombineIN4cute5tupleIJNS3_1CILi16EEENS5_ILi64EEEEEELi6ELi256ELi1ELb0ELb0ENS_10bfloat16_tEfNS_4arch4Sm90EEEEEvNT_6ParamsE --------------------------
	.section	.text._ZN7cutlass13device_kernelIN5flash19FlashAttnFwdCombineIN4cute5tupleIJNS3_1CILi16EEENS5_ILi64EEEEEELi6ELi256ELi1ELb0ELb0ENS_10bfloat16_tEfNS_4arch4Sm90EEEEEvNT_6ParamsE,"ax",@progbits
	.align	128
.text._ZN7cutlass13device_kernelIN5flash19FlashAttnFwdCombineIN4cute5tupleIJNS3_1CILi16EEENS5_ILi64EEEEEELi6ELi256ELi1ELb0ELb0ENS_10bfloat16_tEfNS_4arch4Sm90EEEEEvNT_6ParamsE:
        .type           _ZN7cutlass13device_kernelIN5flash19FlashAttnFwdCombineIN4cute5tupleIJNS3_1CILi16EEENS5_ILi64EEEEEELi6ELi256ELi1ELb0ELb0ENS_10bfloat16_tEfNS_4arch4Sm90EEEEEvNT_6ParamsE,@function
        .size           _ZN7cutlass13device_kernelIN5flash19FlashAttnFwdCombineIN4cute5tupleIJNS3_1CILi16EEENS5_ILi64EEEEEELi6ELi256ELi1ELb0ELb0ENS_10bfloat16_tEfNS_4arch4Sm90EEEEEvNT_6ParamsE,(.L_x_1592 - _ZN7cutlass13device_kernelIN5flash19FlashAttnFwdCombineIN4cute5tupleIJNS3_1CILi16EEENS5_ILi64EEEEEELi6ELi256ELi1ELb0ELb0ENS_10bfloat16_tEfNS_4arch4Sm90EEEEEvNT_6ParamsE)
        .other          _ZN7cutlass13device_kernelIN5flash19FlashAttnFwdCombineIN4cute5tupleIJNS3_1CILi16EEENS5_ILi64EEEEEELi6ELi256ELi1ELb0ELb0ENS_10bfloat16_tEfNS_4arch4Sm90EEEEEvNT_6ParamsE,@"STO_CUDA_ENTRY STV_DEFAULT"
_ZN7cutlass13device_kernelIN5flash19FlashAttnFwdCombineIN4cute5tupleIJNS3_1CILi16EEENS5_ILi64EEEEEELi6ELi256ELi1ELb0ELb0ENS_10bfloat16_tEfNS_4arch4Sm90EEEEEvNT_6ParamsE:
        /* <DEDUP_REMOVED lines=58> */
.L_x_256:
        /* <DEDUP_REMOVED lines=22> */
[C---:B------:R-:W-:Y:S01]  /*0500*/  VIADD R29, R8.reuse, 0x20 ;  /* 0x00000020081d7836 */ /* 0x040fe20000000000 */
[C---:B------:R-:W-:Y:S01]  /*0510*/  ISETP.GE.AND P6, PT, R8.reuse, R24, PT ;  /* 0x000000180800720c */ /* 0x040fe20003fc6270 */
[----:B------:R-:W-:Y:S01]  /*0520*/  VIADD R30, R8, 0x10 ;  /* 0x00000010081e7836 */ /* 0x000fe20000000000 */
[----:B------:R-:W-:Y:S01]  /*0530*/  ULDC.64 UR4, c[0x0][0x278] ;  /* 0x00009e0000047ab9 */ /* 0x000fe20000000a00 */
[----:B------:R-:W-:Y:S01]  /*0540*/  MOV R3, R10 ;  /* 0x0000000a00037202 */ /* 0x000fe20000000f00 */
[----:B------:R-:W-:Y:S01]  /*0550*/  IMAD R15, R33, UR4, RZ ;  /* 0x00000004210f7c24 */ /* 0x000fe2000f8e02ff */
[-C--:B------:R-:W-:Y:S01]  /*0560*/  ISETP.GE.AND P4, PT, R29, R24.reuse, PT ;  /* 0x000000181d00720c */ /* 0x080fe20003f86270 */
[----:B------:R-:W3:Y:S01]  /*0570*/  S2UR UR6, SR_CgaCtaId ;  /* 0x00000000000679c3 */ /* 0x000ee20000008800 */
[----:B------:R-:W-:Y:S01]  /*0580*/  ISETP.GE.AND P5, PT, R30, R24, PT ;  /* 0x000000181e00720c */ /* 0x000fe20003fa6270 */
[C---:B------:R-:W-:Y:S01]  /*0590*/  IMAD R15, R32.reuse, UR5, R15 ;  /* 0x00000005200f7c24 */ /* 0x040fe2000f8e020f */
[----:B------:R-:W-:Y:S01]  /*05a0*/  UMOV UR7, 0x400 ;  /* 0x0000040000077882 */ /* 0x000fe20000000000 */
[----:B------:R-:W-:Y:S01]  /*05b0*/  IMAD.WIDE.U32 R34, R32, UR4, RZ ;  /* 0x0000000420227c25 */ /* 0x000fe2000f8e00ff */
[----:B------:R-:W-:-:S03]  /*05c0*/  ULDC.64 UR4, c[0x0][0x270] ;  /* 0x00009c0000047ab9 */ /* 0x000fc60000000a00 */
[----:B------:R-:W-:Y:S01]  /*05d0*/  IMAD.IADD R35, R35, 0x1, R15 ;  /* 0x0000000123237824 */ /* 0x000fe200078e020f */
[----:B------:R-:W5:Y:S05]  /*05e0*/  @!P6 LDC.64 R22, c[0x0][0x268] ;  /* 0x00009a00ff16eb82 */ /* 0x000f6a0000000a00 */
[----:B------:R-:W-:Y:S02]  /*05f0*/  @!P5 SHF.R.S32.HI R27, RZ, 0x1f, R30 ;  /* 0x0000001fff1bd819 */ /* 0x000fe4000001141e */
[----:B--2---:R-:W-:Y:S01]  /*0600*/  ISETP.NE.AND P0, PT, R12, 0x1, PT ;  /* 0x000000010c00780c */ /* 0x004fe20003f05270 */
[----:B------:R-:W2:Y:S01]  /*0610*/  @!P5 LDC.64 R18, c[0x0][0x268] ;  /* 0x00009a00ff12db82 */ /* 0x000ea20000000a00 */
[----:B---3--:R-:W-:-:S07]  /*0620*/  ULEA UR6, UR6, UR7, 0x18 ;  /* 0x0000000706067291 */ /* 0x008fce000f8ec03f */
[----:B------:R-:W3:Y:S01]  /*0630*/  @!P6 LDC.64 R20, c[0x0][0x250] ;  /* 0x00009400ff14eb82 */ /* 0x000ee20000000a00 */
[----:B------:R-:W-:-:S07]  /*0640*/  LEA R31, R31, UR6, 0x2 ;  /* 0x000000061f1f7c11 */ /* 0x000fce000f8e10ff */
[----:B------:R-:W1:Y:S08]  /*0650*/  @P0 LDC R14, c[0x0][0x2bc] ;  /* 0x0000af00ff0e0b82 */ /* 0x000e700000000800 */
[----:B------:R-:W4:Y:S01]  /*0660*/  @P0 LDC R11, c[0x0][0x2c0] ;  /* 0x0000b000ff0b0b82 */ /* 0x000f220000000800 */
[----:B--2---:R-:W-:-:S04]  /*0670*/  @!P5 IMAD R27, R27, R18, RZ ;  /* 0x000000121b1bd224 */ /* 0x004fc800078e02ff */
[----:B------:R-:W-:-:S03]  /*0680*/  @!P5 IMAD R19, R30, R19, R27 ;  /* 0x000000131e13d224 */ /* 0x000fc600078e021b */
[----:B------:R-:W2:Y:S01]  /*0690*/  @!P5 LDC.64 R16, c[0x0][0x250] ;  /* 0x00009400ff10db82 */ /* 0x000ea20000000a00 */
[----:B-1----:R-:W-:-:S05]  /*06a0*/  @P0 IMAD.HI.U32 R14, R10, R14, RZ ;  /* 0x0000000e0a0e0227 */ /* 0x002fca00078e00ff */
[----:B----4-:R-:W-:Y:S02]  /*06b0*/  @P0 SHF.R.U32.HI R3, RZ, R11, R14 ;  /* 0x0000000bff030219 */ /* 0x010fe4000001160e */
[----:B------:R-:W1:Y:S02]  /*06c0*/  @!P4 LDC.64 R14, c[0x0][0x268] ;  /* 0x00009a00ff0ecb82 */ /* 0x000e640000000a00 */
[----:B------:R-:W-:Y:S01]  /*06d0*/  SHF.R.S32.HI R26, RZ, 0x1f, R3 ;  /* 0x0000001fff1a7819 */ /* 0x000fe20000011403 */
[C---:B------:R-:W-:Y:S01]  /*06e0*/  IMAD.WIDE.U32 R34, R3.reuse, UR4, R34 ;  /* 0x0000000403227c25 */ /* 0x040fe2000f8e0022 */
[----:B------:R-:W-:-:S03]  /*06f0*/  IADD3 R11, -R3, RZ, RZ ;  /* 0x000000ff030b7210 */ /* 0x000fc60007ffe1ff */
[----:B------:R-:W-:Y:S02]  /*0700*/  IMAD R26, R26, UR4, RZ ;  /* 0x000000041a1a7c24 */ /* 0x000fe4000f8e02ff */
[----:B------:R-:W-:Y:S01]  /*0710*/  IMAD R10, R12, R11, R10 ;  /* 0x0000000b0c0a7224 */ /* 0x000fe200078e020a */
[----:B------:R-:W-:Y:S01]  /*0720*/  @!P6 SHF.R.S32.HI R12, RZ, 0x1f, R8 ;  /* 0x0000001fff0ce819 */ /* 0x000fe20000011408 */
[----:B------:R-:W-:Y:S02]  /*0730*/  IMAD R26, R3, UR5, R26 ;  /* 0x00000005031a7c24 */ /* 0x000fe4000f8e021a */
[----:B------:R-:W-:Y:S01]  /*0740*/  @P6 IMAD.MOV.U32 R3, RZ, RZ, -0x800000 ;  /* 0xff800000ff036424 */ /* 0x000fe200078e00ff */
[----:B------:R-:W-:Y:S01]  /*0750*/  SHF.R.S32.HI R28, RZ, 0x1f, R10 ;  /* 0x0000001fff1c7819 */ /* 0x000fe2000001140a */
[----:B-----5:R-:W-:Y:S01]  /*0760*/  @!P6 IMAD R12, R12, R22, RZ ;  /* 0x000000160c0ce224 */ /* 0x020fe200078e02ff */
[----:B------:R-:W-:Y:S02]  /*0770*/  IADD3 R34, P0, R10, R34, RZ ;  /* 0x000000220a227210 */ /* 0x000fe40007f1e0ff */
[----:B------:R-:W4:Y:S01]  /*0780*/  @!P4 LDC.64 R10, c[0x0][0x250] ;  /* 0x00009400ff0acb82 */ /* 0x000f220000000a00 */
[----:B------:R5:W-:Y:S01]  /*0790*/  @P6 STS [R31], R3 ;  /* 0x000000031f006388 */ /* 0x000be20000000800 */
[----:B------:R-:W-:Y:S01]  /*07a0*/  IADD3.X R35, R28, R35, R26, P0, !PT ;  /* 0x000000231c237210 */ /* 0x000fe200007fe41a */
[C---:B------:R-:W-:Y:S01]  /*07b0*/  @!P6 IMAD R12, R8.reuse, R23, R12 ;  /* 0x00000017080ce224 */ /* 0x040fe200078e020c */
[----:B------:R-:W-:Y:S01]  /*07c0*/  @!P5 MOV R26, R34 ;  /* 0x00000022001ad202 */ /* 0x000fe20000000f00 */
[----:B------:R-:W-:-:S04]  /*07d0*/  @!P6 IMAD.WIDE.U32 R22, R8, R22, R34 ;  /* 0x000000160816e225 */ /* 0x000fc800078e0022 */
[----:B------:R-:W-:Y:S01]  /*07e0*/  @!P5 IMAD.MOV.U32 R27, RZ, RZ, R35 ;  /* 0x000000ffff1bd224 */ /* 0x000fe200078e0023 */
[----:B---3--:R-:W-:Y:S01]  /*07f0*/  @!P6 LEA R20, P0, R22, R20, 0x2 ;  /* 0x000000141614e211 */ /* 0x008fe200078010ff */
[----:B------:R-:W-:Y:S02]  /*0800*/  @!P6 IMAD.IADD R12, R23, 0x1, R12 ;  /* 0x00000001170ce824 */ /* 0x000fe400078e020c */
[----:B------:R-:W-:-:S03]  /*0810*/  @!P5 IMAD.WIDE.U32 R26, R30, R18, R26 ;  /* 0x000000121e1ad225 */ /* 0x000fc600078e001a */
[----:B------:R-:W-:Y:S01]  /*0820*/  @!P6 LEA.HI.X R21, R22, R21, R12, 0x2, P0 ;  /* 0x000000151615e211 */ /* 0x000fe200000f140c */
[----:B------:R-:W-:Y:S01]  /*0830*/  @!P5 IMAD.IADD R19, R27, 0x1, R19 ;  /* 0x000000011b13d824 */ /* 0x000fe200078e0213 */
[----:B------:R-:W-:Y:S02]  /*0840*/  @P5 MOV R12, 0xff800000 ;  /* 0xff800000000c5802 */ /* 0x000fe40000000f00 */
[----:B--2---:R-:W-:Y:S01]  /*0850*/  @!P5 LEA R16, P2, R26, R16, 0x2 ;  /* 0x000000101a10d211 */ /* 0x004fe200078410ff */
[----:B------:R-:W-:Y:S01]  /*0860*/  @!PT LDS RZ, [RZ] ;  /* 0x00000000fffff984 */ /* 0x000fe20000000800 */
[----:B------:R-:W-:Y:S01]  /*0870*/  @!PT LDS RZ, [RZ] ;  /* 0x00000000fffff984 */ /* 0x000fe20000000800 */
[----:B------:R-:W-:Y:S01]  /*0880*/  @!PT LDS RZ, [RZ] ;  /* 0x00000000fffff984 */ /* 0x000fe20000000800 */
[----:B------:R2:W-:Y:S01]  /*0890*/  @!P6 LDGSTS.E.LTC128B [R31], desc[UR38][R20.64] ;  /* 0x00000000141fefae */ /* 0x0005e2000b921966 */
[----:B-----5:R-:W-:-:S03]  /*08a0*/  @!P4 SHF.R.S32.HI R3, RZ, 0x1f, R29 ;  /* 0x0000001fff03c819 */ /* 0x020fc6000001141d */
[----:B------:R3:W-:Y:S01]  /*08b0*/  @P5 STS [R31+0x400], R12 ;  /* 0x0004000c1f005388 */ /* 0x0007e20000000800 */
[----:B------:R-:W-:Y:S01]  /*08c0*/  @!P5 LEA.HI.X R17, R26, R17, R19, 0x2, P2 ;  /* 0x000000111a11d211 */ /* 0x000fe200010f1413 */
[----:B-1----:R-:W-:-:S04]  /*08d0*/  @!P4 IMAD R3, R3, R14, RZ ;  /* 0x0000000e0303c224 */ /* 0x002fc800078e02ff */
[----:B------:R-:W-:Y:S01]  /*08e0*/  @!PT LDS RZ, [RZ] ;  /* 0x00000000fffff984 */ /* 0x000fe20000000800 */
[----:B------:R-:W-:Y:S01]  /*08f0*/  @!PT LDS RZ, [RZ] ;  /* 0x00000000fffff984 */ /* 0x000fe20000000800 */
[----:B------:R-:W-:Y:S01]  /*0900*/  @!PT LDS RZ, [RZ] ;  /* 0x00000000fffff984 */ /* 0x000fe20000000800 */
[----:B------:R2:W-:Y:S01]  /*0910*/  @!P5 LDGSTS.E.LTC128B [R31+0x400], desc[UR38][R16.64] ;  /* 0x00400000101fdfae */ /* 0x0005e2000b921966 */
[C---:B------:R-:W-:Y:S01]  /*0920*/  @!P4 IMAD R3, R29.reuse, R15, R3 ;  /* 0x0000000f1d03c224 */ /* 0x040fe200078e0203 */
[----:B------:R-:W-:Y:S01]  /*0930*/  IADD3 R15, R8, 0x30, RZ ;  /* 0x00000030080f7810 */ /* 0x000fe20007ffe0ff */
[----:B------:R-:W-:-:S03]  /*0940*/  @!P4 IMAD.WIDE.U32 R28, R29, R14, R34 ;  /* 0x0000000e1d1cc225 */ /* 0x000fc600078e0022 */
[----:B------:R-:W-:Y:S02]  /*0950*/  ISETP.GE.AND P3, PT, R15, R24, PT ;  /* 0x000000180f00720c */ /* 0x000fe40003f66270 */
[----:B------:R-:W-:Y:S02]  /*0960*/  @!P4 IADD3 R3, R29, R3, RZ ;  /* 0x000000031d03c210 */ /* 0x000fe40007ffe0ff */
[----:B----4-:R-:W-:-:S04]  /*0970*/  @!P4 LEA R10, P0, R28, R10, 0x2 ;  /* 0x0000000a1c0ac211 */ /* 0x010fc800078010ff */
[----:B------:R-:W-:Y:S01]  /*0980*/  @!P4 LEA.HI.X R11, R28, R11, R3, 0x2, P0 ;  /* 0x0000000b1c0bc211 */ /* 0x000fe200000f1403 */
[----:B---3--:R-:W-:-:S04]  /*0990*/  @P4 IMAD.MOV.U32 R12, RZ, RZ, -0x800000 ;  /* 0xff800000ff0c4424 */ /* 0x008fc800078e00ff */
        /* <DEDUP_REMOVED lines=23> */
.L_x_258:
[----:B------:R-:W-:Y:S05]  /*0b10*/  BSYNC B0 ;  /* 0x0000000000007941 */ /* 0x000fea0003800000 */
.L_x_257:
[----:B------:R-:W-:Y:S01]  /*0b20*/  USHF.L.U32 UR4, UR36, 0x6, URZ ;  /* 0x0000000624047899 */ /* 0x000fe2000800063f */
[C---:B-1----:R-:W-:Y:S01]  /*0b30*/  @P1 IMAD.HI.U32 R5, R9.reuse, R5, RZ ;  /* 0x0000000509051227 */ /* 0x042fe200078e00ff */
[----:B------:R-:W-:Y:S01]  /*0b40*/  ISETP.GE.AND P0, PT, R9, R25, PT ;  /* 0x000000190900720c */ /* 0x000fe20003f06270 */
[----:B------:R-:W0:Y:S01]  /*0b50*/  LDGDEPBAR ;  /* 0x00000000000079af */ /* 0x000e220000000000 */
[----:B------:R-:W-:Y:S01]  /*0b60*/  USHF.R.S32.HI UR5, URZ, 0x1f, UR4 ;  /* 0x0000001f3f057899 */ /* 0x000fe20008011404 */
[----:B--2---:R-:W-:Y:S01]  /*0b70*/  IMAD.MOV.U32 R3, RZ, RZ, R9 ;  /* 0x000000ffff037224 */ /* 0x004fe200078e0009 */
[----:B----4-:R-:W-:Y:S01]  /*0b80*/  @P1 SHF.R.U32.HI R3, RZ, R0, R5 ;  /* 0x00000000ff031219 */ /* 0x010fe20000011605 */
[----:B---3--:R-:W-:Y:S02]  /*0b90*/  IMAD.SHL.U32 R14, R2, 0x4, RZ ;  /* 0x00000004020e7824 */ /* 0x008fe400078e00ff */
        /* <DEDUP_REMOVED lines=61> */
[----:B------:R-:W-:Y:S01]  /*0f70*/  ULDC UR5, c[0x0][0x260] ;  /* 0x0000980000057ab9 */ /* 0x000fe20000000800 */
[----:B------:R-:W-:Y:S01]  /*0f80*/  ULDC UR4, c[0x0][0x258] ;  /* 0x0000960000047ab9 */ /* 0x000fe20000000800 */
[----:B------:R-:W-:Y:S01]  /*0f90*/  LOP3.LUT R6, R3, 0xf, R8, 0xf8, !PT ;  /* 0x0000000f03067812 */ /* 0x000fe200078ef808 */
[----:B------:R-:W-:Y:S01]  /*0fa0*/  UIMAD UR4, UR5, UR4, URZ ;  /* 0x00000004050472a4 */ /* 0x000fe2000f8e023f */
[----:B------:R-:W-:Y:S01]  /*0fb0*/  SHF.R.U32.HI R3, RZ, 0x4, R3 ;  /* 0x00000004ff037819 */ /* 0x000fe20000011603 */
[----:B------:R-:W-:Y:S03]  /*0fc0*/  BSSY B0, `(.L_x_259) ;  /* 0x0000064000007945 */ /* 0x000fe60003800000 */
[----:B------:R-:W-:-:S05]  /*0fd0*/  LOP3.LUT R3, R6, R3, RZ, 0x3c, !PT ;  /* 0x0000000306037212 */ /* 0x000fca00078e3cff */
[----:B------:R-:W-:Y:S01]  /*0fe0*/  IMAD R21, R3, 0x4, R0 ;  /* 0x0000000403157824 */ /* 0x000fe200078e0200 */
[----:B------:R-:W-:Y:S06]  /*0ff0*/  BAR.SYNC.DEFER_BLOCKING 0x0 ;  /* 0x0000000000007b1d */ /* 0x000fec0000010000 */
[----:B------:R-:W2:Y:S04]  /*1000*/  LDS R20, [R21+0x400] ;  /* 0x0004000015147984 */ /* 0x000ea80000000800 */
[----:B------:R-:W3:Y:S04]  /*1010*/  LDS R19, [R21] ;  /* 0x0000000015137984 */ /* 0x000ee80000000800 */
[----:B------:R-:W4:Y:S04]  /*1020*/  LDS R18, [R21+0x800] ;  /* 0x0008000015127984 */ /* 0x000f280000000800 */
[----:B------:R-:W5:Y:S01]  /*1030*/  LDS R17, [R21+0xc00] ;  /* 0x000c000015117984 */ /* 0x000f620000000800 */
        /* <DEDUP_REMOVED lines=50> */
[----:B--2---:R-:W-:Y:S01]  /*1360*/  VIMNMX R19, R3, R19, !PT ;  /* 0x0000001303137248 */ /* 0x004fe20007fe0100 */
[----:B------:R-:W-:Y:S02]  /*1370*/  IMAD.MOV.U32 R3, RZ, RZ, RZ ;  /* 0x000000ffff037224 */ /* 0x000fe400078e00ff */
[----:B---3--:R-:W-:Y:S02]  /*1380*/  FADD.FTZ R6, R17, R6 ;  /* 0x0000000611067221 */ /* 0x008fe40000010000 */
[----:B------:R-:W2:Y:S03]  /*1390*/  SHFL.BFLY PT, R18, R19, 0x1, 0x1f ;  /* 0x0c201f0013127f89 */ /* 0x000ea600000e0000 */
[----:B------:R-:W-:Y:S01]  /*13a0*/  FSETP.NE.FTZ.AND P0, PT, R6, RZ, PT ;  /* 0x000000ff0600720b */ /* 0x000fe20003f15000 */
[----:B------:R-:W3:-:S12]  /*13b0*/  S2R R17, SR_TID.X ;  /* 0x0000000000117919 */ /* 0x000ed80000002100 */
[----:B------:R-:W4:Y:S01]  /*13c0*/  @P0 MUFU.RCP R3, R6 ;  /* 0x0000000600030308 */ /* 0x000f220000001000 */
[----:B------:R-:W-:-:S04]  /*13d0*/  ISETP.GE.OR P0, PT, R9, UR4, P2 ;  /* 0x0000000409007c0c */ /* 0x000fc80009706670 */
[----:B-1----:R-:W-:Y:S02]  /*13e0*/  ISETP.NE.OR P0, PT, RZ, UR6, P0 ;  /* 0x00000006ff007c0c */ /* 0x002fe40008705670 */
[----:B--2---:R-:W-:Y:S01]  /*13f0*/  VIMNMX R2, R19, R18, !PT ;  /* 0x0000001213027248 */ /* 0x004fe20007fe0100 */
[----:B------:R-:W1:Y:S01]  /*1400*/  MUFU.LG2 R6, R6 ;  /* 0x0000000600067308 */ /* 0x000e620000000c00 */
[-C--:B----4-:R-:W-:Y:S01]  /*1410*/  FMUL.FTZ R12, R12, R3.reuse ;  /* 0x000000030c0c7220 */ /* 0x090fe20000410000 */
[-C--:B------:R-:W-:Y:S01]  /*1420*/  FMUL.FTZ R11, R11, R3.reuse ;  /* 0x000000030b0b7220 */ /* 0x080fe20000410000 */
[-C--:B------:R-:W-:Y:S01]  /*1430*/  FMUL.FTZ R10, R10, R3.reuse ;  /* 0x000000030a0a7220 */ /* 0x080fe20000410000 */
[----:B---3--:R-:W-:Y:S01]  /*1440*/  ISETP.GT.OR P2, PT, R17, 0xff, P2 ;  /* 0x000000ff1100780c */ /* 0x008fe20001744670 */
[----:B------:R-:W-:Y:S01]  /*1450*/  FMUL.FTZ R18, R7, R3 ;  /* 0x0000000307127220 */ /* 0x000fe20000410000 */
[----:B-1----:R-:W-:-:S04]  /*1460*/  FFMA.FTZ R16, R6, 0.69314718246459960938, R16 ;  /* 0x3f31721806107823 */ /* 0x002fc80000010010 */
[----:B------:R-:W-:Y:S07]  /*1470*/  @P0 BRA `(.L_x_260) ;  /* 0x0000000000600947 */ /* 0x000fee0003800000 */
        /* <DEDUP_REMOVED lines=24> */
.L_x_260:
[----:B------:R-:W-:Y:S05]  /*1600*/  BSYNC B0 ;  /* 0x0000000000007941 */ /* 0x000fea0003800000 */
.L_x_259:
[----:B------:R-:W-:Y:S01]  /*1610*/  IMAD R38, R8, 0x4, R0 ;  /* 0x0000000408267824 */ /* 0x000fe200078e0200 */
[----:B------:R2:W-:Y:S01]  /*1620*/  STS [R21], R12 ;  /* 0x0000000c15007388 */ /* 0x0005e20000000800 */
[----:B------:R-:W-:Y:S01]  /*1630*/  BSSY B1, `(.L_x_261) ;  /* 0x00000e1000017945 */ /* 0x000fe20003800000 */
[----:B------:R-:W-:Y:S02]  /*1640*/  IMAD.MOV.U32 R9, RZ, RZ, RZ ;  /* 0x000000ffff097224 */ /* 0x000fe400078e00ff */
[----:B------:R-:W-:Y:S04]  /*1650*/  STS [R21+0x400], R11 ;  /* 0x0004000b15007388 */ /* 0x000fe80000000800 */
[----:B------:R3:W-:Y:S04]  /*1660*/  STS [R21+0x800], R10 ;  /* 0x0008000a15007388 */ /* 0x0007e80000000800 */
[----:B------:R-:W-:Y:S04]  /*1670*/  STS [R21+0xc00], R18 ;  /* 0x000c001215007388 */ /* 0x000fe80000000800 */
        /* <DEDUP_REMOVED lines=22> */
[----:B------:R-:W-:Y:S01]  /*17e0*/  IMAD.MOV.U32 R20, RZ, RZ, RZ ;  /* 0x000000ffff147224 */ /* 0x000fe200078e00ff */
[----:B------:R-:W-:-:S07]  /*17f0*/  CS2R R10, SRZ ;  /* 0x00000000000a7805 */ /* 0x000fce000001ff00 */
.L_x_265:
        /* <DEDUP_REMOVED lines=142> */
.L_x_264:
[----:B------:R-:W-:Y:S05]  /*20e0*/  BSYNC B0 ;  /* 0x0000000000007941 */ /* 0x000fea0003800000 */
.L_x_263:
[----:B------:R-:W-:Y:S05]  /*20f0*/  @!P5 BRA `(.L_x_262) ;  /* 0x0000000000d0d947 */ /* 0x000fea0003800000 */
[----:B------:R-:W-:Y:S01]  /*2100*/  VIADD R4, R42, 0x3 ;  /* 0x000000032a047836 */ /* 0x000fe20000000000 */
[----:B------:R-:W-:Y:S01]  /*2110*/  MOV R20, 0x3 ;  /* 0x0000000300147802 */ /* 0x000fe20000000f00 */
[----:B-1----:R-:W-:-:S03]  /*2120*/  IMAD.MOV.U32 R6, RZ, RZ, RZ ;  /* 0x000000ffff067224 */ /* 0x002fc600078e00ff */
[----:B------:R-:W-:-:S07]  /*2130*/  SHF.R.S32.HI R7, RZ, 0x1f, R4 ;  /* 0x0000001fff077819 */ /* 0x000fce0000011404 */
.L_x_266:
        /* <DEDUP_REMOVED lines=48> */
.L_x_262:
[----:B------:R-:W-:Y:S05]  /*2440*/  BSYNC B1 ;  /* 0x0000000000017941 */ /* 0x000fea0003800000 */
.L_x_261:
        /* <DEDUP_REMOVED lines=29> */
.L_x_267:
        /* <DEDUP_REMOVED lines=14> */
.L_x_1592:


//--------------------- .text._ZN7cutlass13device_kernelIN5flash19FlashAttnFwdCombineIN4cute5tupleIJNS3_1CILi16EEENS5_ILi64EEEEEELi5ELi256ELi1ELb0ELb0ENS_10bfloat16_tEfNS_4arch4Sm90EEEEEvNT_6ParamsE --------------------------
	.section	.text._ZN7cutlass13device_kernelIN5flash19FlashAttnFwdCombineIN4cute5tupleIJNS3_1CILi16EEENS5_ILi64EEEEEELi5ELi256ELi1ELb0ELb0ENS_10bfloat16_tEfNS_4arch4Sm90EEEEEvNT_6ParamsE,"ax",@progbits
	.align	128
.text._ZN7cutlass13device_kernelIN5flash19FlashAttnFwdCombineIN4cute5tupleIJNS3_1CILi16EEENS5_ILi64EEEEEELi5ELi256ELi1ELb0ELb0ENS_10bfloat16_tEfNS_4arch4Sm90EEEEEvNT_6ParamsE:
        .type           _ZN7cutlass13device_kernelIN5flash19FlashAttnFwdCombineIN4cute5tupleIJNS3_1CILi16EEENS5_ILi64EEEEEELi5ELi256ELi1ELb0ELb0ENS_10bfloat16_tEfNS_4arch4Sm90EEEEEvNT_6ParamsE,@function
        .size           _ZN7cutlass13device_kernelIN5flash19FlashAttnFwdCombineIN4cute5tupleIJNS3_1CILi16EEENS5_ILi64EEEEEELi5ELi256ELi1ELb0ELb0ENS_10bfloat16_tEfNS_4arch4Sm90EEEEEvNT_6ParamsE,(.L_x_1593 - _ZN7cutlass13device_kernelIN5flash19FlashAttnFwdCombineIN4cute5tupleIJNS3_1CILi16EEENS5_ILi64EEEEEELi5ELi256ELi1ELb0ELb0ENS_10bfloat16_tEfNS_4arch4Sm90EEEEEvNT_6ParamsE)
        .other          _ZN7cutlass13device_kernelIN5flash19FlashAttnFwdCombineIN4cute5tupleIJNS3_1CILi16EEENS5_ILi64EEEEEELi5ELi256ELi1ELb0ELb0ENS_10bfloat16_tEfNS_4arch4Sm90EEEEEvNT_6ParamsE,@"STO_CUDA_ENTRY STV_DEFAULT"
_ZN7cutlass13device_kernelIN5flash19FlashAttnFwdCombineIN4cute5tupleIJNS3_1CILi16EEENS5_ILi64EEEEEELi5ELi256ELi1ELb0ELb0ENS_10bfloat16_tEfNS_4arch4Sm90EEEEEvNT_6ParamsE:
        /* <DEDUP_REMOVED lines=58> */
.L_x_268:
        /* <DEDUP_REMOVED lines=29> */
[----:B------:R-:W-:-:S04]  /*0570*/  ULDC.64 UR4, c[0x0][0x270] ;  /* 0x00009c0000047ab9 */ /* 0x000fc80000000a00 */
[----:B------:R-:W5:Y:S01]  /*0580*/  @!P3 LDC.64 R14, c[0x0][0x268] ;  /* 0x00009a00ff0ebb82 */ /* 0x000f620000000a00 */
[----:B------:R-:W-:Y:S02]  /*0590*/  IADD3 R23, R23, R19, RZ ;  /* 0x0000001317177210 */ /* 0x000fe40007ffe0ff */
[----:B--2---:R-:W-:-:S13]  /*05a0*/  ISETP.NE.AND P0, PT, R11, 0x1, PT ;  /* 0x000000010b00780c */ /* 0x004fda0003f05270 */
[----:B------:R-:W2:Y:S08]  /*05b0*/  @P0 LDC R20, c[0x0][0x2bc] ;  /* 0x0000af00ff140b82 */ /* 0x000eb00000000800 */
[----:B------:R-:W3:Y:S01]  /*05c0*/  @P0 LDC R12, c[0x0][0x2c0] ;  /* 0x0000b000ff0c0b82 */ /* 0x000ee20000000800 */
[----:B--2---:R-:W-:-:S05]  /*05d0*/  @P0 IMAD.HI.U32 R20, R10, R20, RZ ;  /* 0x000000140a140227 */ /* 0x004fca00078e00ff */
[----:B---3--:R-:W-:-:S04]  /*05e0*/  @P0 SHF.R.U32.HI R18, RZ, R12, R20 ;  /* 0x0000000cff120219 */ /* 0x008fc80000011614 */
[--C-:B------:R-:W-:Y:S01]  /*05f0*/  SHF.R.S32.HI R12, RZ, 0x1f, R18.reuse ;  /* 0x0000001fff0c7819 */ /* 0x100fe20000011412 */
[----:B------:R-:W-:Y:S02]  /*0600*/  IMAD.MOV R20, RZ, RZ, -R18 ;  /* 0x000000ffff147224 */ /* 0x000fe400078e0a12 */
[----:B------:R-:W-:-:S04]  /*0610*/  IMAD.WIDE.U32 R22, R18, UR4, R22 ;  /* 0x0000000412167c25 */ /* 0x000fc8000f8e0016 */
[----:B------:R-:W-:Y:S02]  /*0620*/  IMAD R20, R11, R20, R10 ;  /* 0x000000140b147224 */ /* 0x000fe400078e020a */
[----:B------:R-:W2:Y:S01]  /*0630*/  @!P3 LDC.64 R10, c[0x0][0x250] ;  /* 0x00009400ff0abb82 */ /* 0x000ea20000000a00 */
[----:B------:R-:W-:Y:S01]  /*0640*/  IMAD R12, R12, UR4, RZ ;  /* 0x000000040c0c7c24 */ /* 0x000fe2000f8e02ff */
[----:B------:R-:W-:Y:S01]  /*0650*/  UMOV UR4, 0x400 ;  /* 0x0000040000047882 */ /* 0x000fe20000000000 */
[----:B------:R-:W-:Y:S01]  /*0660*/  SHF.R.S32.HI R19, RZ, 0x1f, R20 ;  /* 0x0000001fff137819 */ /* 0x000fe20000011414 */
[----:B------:R-:W-:Y:S01]  /*0670*/  ULEA UR4, UR6, UR4, 0x18 ;  /* 0x0000000406047291 */ /* 0x000fe2000f8ec03f */
[----:B------:R-:W-:Y:S01]  /*0680*/  IMAD R12, R18, UR5, R12 ;  /* 0x00000005120c7c24 */ /* 0x000fe2000f8e020c */
[----:B------:R-:W-:Y:S02]  /*0690*/  IADD3 R20, P0, R20, R22, RZ ;  /* 0x0000001614147210 */ /* 0x000fe40007f1e0ff */
[----:B------:R-:W-:-:S02]  /*06a0*/  @!P3 SHF.R.S32.HI R18, RZ, 0x1f, R8 ;  /* 0x0000001fff12b819 */ /* 0x000fc40000011408 */
[----:B------:R-:W-:Y:S02]  /*06b0*/  IADD3.X R21, R19, R23, R12, P0, !PT ;  /* 0x0000001713157210 */ /* 0x000fe400007fe40c */
[----:B------:R-:W-:Y:S01]  /*06c0*/  IADD3 R12, R8, 0x10, RZ ;  /* 0x00000010080c7810 */ /* 0x000fe20007ffe0ff */
[----:B-----5:R-:W-:Y:S01]  /*06d0*/  @!P3 IMAD R18, R18, R14, RZ ;  /* 0x0000000e1212b224 */ /* 0x020fe200078e02ff */
[----:B------:R-:W-:Y:S02]  /*06e0*/  LEA R3, R3, UR4, 0x2 ;  /* 0x0000000403037c11 */ /* 0x000fe4000f8e10ff */
[----:B------:R-:W-:Y:S01]  /*06f0*/  ISETP.GE.AND P2, PT, R12, R16, PT ;  /* 0x000000100c00720c */ /* 0x000fe20003f46270 */
[C---:B------:R-:W-:Y:S02]  /*0700*/  @!P3 IMAD R15, R8.reuse, R15, R18 ;  /* 0x0000000f080fb224 */ /* 0x040fe400078e0212 */
[----:B------:R-:W-:-:S04]  /*0710*/  @!P3 IMAD.WIDE.U32 R18, R8, R14, R20 ;  /* 0x0000000e0812b225 */ /* 0x000fc800078e0014 */
[----:B------:R-:W-:Y:S01]  /*0720*/  @!P3 IMAD.IADD R15, R19, 0x1, R15 ;  /* 0x00000001130fb824 */ /* 0x000fe200078e020f */
[C---:B--2---:R-:W-:Y:S02]  /*0730*/  @!P3 LEA R14, P0, R18.reuse, R10, 0x2 ;  /* 0x0000000a120eb211 */ /* 0x044fe400078010ff */
[----:B------:R-:W-:Y:S02]  /*0740*/  @P3 MOV R10, 0xff800000 ;  /* 0xff800000000a3802 */ /* 0x000fe40000000f00 */
[----:B------:R-:W-:Y:S01]  /*0750*/  @!P3 LEA.HI.X R15, R18, R11, R15, 0x2, P0 ;  /* 0x0000000b120fb211 */ /* 0x000fe200000f140f */
[----:B------:R-:W-:Y:S02]  /*0760*/  @P2 IMAD.MOV.U32 R11, RZ, RZ, -0x800000 ;  /* 0xff800000ff0b2424 */ /* 0x000fe400078e00ff */
[----:B------:R2:W-:Y:S04]  /*0770*/  @P3 STS [R3], R10 ;  /* 0x0000000a03003388 */ /* 0x0005e80000000800 */
[----:B------:R-:W-:Y:S01]  /*0780*/  @!PT LDS RZ, [RZ] ;  /* 0x00000000fffff984 */ /* 0x000fe20000000800 */
[----:B------:R-:W-:Y:S01]  /*0790*/  @!PT LDS RZ, [RZ] ;  /* 0x00000000fffff984 */ /* 0x000fe20000000800 */
[----:B------:R-:W-:Y:S01]  /*07a0*/  @!PT LDS RZ, [RZ] ;  /* 0x00000000fffff984 */ /* 0x000fe20000000800 */
[----:B------:R2:W-:Y:S04]  /*07b0*/  @!P3 LDGSTS.E.LTC128B [R3], desc[UR38][R14.64] ;  /* 0x000000000e03bfae */ /* 0x0005e8000b921966 */
        /* <DEDUP_REMOVED lines=17> */
.L_x_270:
[----:B------:R-:W-:Y:S05]  /*08d0*/  BSYNC B0 ;  /* 0x0000000000007941 */ /* 0x000fea0003800000 */
.L_x_269:
[----:B------:R-:W-:Y:S01]  /*08e0*/  USHF.L.U32 UR4, UR36, 0x6, URZ ;  /* 0x0000000624047899 */ /* 0x000fe2000800063f */
[C---:B-1----:R-:W-:Y:S01]  /*08f0*/  @P1 IMAD.HI.U32 R5, R9.reuse, R5, RZ ;  /* 0x0000000509051227 */ /* 0x042fe200078e00ff */
[----:B------:R-:W-:Y:S01]  /*0900*/  ISETP.GE.AND P0, PT, R9, R17, PT ;  /* 0x000000110900720c */ /* 0x000fe20003f06270 */
[----:B------:R-:W0:Y:S01]  /*0910*/  LDGDEPBAR ;  /* 0x00000000000079af */ /* 0x000e220000000000 */
[----:B------:R-:W-:Y:S01]  /*0920*/  USHF.R.S32.HI UR5, URZ, 0x1f, UR4 ;  /* 0x0000001f3f057899 */ /* 0x000fe20008011404 */
[----:B--23--:R-:W-:Y:S01]  /*0930*/  IMAD.MOV.U32 R3, RZ, RZ, R9 ;  /* 0x000000ffff037224 */ /* 0x00cfe200078e0009 */
[----:B----4-:R-:W-:Y:S01]  /*0940*/  @P1 SHF.R.U32.HI R3, RZ, R0, R5 ;  /* 0x00000000ff031219 */ /* 0x010fe20000011605 */
[----:B------:R-:W-:Y:S02]  /*0950*/  IMAD.SHL.U32 R14, R2, 0x4, RZ ;  /* 0x00000004020e7824 */ /* 0x000fe400078e00ff */
        /* <DEDUP_REMOVED lines=68> */
[----:B------:R-:W-:Y:S04]  /*0da0*/  LDS R17, [R3+0x400] ;  /* 0x0004000003117984 */ /* 0x000fe80000000800 */
[----:B------:R-:W2:Y:S02]  /*0db0*/  LDS R11, [R3] ;  /* 0x00000000030b7984 */ /* 0x000ea40000000800 */
[----:B--2---:R-:W-:-:S02]  /*0dc0*/  FMNMX.FTZ R7, R17, R11, !PT ;  /* 0x0000000b11077209 */ /* 0x004fc40007810000 */
        /* <DEDUP_REMOVED lines=45> */
[-C--:B----4-:R-:W-:Y:S01]  /*10a0*/  FMUL.FTZ R12, R12, R11.reuse ;  /* 0x0000000b0c0c7220 */ /* 0x090fe20000410000 */
[----:B---3--:R-:W-:Y:S01]  /*10b0*/  VIMNMX R17, R19, R18, !PT ;  /* 0x0000001213117248 */ /* 0x008fe20007fe0100 */
        /* <DEDUP_REMOVED lines=32> */
.L_x_272:
[----:B------:R-:W-:Y:S05]  /*12c0*/  BSYNC B0 ;  /* 0x0000000000007941 */ /* 0x000fea0003800000 */
.L_x_271:
[----:B------:R2:W-:Y:S01]  /*12d0*/  STS [R3], R12 ;  /* 0x0000000c03007388 */ /* 0x0005e20000000800 */
[----:B------:R-:W-:Y:S01]  /*12e0*/  BSSY B1, `(.L_x_273) ;  /* 0x00000e0000017945 */ /* 0x000fe20003800000 */
[----:B------:R-:W-:Y:S02]  /*12f0*/  IMAD.MOV.U32 R9, RZ, RZ, RZ ;  /* 0x000000ffff097224 */ /* 0x000fe400078e00ff */
[----:B------:R3:W-:Y:S04]  /*1300*/  STS [R3+0x400], R11 ;  /* 0x0004000b03007388 */ /* 0x0007e80000000800 */
[----:B------:R-:W-:Y:S01]  /*1310*/  @!P2 STS [R37+0x800], R17 ;  /* 0x000800112500a388 */ /* 0x000fe20000000800 */
[----:B------:R-:W-:Y:S01]  /*1320*/  BAR.SYNC.DEFER_BLOCKING 0x0 ;  /* 0x0000000000007b1d */ /* 0x000fe20000010000 */
[----:B--2---:R-:W-:Y:S01]  /*1330*/  IMAD.MOV.U32 R12, RZ, RZ, RZ ;  /* 0x000000ffff0c7224 */ /* 0x004fe200078e00ff */
        /* <DEDUP_REMOVED lines=22> */
.L_x_277:
        /* <DEDUP_REMOVED lines=142> */
.L_x_276:
[----:B------:R-:W-:Y:S05]  /*1d80*/  BSYNC B0 ;  /* 0x0000000000007941 */ /* 0x000fea0003800000 */
.L_x_275:
[----:B------:R-:W-:Y:S05]  /*1d90*/  @!P5 BRA `(.L_x_274) ;  /* 0x0000000000d0d947 */ /* 0x000fea0003800000 */
[----:B------:R-:W-:Y:S01]  /*1da0*/  VIADD R4, R42, 0x3 ;  /* 0x000000032a047836 */ /* 0x000fe20000000000 */
[----:B------:R-:W-:Y:S01]  /*1db0*/  MOV R20, 0x3 ;  /* 0x0000000300147802 */ /* 0x000fe20000000f00 */
[----:B-1----:R-:W-:-:S03]  /*1dc0*/  IMAD.MOV.U32 R6, RZ, RZ, RZ ;  /* 0x000000ffff067224 */ /* 0x002fc600078e00ff */
[----:B------:R-:W-:-:S07]  /*1dd0*/  SHF.R.S32.HI R7, RZ, 0x1f, R4 ;  /* 0x0000001fff077819 */ /* 0x000fce0000011404 */
.L_x_278:
        /* <DEDUP_REMOVED lines=48> */
.L_x_274:
[----:B------:R-:W-:Y:S05]  /*20e0*/  BSYNC B1 ;  /* 0x0000000000017941 */ /* 0x000fea0003800000 */
.L_x_273:
        /* <DEDUP_REMOVED lines=29> */
.L_x_279:
        /* <DEDUP_REMOVED lines=12> */
.L_x_1593:


//--------------------- .text._ZN7cutlass13device_kernelIN5flash19FlashAttnFwdCombineIN4cute5tupleIJNS3_1CILi16EEENS5_ILi64EEEEEELi4ELi256ELi1ELb0ELb0ENS_10bfloat16_tEfNS_4arch4Sm90EEEEEvNT_6ParamsE --------------------------
	.section	.text._ZN7cutlass13device_kernelIN5flash19FlashAttnFwdCombineIN4cute5tupleIJNS3_1CILi16EEENS5_ILi64EEEEEELi4ELi256ELi1ELb0ELb0ENS_10bfloat16_tEfNS_4arch4Sm90EEEEEvNT_6ParamsE,"ax",@progbits
	.align	128
.text._ZN7cutlass13device_kernelIN5flash19FlashAttnFwdCombineIN4cute5tupleIJNS3_1CILi16EEENS5_ILi64EEEEEELi4ELi256ELi1ELb0ELb0ENS_10bfloat16_tEfNS_4arch4Sm90EEEEEvNT_6ParamsE:
        .type           _ZN7cutlass13device_kernelIN5flash19FlashAttnFwdCombineIN4cute5tupleIJNS3_1CILi16EEENS5_ILi64EEEEEELi4ELi256ELi1ELb0ELb0ENS_10bfloat16_tEfNS_4arch4Sm90EEEEEvNT_6ParamsE,@function
        .size           _ZN7cutlass13device_kernelIN5flash19FlashAttnFwdCombineIN4cute5tupleIJNS3_1CILi16EEENS5_ILi64EEEEEELi4ELi256ELi1ELb0ELb0ENS_10bfloat16_tEfNS_4arch4Sm90EEEEEvNT_6ParamsE,(.L_x_1594 - _ZN7cutlass13device_kernelIN5flash19FlashAttnFwdCombineIN4cute5tupleIJNS3_1CILi16EEENS5_ILi64EEEEEELi4ELi256ELi1ELb0ELb0ENS_10bfloat16_tEfNS_4arch4Sm90EEEEEvNT_6ParamsE)
        .other          _ZN7cutlass13device_kernelIN5flash19FlashAttnFwdCombineIN4cute5tupleIJNS3_1CILi16EEENS5_ILi64EEEEEELi4ELi256ELi1ELb0ELb0ENS_10bfloat16_tEfNS_4arch4Sm90EEEEEvNT_6ParamsE,@"STO_CUDA_ENTRY STV_DEFAULT"
_ZN7cutlass13device_kernelIN5flash19FlashAttnFwdCombineIN4cute5tupleIJNS3_1CILi16EEENS5_ILi64EEEEEELi4ELi256ELi1ELb0ELb0ENS_10bfloat16_tEfNS_4arch4Sm90EEEEEvNT_6ParamsE:
        /* <DEDUP_REMOVED lines=58> */
.L_x_280:
[----:B------:R-:W1:Y:S01]  /*03a0*/  LDC R4, c[0x0][0x2b8] ;  /* 0x0000ae00ff047b82 */ /* 0x000e620000000800 */
[----:B------:R-:W-:Y:S01]  /*03b0*/  SHF.R.S32.HI R8, RZ, 0x1f, R18 ;  /* 0x0000001fff087819 */ /* 0x000fe20000011412 */
[----:B------:R-:W-:Y:S01]  /*03c0*/  BSSY B0, `(.L_x_281) ;  /* 0x000003f000007945 */ /* 0x000fe20003800000 */
[----:B-----5:R-:W-:Y:S02]  /*03d0*/  SHF.R.S32.HI R33, RZ, 0x1f, R32 ;  /* 0x0000001fff217819 */ /* 0x020fe40000011420 */
[----:B------:R-:W-:-:S03]  /*03e0*/  LEA.HI R8, R8, R18, RZ, 0x4 ;  /* 0x0000001208087211 */ /* 0x000fc600078f20ff */
        /* <DEDUP_REMOVED lines=13> */
[C---:B------:R-:W-:Y:S01]  /*04c0*/  IMAD.SHL.U32 R14, R8.reuse, 0x10, RZ ;  /* 0x00000010080e7824 */ /* 0x040fe200078e00ff */
[----:B------:R-:W-:Y:S01]  /*04d0*/  ISETP.GE.AND P0, PT, R8, R16, PT ;  /* 0x000000100800720c */ /* 0x000fe20003f06270 */
[----:B------:R-:W-:-:S03]  /*04e0*/  UMOV UR5, 0x400 ;  /* 0x0000040000057882 */ /* 0x000fc60000000000 */
[----:B------:R-:W-:Y:S02]  /*04f0*/  LOP3.LUT R14, R14, 0xf0, RZ, 0xc0, !PT ;  /* 0x000000f00e0e7812 */ /* 0x000fe400078ec0ff */
[----:B------:R-:W3:Y:S02]  /*0500*/  S2UR UR4, SR_CgaCtaId ;  /* 0x00000000000479c3 */ /* 0x000ee40000008800 */
[----:B------:R-:W-:Y:S02]  /*0510*/  LOP3.LUT R15, R14, 0xf, R18, 0xf8, !PT ;  /* 0x0000000f0e0f7812 */ /* 0x000fe400078ef812 */
[----:B------:R-:W-:-:S04]  /*0520*/  SHF.R.U32.HI R14, RZ, 0x4, R14 ;  /* 0x00000004ff0e7819 */ /* 0x000fc8000001160e */
[----:B------:R-:W-:Y:S01]  /*0530*/  LOP3.LUT R15, R15, R14, RZ, 0x3c, !PT ;  /* 0x0000000e0f0f7212 */ /* 0x000fe200078e3cff */
[----:B------:R-:W-:Y:S01]  /*0540*/  @P0 IMAD.MOV.U32 R14, RZ, RZ, -0x800000 ;  /* 0xff800000ff0e0424 */ /* 0x000fe200078e00ff */
[----:B--2---:R-:W-:Y:S01]  /*0550*/  ISETP.NE.AND P2, PT, R12, 0x1, PT ;  /* 0x000000010c00780c */ /* 0x004fe20003f45270 */
[----:B---3--:R-:W-:-:S12]  /*0560*/  ULEA UR4, UR4, UR5, 0x18 ;  /* 0x0000000504047291 */ /* 0x008fd8000f8ec03f */
[----:B------:R-:W2:Y:S01]  /*0570*/  @P2 LDC R11, c[0x0][0x2bc] ;  /* 0x0000af00ff0b2b82 */ /* 0x000ea20000000800 */
[----:B------:R-:W-:-:S05]  /*0580*/  LEA R15, R15, UR4, 0x2 ;  /* 0x000000040f0f7c11 */ /* 0x000fca000f8e10ff */
[----:B------:R2:W-:Y:S02]  /*0590*/  @P0 STS [R15], R14 ;  /* 0x0000000e0f000388 */ /* 0x0005e40000000800 */
[----:B------:R-:W3:Y:S01]  /*05a0*/  @P2 LDC R10, c[0x0][0x2c0] ;  /* 0x0000b000ff0a2b82 */ /* 0x000ee20000000800 */
[----:B--2---:R-:W-:-:S04]  /*05b0*/  @P2 IMAD.HI.U32 R14, R3, R11, RZ ;  /* 0x0000000b030e2227 */ /* 0x004fc800078e00ff */
[----:B------:R-:W-:Y:S01]  /*05c0*/  IMAD.MOV.U32 R11, RZ, RZ, R3 ;  /* 0x000000ffff0b7224 */ /* 0x000fe200078e0003 */
[----:B---3--:R-:W-:-:S05]  /*05d0*/  @P2 SHF.R.U32.HI R11, RZ, R10, R14 ;  /* 0x0000000aff0b2219 */ /* 0x008fca000001160e */
[----:B------:R-:W-:-:S04]  /*05e0*/  IMAD.MOV R10, RZ, RZ, -R11 ;  /* 0x000000ffff0a7224 */ /* 0x000fc800078e0a0b */
[----:B------:R-:W-:Y:S01]  /*05f0*/  IMAD R12, R12, R10, R3 ;  /* 0x0000000a0c0c7224 */ /* 0x000fe200078e0203 */
[----:B------:R-:W-:Y:S06]  /*0600*/  @P0 BRA `(.L_x_282) ;  /* 0x0000000000680947 */ /* 0x000fec0003800000 */
[----:B------:R-:W-:Y:S01]  /*0610*/  SHF.R.S32.HI R10, RZ, 0x1f, R8 ;  /* 0x0000001fff0a7819 */ /* 0x000fe20000011408 */
[----:B------:R-:W-:Y:S02]  /*0620*/  ULDC.64 UR4, c[0x0][0x268] ;  /* 0x00009a0000047ab9 */ /* 0x000fe40000000a00 */
[----:B------:R-:W-:-:S04]  /*0630*/  IMAD.WIDE.U32 R18, R8, UR4, RZ ;  /* 0x0000000408127c25 */ /* 0x000fc8000f8e00ff */
[----:B------:R-:W-:-:S04]  /*0640*/  IMAD R10, R10, UR4, RZ ;  /* 0x000000040a0a7c24 */ /* 0x000fc8000f8e02ff */
[----:B------:R-:W-:Y:S01]  /*0650*/  IMAD R10, R8, UR5, R10 ;  /* 0x00000005080a7c24 */ /* 0x000fe2000f8e020a */
[----:B------:R-:W-:Y:S02]  /*0660*/  ULDC.64 UR4, c[0x0][0x278] ;  /* 0x00009e0000047ab9 */ /* 0x000fe40000000a00 */
[----:B------:R-:W-:Y:S02]  /*0670*/  IMAD R3, R33, UR4, RZ ;  /* 0x0000000421037c24 */ /* 0x000fe4000f8e02ff */
[----:B------:R-:W-:Y:S02]  /*0680*/  IADD3 R19, R19, R10, RZ ;  /* 0x0000000a13137210 */ /* 0x000fe40007ffe0ff */
[C---:B------:R-:W-:Y:S01]  /*0690*/  IMAD R3, R32.reuse, UR5, R3 ;  /* 0x0000000520037c24 */ /* 0x040fe2000f8e0203 */
[----:B------:R-:W-:Y:S01]  /*06a0*/  SHF.R.S32.HI R10, RZ, 0x1f, R11 ;  /* 0x0000001fff0a7819 */ /* 0x000fe2000001140b */
        /* <DEDUP_REMOVED lines=16> */
.L_x_282:
[----:B------:R-:W-:Y:S05]  /*07b0*/  BSYNC B0 ;  /* 0x0000000000007941 */ /* 0x000fea0003800000 */
.L_x_281:
[----:B------:R-:W-:Y:S01]  /*07c0*/  USHF.L.U32 UR4, UR36, 0x6, URZ ;  /* 0x0000000624047899 */ /* 0x000fe2000800063f */
[C---:B-1----:R-:W-:Y:S01]  /*07d0*/  @P1 IMAD.HI.U32 R5, R9.reuse, R5, RZ ;  /* 0x0000000509051227 */ /* 0x042fe200078e00ff */
[----:B------:R-:W-:Y:S01]  /*07e0*/  ISETP.GE.AND P0, PT, R9, R17, PT ;  /* 0x000000110900720c */ /* 0x000fe20003f06270 */
[----:B------:R-:W0:Y:S01]  /*07f0*/  LDGDEPBAR ;  /* 0x00000000000079af */ /* 0x000e220000000000 */
[----:B------:R-:W-:Y:S01]  /*0800*/  USHF.R.S32.HI UR5, URZ, 0x1f, UR4 ;  /* 0x0000001f3f057899 */ /* 0x000fe20008011404 */
[----:B------:R-:W-:Y:S01]  /*0810*/  IMAD.MOV.U32 R3, RZ, RZ, R9 ;  /* 0x000000ffff037224 */ /* 0x000fe200078e0009 */
        /* <DEDUP_REMOVED lines=23> */
[----:B--2---:R-:W-:Y:S01]  /*0990*/  IMAD R15, R8, 0x40, R14 ;  /* 0x00000040080f7824 */ /* 0x004fe200078e020e */
[----:B------:R-:W-:Y:S01]  /*09a0*/  SHF.R.S32.HI R34, RZ, 0x1f, R35 ;  /* 0x0000001fff227819 */ /* 0x000fe20000011423 */
[----:B------:R-:W2:Y:S01]  /*09b0*/  @!P5 LDC.64 R18, c[0x0][0x238] ;  /* 0x00008e00ff12db82 */ /* 0x000ea20000000a00 */
        /* <DEDUP_REMOVED lines=56> */
[----:B------:R-:W-:Y:S01]  /*0d40*/  FADD.FTZ R6, R11, -R6 ;  /* 0x800000060b067221 */ /* 0x000fe20000010000 */
[----:B------:R-:W-:-:S03]  /*0d50*/  SEL R11, R2, 0xffffffff, P0 ;  /* 0xffffffff020b7807 */ /* 0x000fc60000000000 */
[----:B------:R-:W-:-:S06]  /*0d60*/  FMUL.FTZ R6, R6, 1.4426950216293334961 ;  /* 0x3fb8aa3b06067820 */ /* 0x000fcc0000410000 */
[----:B------:R-:W2:Y:S02]  /*0d70*/  MUFU.EX2 R6, R6 ;  /* 0x0000000600067308 */ /* 0x000ea40000000800 */
[----:B--2---:R-:W-:-:S05]  /*0d80*/  FADD.FTZ R10, RZ, R6 ;  /* 0x00000006ff0a7221 */ /* 0x004fca0000010000 */
        /* <DEDUP_REMOVED lines=56> */
.L_x_284:
[----:B------:R-:W-:Y:S05]  /*1110*/  BSYNC B0 ;  /* 0x0000000000007941 */ /* 0x000fea0003800000 */
.L_x_283:
        /* <DEDUP_REMOVED lines=28> */
.L_x_289:
        /* <DEDUP_REMOVED lines=142> */
.L_x_288:
[----:B------:R-:W-:Y:S05]  /*1bc0*/  BSYNC B0 ;  /* 0x0000000000007941 */ /* 0x000fea0003800000 */
.L_x_287:
[----:B------:R-:W-:Y:S05]  /*1bd0*/  @!P5 BRA `(.L_x_286) ;  /* 0x0000000000d0d947 */ /* 0x000fea0003800000 */
[----:B------:R-:W-:Y:S01]  /*1be0*/  VIADD R4, R42, 0x3 ;  /* 0x000000032a047836 */ /* 0x000fe20000000000 */
[----:B------:R-:W-:Y:S01]  /*1bf0*/  MOV R20, 0x3 ;  /* 0x0000000300147802 */ /* 0x000fe20000000f00 */
[----:B------:R-:W-:-:S03]  /*1c00*/  IMAD.MOV.U32 R6, RZ, RZ, RZ ;  /* 0x000000ffff067224 */ /* 0x000fc600078e00ff */
[----:B------:R-:W-:-:S07]  /*1c10*/  SHF.R.S32.HI R7, RZ, 0x1f, R4 ;  /* 0x0000001fff077819 */ /* 0x000fce0000011404 */
.L_x_290:
        /* <DEDUP_REMOVED lines=48> */
.L_x_286:
[----:B------:R-:W-:Y:S05]  /*1f20*/  BSYNC B1 ;  /* 0x0000000000017941 */ /* 0x000fea0003800000 */
.L_x_285:
        /* <DEDUP_REMOVED lines=29> */
.L_x_291:
        /* <DEDUP_REMOVED lines=16> */
.L_x_1594:


//--------------------- .text._ZN7cutlass13device_kernelIN5flash19FlashAttnFwdCombineIN4cute5tupleIJNS3_1CILi16EEENS5_ILi64EEEEEELi8ELi256ELi1ELb0ELb1ENS_10bfloat16_tEfNS_4arch4Sm90EEEEEvNT_6ParamsE --------------------------
	.section	.text._ZN7cutlass13device_kernelIN5flash19FlashAttnFwdCombineIN4cute5tupleIJNS3_1CILi16EEENS5_ILi64EEEEEELi8ELi256ELi1ELb0ELb1ENS_10bfloat16_tEfNS_4arch4Sm90EEEEEvNT_6ParamsE,"ax",@progbits
	.align	128
.text._ZN7cutlass13device_kernelIN5flash19FlashAttnFwdCombineIN4cute5tupleIJNS3_1CILi16EEENS5_ILi64EEEEEELi8ELi256ELi1ELb0ELb1ENS_10bfloat16_tEfNS_4arch4Sm90EEEEEvNT_6ParamsE:
        .type           _ZN7cutlass13device_kernelIN5flash19FlashAttnFwdCombineIN4cute5tupleIJNS3_1CILi16EEENS5_ILi64EEEEEELi8ELi256ELi1ELb0ELb1ENS_10bfloat16_tEfNS_4arch4Sm90EEEEEvNT_6ParamsE,@function
        .size           _ZN7cutlass13device_kernelIN5flash19FlashAttnFwdCombineIN4cute5tupleIJNS3_1CILi16EEENS5_ILi64EEEEEELi8ELi256ELi1ELb0ELb1ENS_10bfloat16_tEfNS_4arch4Sm90EEEEEvNT_6ParamsE,(.L_x_1595 - _ZN7cutlass13device_kernelIN5flash19FlashAttnFwdCombineIN4cute5tupleIJNS3_1CILi16EEENS5_ILi64EEEEEELi8ELi256ELi1ELb0ELb1ENS_10bfloat16_tEfNS_4arch4Sm90EEEEEvNT_6ParamsE)
        .other          _ZN7cutlass13device_kernelIN5flash19FlashAttnFwdCombineIN4cute5tupleIJNS3_1CILi16EEENS5_ILi64EEEEEELi8ELi256ELi1ELb0ELb1ENS_10bfloat16_tEfNS_4arch4Sm90EEEEEvNT_6ParamsE,@"STO_CUDA_ENTRY STV_DEFAULT"
_ZN7cutlass13device_kernelIN5flash19FlashAttnFwdCombineIN4cute5tupleIJNS3_1CILi16EEENS5_ILi64EEEEEELi8ELi256ELi1ELb0ELb1ENS_10bfloat16_tEfNS_4arch4Sm90EEEEEvNT_6ParamsE:
        /* <DEDUP_REMOVED lines=12> */
[----:B------:R-:W2:Y:S03]  /*00c0*/  S2R R18, SR_TID.X ;  /* 0x0000000000127919 */ /* 0x000ea60000002100 */
[----:B------:R-:W-:Y:S01]  /*00d0*/  ISETP.NE.AND.EX P0, PT, R3, RZ, PT, P0 ;  /* 0x000000ff0300720c */ /* 0x000fe20003f05300 */
[----:B------:R-:W4:Y:S01]  /*00e0*/  S2UR UR37, SR_CTAID.X ;  /* 0x00000000002579c3 */ /* 0x000f220000002500 */
[----:B------:R-:W-:-:S11]  /*00f0*/  IMAD.MOV.U32 R0, RZ, RZ, R4 ;  /* 0x000000ffff007224 */ /* 0x000fd600078e0004 */
[----:B------:R-:W1:Y:S08]  /*0100*/  @P0 LDC.64 R2, c[0x0][0x2e8] ;  /* 0x0000ba00ff020b82 */ /* 0x000e700000000a00 */
[----:B------:R-:W4:Y:S01]  /*0110*/  S2UR UR36, SR_CTAID.Y ;  /* 0x00000000002479c3 */ /* 0x000f220000002600 */
[----:B-1----:R-:W-:-:S07]  /*0120*/  @P0 IMAD.WIDE R6, R4, 0x4, R2 ;  /* 0x0000000404060825 */ /* 0x002fce00078e0202 */
[----:B------:R-:W1:Y:S01]  /*0130*/  LDC R3, c[0x0][0xc] ;  /* 0x00000300ff037b82 */ /* 0x000e620000000800 */
[----:B------:R1:W5:Y:S01]  /*0140*/  @P0 LDG.E R0, desc[UR38][R6.64] ;  /* 0x0000002606000981 */ /* 0x000362000c1e1900 */
[----:B------:R-:W-:-:S06]  /*0150*/  ISETP.NE.U32.AND P0, PT, RZ, UR4, PT ;  /* 0x00000004ff007c0c */ /* 0x000fcc000bf05070 */
[----:B------:R-:W4:Y:S01]  /*0160*/  LDC R2, c[0x0][0x10] ;  /* 0x00000400ff027b82 */ /* 0x000f220000000800 */
[----:B------:R-:W-:Y:S01]  /*0170*/  ISETP.NE.AND.EX P0, PT, RZ, UR5, PT, P0 ;  /* 0x00000005ff007c0c */ /* 0x000fe2000bf05300 */
[----:B------:R-:W-:Y:S02]  /*0180*/  ULDC UR4, c[0x0][0x14] ;  /* 0x0000050000047ab9 */ /* 0x000fe40000000800 */
[----:B------:R-:W-:Y:S01]  /*0190*/  UIADD3 UR4, UR4, -0x1, URZ ;  /* 0xffffffff04047890 */ /* 0x000fe2000fffe03f */
[----:B--2---:R-:W-:Y:S01]  /*01a0*/  ISETP.NE.OR P0, PT, R18, RZ, !P0 ;  /* 0x000000ff1200720c */ /* 0x004fe20004705670 */
[----:B-1----:R-:W-:-:S05]  /*01b0*/  VIADD R3, R3, 0xffffffff ;  /* 0xffffffff03037836 */ /* 0x002fca0000000000 */
[----:B----4-:R-:W-:Y:S01]  /*01c0*/  ISETP.NE.OR P0, PT, R3, UR37, P0 ;  /* 0x0000002503007c0c */ /* 0x010fe20008705670 */
[----:B------:R-:W-:-:S05]  /*01d0*/  VIADD R2, R2, 0xffffffff ;  /* 0xffffffff02027836 */ /* 0x000fca0000000000 */
        /* <DEDUP_REMOVED lines=14> */
[----:B------:R-:W-:Y:S01]  /*02c0*/  ULDC UR4, c[0x0][0x258] ;  /* 0x0000960000047ab9 */ /* 0x000fe20000000800 */
[----:B--2--5:R-:W-:-:S11]  /*02d0*/  IMAD.WIDE R4, R0, 0x4, R4 ;  /* 0x0000000400047825 */ /* 0x024fd600078e0204 */
        /* <DEDUP_REMOVED lines=11> */
.L_x_292:
        /* <DEDUP_REMOVED lines=25> */
.L_x_293:
        /* <DEDUP_REMOVED lines=101> */
.L_x_295:
[----:B------:R-:W-:Y:S01]  /*0b70*/  VIADD R3, R22, 0xffffffff ;  /* 0xffffffff16037836 */ /* 0x000fe20000000000 */
[----:B------:R-:W-:-:S04]  /*0b80*/  IADD3 R6, -R0, 0x1f, RZ ;  /* 0x0000001f00067810 */ /* 0x000fc80007ffe1ff */
[----:B------:R-:W-:Y:S01]  /*0b90*/  LOP3.LUT P0, RZ, R3, R22, RZ, 0xc0, !PT ;  /* 0x0000001603ff7212 */ /* 0x000fe2000780c0ff */
[----:B------:R-:W-:-:S12]  /*0ba0*/  IMAD.MOV.U32 R3, RZ, RZ, 0x1 ;  /* 0x00000001ff037424 */ /* 0x000fd800078e00ff */
        /* <DEDUP_REMOVED lines=8> */
[----:B------:R-:W-:Y:S02]  /*0c30*/  MOV R4, 0xc50 ;  /* 0x00000c5000047802 */ /* 0x000fe40000000f00 */
[----:B------:R-:W-:Y:S05]  /*0c40*/  CALL.REL.NOINC `($__internal_8_$__cuda_sm20_div_u64) ;  /* 0x0000003400f87944 */ /* 0x000fea0003c00000 */
[----:B------:R-:W-:Y:S01]  /*0c50*/  MOV R2, R3 ;  /* 0x0000000300027202 */ /* 0x000fe20000000f00 */
[----:B------:R-:W-:Y:S06]  /*0c60*/  BRA `(.L_x_297) ;  /* 0x0000000000487947 */ /* 0x000fec0003800000 */
.L_x_296:
[----:B------:R-:W1:Y:S01]  /*0c70*/  I2F.U32.RP R4, R22 ;  /* 0x0000001600047306 */ /* 0x000e620000209000 */
[----:B------:R-:W-:Y:S01]  /*0c80*/  IMAD.MOV.U32 R2, RZ, RZ, RZ ;  /* 0x000000ffff027224 */ /* 0x000fe200078e00ff */
[----:B------:R-:W-:-:S06]  /*0c90*/  ISETP.NE.U32.AND P0, PT, R22, RZ, PT ;  /* 0x000000ff1600720c */ /* 0x000fcc0003f05070 */
[----:B-1----:R-:W1:Y:S02]  /*0ca0*/  MUFU.RCP R3, R4 ;  /* 0x0000000400037308 */ /* 0x002e640000001000 */
[----:B-1----:R-:W-:-:S06]  /*0cb0*/  IADD3 R3, R3, 0xffffffe, RZ ;  /* 0x0ffffffe03037810 */ /* 0x002fcc0007ffe0ff */
[----:B------:R-:W1:Y:S02]  /*0cc0*/  F2I.FTZ.U32.TRUNC.NTZ R3, R3 ;  /* 0x0000000300037305 */ /* 0x000e64000021f000 */
[----:B-1----:R-:W-:-:S05]  /*0cd0*/  IADD3 R0, RZ, -R3, RZ ;  /* 0x80000003ff007210 */ /* 0x002fca0007ffe0ff */
[----:B------:R-:W-:-:S04]  /*0ce0*/  IMAD R7, R0, R22, RZ ;  /* 0x0000001600077224 */ /* 0x000fc800078e02ff */
[----:B------:R-:W-:-:S06]  /*0cf0*/  IMAD.HI.U32 R2, R3, R7, R2 ;  /* 0x0000000703027227 */ /* 0x000fcc00078e0002 */
[----:B------:R-:W-:-:S05]  /*0d00*/  IMAD.HI.U32 R2, R2, R5, RZ ;  /* 0x0000000502027227 */ /* 0x000fca00078e00ff */
[----:B------:R-:W-:-:S05]  /*0d10*/  IADD3 R0, -R2, RZ, RZ ;  /* 0x000000ff02007210 */ /* 0x000fca0007ffe1ff */
[----:B------:R-:W-:-:S05]  /*0d20*/  IMAD R5, R22, R0, R5 ;  /* 0x0000000016057224 */ /* 0x000fca00078e0205 */
[----:B------:R-:W-:-:S13]  /*0d30*/  ISETP.GE.U32.AND P3, PT, R5, R22, PT ;  /* 0x000000160500720c */ /* 0x000fda0003f66070 */
[----:B------:R-:W-:Y:S01]  /*0d40*/  @P3 IMAD.IADD R5, R5, 0x1, -R22 ;  /* 0x0000000105053824 */ /* 0x000fe200078e0a16 */
[----:B------:R-:W-:-:S04]  /*0d50*/  @P3 IADD3 R2, R2, 0x1, RZ ;  /* 0x0000000102023810 */ /* 0x000fc80007ffe0ff */
[----:B------:R-:W-:-:S13]  /*0d60*/  ISETP.GE.U32.AND P2, PT, R5, R22, PT ;  /* 0x000000160500720c */ /* 0x000fda0003f46070 */
[----:B------:R-:W-:Y:S01]  /*0d70*/  @P2 VIADD R2, R2, 0x1 ;  /* 0x0000000102022836 */ /* 0x000fe20000000000 */
[----:B------:R-:W-:-:S07]  /*0d80*/  @!P0 LOP3.LUT R2, RZ, R22, RZ, 0x33, !PT ;  /* 0x00000016ff028212 */ /* 0x000fce00078e33ff */
.L_x_297:
[----:B------:R-:W-:Y:S02]  /*0d90*/  IADD3 R6, R6, -0x1, RZ ;  /* 0xffffffff06067810 */ /* 0x000fe40007ffe0ff */
[----:B------:R-:W-:-:S07]  /*0da0*/  MOV R12, R2 ;  /* 0x00000002000c7202 */ /* 0x000fce0000000f00 */
.L_x_294:
[----:B------:R-:W-:Y:S01]  /*0db0*/  SHF.R.S32.HI R3, RZ, 0x1f, R18 ;  /* 0x0000001fff037819 */ /* 0x000fe20000011412 */
[----:B------:R-:W1:Y:S01]  /*0dc0*/  LDC R13, c[0x0][0x21c] ;  /* 0x00008700ff0d7b82 */ /* 0x000e620000000800 */
[----:B------:R-:W-:Y:S02]  /*0dd0*/  BSSY B0, `(.L_x_298) ;  /* 0x0000148000007945 */ /* 0x000fe40003800000 */
[----:B------:R-:W-:-:S04]  /*0de0*/  LEA.HI R3, R3, R18, RZ, 0x4 ;  /* 0x0000001203037211 */ /* 0x000fc800078f20ff */
[C---:B------:R-:W-:Y:S02]  /*0df0*/  LOP3.LUT R5, R3.reuse, 0xfffffff0, RZ, 0xc0, !PT ;  /* 0xfffffff003057812 */ /* 0x040fe400078ec0ff */
[----:B------:R-:W-:Y:S02]  /*0e00*/  LOP3.LUT R7, R3, 0xf0, RZ, 0xc0, !PT ;  /* 0x000000f003077812 */ /* 0x000fe400078ec0ff */
[----:B------:R-:W-:Y:S01]  /*0e10*/  SHF.R.S32.HI R3, RZ, 0x4, R3 ;  /* 0x00000004ff037819 */ /* 0x000fe20000011403 */
[----:B------:R-:W-:Y:S01]  /*0e20*/  IMAD.IADD R2, R18, 0x1, -R5 ;  /* 0x0000000112027824 */ /* 0x000fe200078e0a05 */
[----:B------:R-:W-:Y:S02]  /*0e30*/  LOP3.LUT R9, R7, 0xf, R18, 0xf8, !PT ;  /* 0x0000000f07097812 */ /* 0x000fe400078ef812 */
[----:B------:R-:W-:Y:S01]  /*0e40*/  SHF.R.U32.HI R0, RZ, 0x4, R7 ;  /* 0x00000004ff007819 */ /* 0x000fe20000011607 */
[----:B------:R-:W-:Y:S02]  /*0e50*/  VIADD R5, R2, UR37 ;  /* 0x0000002502057c36 */ /* 0x000fe40008000000 */
[----:B------:R-:W-:Y:S01]  /*0e60*/  VIADD R7, R3, UR37 ;  /* 0x0000002503077c36 */ /* 0x000fe20008000000 */
[----:B------:R-:W-:-:S02]  /*0e70*/  LOP3.LUT R0, R9, R0, RZ, 0x3c, !PT ;  /* 0x0000000009007212 */ /* 0x000fc400078e3cff */
[----:B------:R-:W-:-:S13]  /*0e80*/  ISETP.GE.AND P0, PT, R5, R17, PT ;  /* 0x000000110500720c */ /* 0x000fda0003f06270 */
[----:B------:R-:W-:Y:S05]  /*0e90*/  @P0 BRA `(.L_x_299) ;  /* 0x0000001000ec0947 */ /* 0x000fea0003800000 */
[C---:B------:R-:W-:Y:S01]  /*0ea0*/  ISETP.GE.AND P6, PT, R3.reuse, R16, PT ;  /* 0x000000100300720c */ /* 0x040fe20003fc6270 */
[----:B------:R-:W-:Y:S01]  /*0eb0*/  VIADD R23, R3, 0x10 ;  /* 0x0000001003177836 */ /* 0x000fe20000000000 */
[----:B------:R-:W-:Y:S01]  /*0ec0*/  MOV R29, R25 ;  /* 0x00000019001d7202 */ /* 0x000fe20000000f00 */
[----:B------:R-:W-:Y:S01]  /*0ed0*/  @P1 IMAD.HI.U32 R11, R5, R12, RZ ;  /* 0x0000000c050b1227 */ /* 0x000fe200078e00ff */
[----:B------:R-:W-:Y:S01]  /*0ee0*/  ULDC.64 UR4, c[0x0][0x270] ;  /* 0x00009c0000047ab9 */ /* 0x000fe20000000a00 */
[----:B------:R-:W2:Y:S01]  /*0ef0*/  S2UR UR6, SR_CgaCtaId ;  /* 0x00000000000679c3 */ /* 0x000ea20000008800 */
[----:B------:R-:W-:Y:S01]  /*0f00*/  ISETP.GE.AND P5, PT, R23, R16, PT ;  /* 0x000000101700720c */ /* 0x000fe20003fa6270 */
[----:B------:R-:W-:Y:S01]  /*0f10*/  IMAD.MOV.U32 R9, RZ, RZ, R5 ;  /* 0x000000ffff097224 */ /* 0x000fe200078e0005 */
[----:B------:R-:W-:Y:S01]  /*0f20*/  @P1 SHF.R.U32.HI R9, RZ, R6, R11 ;  /* 0x00000006ff091219 */ /* 0x000fe2000001160b */
[----:B------:R-:W-:Y:S02]  /*0f30*/  VIADD R21, R3, 0x20 ;  /* 0x0000002003157836 */ /* 0x000fe40000000000 */
[----:B------:R-:W-:Y:S01]  /*0f40*/  IMAD.MOV.U32 R28, RZ, RZ, R24 ;  /* 0x000000ffff1c7224 */ /* 0x000fe200078e0018 */
[C---:B------:R-:W-:Y:S01]  /*0f50*/  IADD3 R26, -R9.reuse, RZ, RZ ;  /* 0x000000ff091a7210 */ /* 0x040fe20007ffe1ff */
[----:B------:R-:W3:Y:S01]  /*0f60*/  @!P6 LDC.64 R18, c[0x0][0x268] ;  /* 0x00009a00ff12eb82 */ /* 0x000ee20000000a00 */
[----:B------:R-:W-:Y:S01]  /*0f70*/  SHF.R.S32.HI R8, RZ, 0x1f, R9 ;  /* 0x0000001fff087819 */ /* 0x000fe20000011409 */
[----:B------:R-:W-:Y:S01]  /*0f80*/  IMAD.WIDE.U32 R28, R9, UR4, R28 ;  /* 0x00000004091c7c25 */ /* 0x000fe2000f8e001c */
[----:B------:R-:W-:-:S02]  /*0f90*/  ISETP.GE.AND P3, PT, R21, R16, PT ;  /* 0x000000101500720c */ /* 0x000fc40003f66270 */
[----:B------:R-:W-:Y:S01]  /*0fa0*/  @!P6 SHF.R.S32.HI R11, RZ, 0x1f, R3 ;  /* 0x0000001fff0be819 */ /* 0x000fe20000011403 */
[----:B------:R-:W-:Y:S02]  /*0fb0*/  IMAD R26, R22, R26, R5 ;  /* 0x0000001a161a7224 */ /* 0x000fe400078e0205 */
[----:B------:R-:W4:Y:S01]  /*0fc0*/  @!P6 LDC.64 R14, c[0x0][0x250] ;  /* 0x00009400ff0eeb82 */ /* 0x000f220000000a00 */
[----:B------:R-:W-:Y:S01]  /*0fd0*/  IMAD R8, R8, UR4, RZ ;  /* 0x0000000408087c24 */ /* 0x000fe2000f8e02ff */
[----:B------:R-:W-:Y:S01]  /*0fe0*/  UMOV UR4, 0x400 ;  /* 0x0000040000047882 */ /* 0x000fe20000000000 */
[----:B------:R-:W-:Y:S02]  /*0ff0*/  VIADD R31, R3, 0x30 ;  /* 0x00000030031f7836 */ /* 0x000fe40000000000 */
[----:B------:R-:W-:Y:S01]  /*1000*/  IMAD R8, R9, UR5, R8 ;  /* 0x0000000509087c24 */ /* 0x000fe2000f8e0208 */
[----:B------:R-:W-:Y:S01]  /*1010*/  SHF.R.S32.HI R9, RZ, 0x1f, R26 ;  /* 0x0000001fff097819 */ /* 0x000fe2000001141a */
[----:B------:R-:W-:Y:S01]  /*1020*/  @P6 IMAD.MOV.U32 R39, RZ, RZ, -0x800000 ;  /* 0xff800000ff276424 */ /* 0x000fe200078e00ff */
[----:B------:R-:W5:Y:S01]  /*1030*/  @!P5 LDC.64 R4, c[0x0][0x268] ;  /* 0x00009a00ff04db82 */ /* 0x000f620000000a00 */
[----:B------:R-:W-:Y:S01]  /*1040*/  IADD3 R26, P0, R26, R28, RZ ;  /* 0x0000001c1a1a7210 */ /* 0x000fe20007f1e0ff */
[----:B--2---:R-:W-:Y:S01]  /*1050*/  ULEA UR4, UR6, UR4, 0x18 ;  /* 0x0000000406047291 */ /* 0x004fe2000f8ec03f */
[----:B------:R-:W-:Y:S01]  /*1060*/  ISETP.GE.AND P2, PT, R31, R16, PT ;  /* 0x000000101f00720c */ /* 0x000fe20003f46270 */
[----:B------:R-:W-:Y:S01]  /*1070*/  @P5 IMAD.MOV.U32 R35, RZ, RZ, -0x800000 ;  /* 0xff800000ff235424 */ /* 0x000fe200078e00ff */
[----:B------:R-:W-:Y:S01]  /*1080*/  IADD3.X R27, R9, R29, R8, P0, !PT ;  /* 0x0000001d091b7210 */ /* 0x000fe200007fe408 */
[--C-:B------:R-:W-:Y:S01]  /*1090*/  @!P5 IMAD.MOV.U32 R40, RZ, RZ, R26.reuse ;  /* 0x000000ffff28d224 */ /* 0x100fe200078e001a */
[----:B------:R-:W-:Y:S01]  /*10a0*/  @!P3 SHF.R.S32.HI R33, RZ, 0x1f, R21 ;  /* 0x0000001fff21b819 */ /* 0x000fe20000011415 */
[-C--:B---3--:R-:W-:Y:S01]  /*10b0*/  @!P6 IMAD R20, R11, R18.reuse, RZ ;  /* 0x000000120b14e224 */ /* 0x088fe200078e02ff */
[----:B------:R-:W2:Y:S01]  /*10c0*/  @!P3 LDC.64 R8, c[0x0][0x268] ;  /* 0x00009a00ff08bb82 */ /* 0x000ea20000000a00 */
[----:B------:R-:W-:Y:S01]  /*10d0*/  @!P6 IMAD.WIDE.U32 R28, R3, R18, R26 ;  /* 0x00000012031ce225 */ /* 0x000fe200078e001a */
[----:B------:R-:W-:-:S02]  /*10e0*/  @!P5 MOV R41, R27 ;  /* 0x0000001b0029d202 */ /* 0x000fc40000000f00 */
[----:B------:R-:W-:Y:S01]  /*10f0*/  LEA R0, R0, UR4, 0x2 ;  /* 0x0000000400007c11 */ /* 0x000fe2000f8e10ff */
[----:B------:R-:W-:Y:S01]  /*1100*/  @!P6 IMAD R20, R3, R19, R20 ;  /* 0x000000130314e224 */ /* 0x000fe200078e0214 */
[----:B------:R-:W-:Y:S02]  /*1110*/  @!P5 SHF.R.S32.HI R19, RZ, 0x1f, R23 ;  /* 0x0000001fff13d819 */ /* 0x000fe40000011417 */
[----:B------:R-:W3:Y:S01]  /*1120*/  @!P5 LDC.64 R10, c[0x0][0x250] ;  /* 0x00009400ff0adb82 */ /* 0x000ee20000000a00 */
[C---:B----4-:R-:W-:Y:S01]  /*1130*/  @!P6 LEA R36, P0, R28.reuse, R14, 0x2 ;  /* 0x0000000e1c24e211 */ /* 0x050fe200078010ff */
[----:B------:R4:W-:Y:S01]  /*1140*/  @P6 STS [R0], R39 ;  /* 0x0000002700006388 */ /* 0x0009e20000000800 */
[----:B------:R-:W-:Y:S01]  /*1150*/  @!P6 IADD3 R18, R29, R20, RZ ;  /* 0x000000141d12e210 */ /* 0x000fe20007ffe0ff */
[----:B------:R-:W-:Y:S01]  /*1160*/  VIADD R29, R3, 0x40 ;  /* 0x00000040031d7836 */ /* 0x000fe20000000000 */
[----:B------:R-:W-:Y:S01]  /*1170*/  @!P3 MOV R32, R26 ;  /* 0x0000001a0020b202 */ /* 0x000fe20000000f00 */
[-C--:B-----5:R-:W-:Y:S01]  /*1180*/  @!P5 IMAD R14, R19, R4.reuse, RZ ;  /* 0x00000004130ed224 */ /* 0x0a0fe200078e02ff */
[----:B------:R-:W-:Y:S01]  /*1190*/  @!P6 LEA.HI.X R37, R28, R15, R18, 0x2, P0 ;  /* 0x0000000f1c25e211 */ /* 0x000fe200000f1412 */
[----:B------:R-:W-:Y:S01]  /*11a0*/  @!P5 IMAD.WIDE.U32 R40, R23, R4, R40 ;  /* 0x000000041728d225 */ /* 0x000fe200078e0028 */
[----:B------:R-:W-:-:S03]  /*11b0*/  ISETP.GE.AND P0, PT, R29, R16, PT ;  /* 0x000000101d00720c */ /* 0x000fc60003f06270 */
[----:B------:R-:W-:Y:S01]  /*11c0*/  @!P5 IMAD R19, R23, R5, R14 ;  /* 0x000000051713d224 */ /* 0x000fe200078e020e */
[----:B------:R-:W-:Y:S01]  /*11d0*/  @!PT LDS RZ, [RZ] ;  /* 0x00000000fffff984 */ /* 0x000fe20000000800 */
[----:B------:R-:W-:Y:S01]  /*11e0*/  @!PT LDS RZ, [RZ] ;  /* 0x00000000fffff984 */ /* 0x000fe20000000800 */
[----:B------:R-:W-:Y:S01]  /*11f0*/  @!PT LDS RZ, [RZ] ;  /* 0x00000000fffff984 */ /* 0x000fe20000000800 */
[----:B------:R5:W-:Y:S01]  /*1200*/  @!P6 LDGSTS.E.LTC128B [R0], desc[UR38][R36.64] ;  /* 0x000000002400efae */ /* 0x000be2000b921966 */
[----:B------:R-:W5:Y:S01]  /*1210*/  @!P3 LDC.64 R14, c[0x0][0x250] ;  /* 0x00009400ff0ebb82 */ /* 0x000f620000000a00 */
[----:B--2---:R-:W-:Y:S02]  /*1220*/  @!P3 IMAD R18, R33, R8, RZ ;  /* 0x000000082112b224 */ /* 0x004fe400078e02ff */
[----:B------:R-:W-:Y:S01]  /*1230*/  @!P5 IMAD.IADD R20, R41, 0x1, R19 ;  /* 0x000000012914d824 */ /* 0x000fe200078e0213 */
[----:B------:R-:W-:Y:S01]  /*1240*/  @!P2 SHF.R.S32.HI R19, RZ, 0x1f, R31 ;  /* 0x0000001fff13a819 */ /* 0x000fe2000001141f */
[----:B------:R-:W-:Y:S01]  /*1250*/  @!P3 IMAD.MOV.U32 R33, RZ, RZ, R27 ;  /* 0x000000ffff21b224 */ /* 0x000fe200078e001b */
[----:B------:R2:W-:Y:S01]  /*1260*/  @P5 STS [R0+0x400], R35 ;  /* 0x0004002300005388 */ /* 0x0005e20000000800 */
[C---:B------:R-:W-:Y:S01]  /*1270*/  @!P3 IMAD R18, R21.reuse, R9, R18 ;  /* 0x000000091512b224 */ /* 0x040fe200078e0212 */
[----:B------:R-:W1:Y:S01]  /*1280*/  @!P2 LDC.64 R4, c[0x0][0x268] ;  /* 0x00009a00ff04ab82 */ /* 0x000e620000000a00 */
[----:B---3--:R-:W-:Y:S01]  /*1290*/  @!P5 LEA R38, P4, R40, R10, 0x2 ;  /* 0x0000000a2826d211 */ /* 0x008fe200078810ff */
[----:B------:R-:W-:-:S03]  /*12a0*/  @!P3 IMAD.WIDE.U32 R32, R21, R8, R32 ;  /* 0x000000081520b225 */ /* 0x000fc600078e0020 */
[----:B----4-:R-:W-:Y:S01]  /*12b0*/  @!P5 LEA.HI.X R39, R40, R11, R20, 0x2, P4 ;  /* 0x0000000b2827d211 */ /* 0x010fe200020f1414 */
[----:B------:R-:W-:Y:S02]  /*12c0*/  VIADD R23, R3, 0x50 ;  /* 0x0000005003177836 */ /* 0x000fe40000000000 */
[----:B------:R-:W3:Y:S01]  /*12d0*/  @!P2 LDC.64 R10, c[0x0][0x250] ;  /* 0x00009400ff0aab82 */ /* 0x000ee20000000a00 */
[----:B------:R-:W-:Y:S01]  /*12e0*/  @!P3 IMAD.IADD R18, R33, 0x1, R18 ;  /* 0x000000012112b824 */ /* 0x000fe200078e0212 */
[----:B------:R-:W-:Y:S01]  /*12f0*/  @!PT LDS RZ, [RZ] ;  /* 0x00000000fffff984 */ /* 0x000fe20000000800 */
[----:B------:R-:W-:Y:S01]  /*1300*/  @!PT LDS RZ, [RZ] ;  /* 0x00000000fffff984 */ /* 0x000fe20000000800 */
[----:B------:R-:W-:Y:S01]  /*1310*/  @!PT LDS RZ, [RZ] ;  /* 0x00000000fffff984 */ /* 0x000fe20000000800 */
[----:B------:R4:W-:Y:S01]  /*1320*/  @!P5 LDGSTS.E.LTC128B [R0+0x400], desc[UR38][R38.64] ;  /* 0x004000002600dfae */ /* 0x0009e2000b921966 */
[-C--:B------:R-:W-:Y:S01]  /*1330*/  ISETP.GE.AND P6, PT, R23, R16.reuse, PT ;  /* 0x000000101700720c */ /* 0x080fe20003fc6270 */
[----:B------:R-:W-:Y:S02]  /*1340*/  VIADD R21, R3, 0x60 ;  /* 0x0000006003157836 */ /* 0x000fe40000000000 */
[----:B------:R-:W-:Y:S02]  /*1350*/  @P2 IMAD.MOV.U32 R33, RZ, RZ, -0x800000 ;  /* 0xff800000ff212424 */ /* 0x000fe400078e00ff */
[----:B------:R-:W4:Y:S01]  /*1360*/  @!P0 LDC.64 R8, c[0x0][0x268] ;  /* 0x00009a00ff088b82 */ /* 0x000f220000000a00 */
[----:B------:R-:W-:-:S02]  /*1370*/  ISETP.GE.AND P5, PT, R21, R16, PT ;  /* 0x000000101500720c */ /* 0x000fc40003fa6270 */
[C---:B-----5:R-:W-:Y:S02]  /*1380*/  @!P3 LEA R36, P4, R32.reuse, R14, 0x2 ;  /* 0x0000000e2024b211 */ /* 0x060fe400078810ff */
[----:B------:R-:W-:Y:S02]  /*1390*/  @!P2 MOV R14, R26 ;  /* 0x0000001a000ea202 */ /* 0x000fe40000000f00 */
[----:B------:R-:W-:Y:S01]  /*13a0*/  @!P3 LEA.HI.X R37, R32, R15, R18, 0x2, P4 ;  /* 0x0000000f2025b211 */ /* 0x000fe200020f1412 */
[-C--:B-1----:R-:W-:Y:S01]  /*13b0*/  @!P2 IMAD R20, R19, R4.reuse, RZ ;  /* 0x000000041314a224 */ /* 0x082fe200078e02ff */
[----:B--2---:R-:W-:Y:S01]  /*13c0*/  @P3 MOV R35, 0xff800000 ;  /* 0xff80000000233802 */ /* 0x004fe20000000f00 */
[----:B------:R-:W-:Y:S01]  /*13d0*/  @!P2 IMAD.MOV.U32 R15, RZ, RZ, R27 ;  /* 0x000000ffff0fa224 */ /* 0x000fe200078e001b */
[----:B------:R-:W1:Y:S01]  /*13e0*/  @!P0 LDC.64 R18, c[0x0][0x250] ;  /* 0x00009400ff128b82 */ /* 0x000e620000000a00 */
[C---:B------:R-:W-:Y:S02]  /*13f0*/  @!P2 IMAD R20, R31.reuse, R5, R20 ;  /* 0x000000051f14a224 */ /* 0x040fe400078e0214 */
[----:B------:R-:W-:Y:S01]  /*1400*/  @!P2 IMAD.WIDE.U32 R30, R31, R4, R14 ;  /* 0x000000041f1ea225 */ /* 0x000fe200078e000e */
[----:B------:R-:W-:Y:S01]  /*1410*/  @!P0 SHF.R.S32.HI R15, RZ, 0x1f, R29 ;  /* 0x0000001fff0f8819 */ /* 0x000fe2000001141d */
[----:B------:R2:W-:Y:S01]  /*1420*/  @P3 STS [R0+0x800], R35 ;  /* 0x0008002300003388 */ /* 0x0005e20000000800 */
[----:B------:R-:W-:Y:S01]  /*1430*/  @!P5 MOV R41, R27 ;  /* 0x0000001b0029d202 */ /* 0x000fe20000000f00 */
[--C-:B------:R-:W-:Y:S01]  /*1440*/  @!P5 IMAD.MOV.U32 R40, RZ, RZ, R26.reuse ;  /* 0x000000ffff28d224 */ /* 0x100fe200078e001a */
[----:B------:R-:W5:Y:S01]  /*1450*/  @!P6 LDC.64 R4, c[0x0][0x268] ;  /* 0x00009a00ff04eb82 */ /* 0x000f620000000a00 */
[----:B------:R-:W-:Y:S01]  /*1460*/  @!PT LDS RZ, [RZ] ;  /* 0x00000000fffff984 */ /* 0x000fe20000000800 */
[----:B------:R-:W-:Y:S01]  /*1470*/  @!PT LDS RZ, [RZ] ;  /* 0x00000000fffff984 */ /* 0x000fe20000000800 */
[----:B------:R-:W-:Y:S01]  /*1480*/  @!PT LDS RZ, [RZ] ;  /* 0x00000000fffff984 */ /* 0x000fe20000000800 */
[----:B------:R2:W-:Y:S01]  /*1490*/  @!P3 LDGSTS.E.LTC128B [R0+0x800], desc[UR38][R36.64] ;  /* 0x008000002400bfae */ /* 0x0005e2000b921966 */
[----:B---3--:R-:W-:Y:S01]  /*14a0*/  @!P2 LEA R34, P3, R30, R10, 0x2 ;  /* 0x0000000a1e22a211 */ /* 0x008fe200078610ff */
[----:B----4-:R-:W-:Y:S01]  /*14b0*/  @!P0 IMAD.MOV.U32 R38, RZ, RZ, R26 ;  /* 0x000000ffff268224 */ /* 0x010fe200078e001a */
[----:B------:R-:W-:Y:S01]  /*14c0*/  @!P2 IADD3 R20, R31, R20, RZ ;  /* 0x000000141f14a210 */ /* 0x000fe20007ffe0ff */
[-C--:B------:R-:W-:Y:S01]  /*14d0*/  @!P0 IMAD R10, R15, R8.reuse, RZ ;  /* 0x000000080f0a8224 */ /* 0x080fe200078e02ff */
[----:B------:R3:W-:Y:S01]  /*14e0*/  @P2 STS [R0+0xc00], R33 ;  /* 0x000c002100002388 */ /* 0x0007e20000000800 */
[----:B------:R-:W-:Y:S01]  /*14f0*/  @!P0 IMAD.MOV.U32 R39, RZ, RZ, R27 ;  /* 0x000000ffff278224 */ /* 0x000fe200078e001b */
[----:B------:R-:W4:Y:S01]  /*1500*/  @!P5 LDC.64 R14, c[0x0][0x268] ;  /* 0x00009a00ff0edb82 */ /* 0x000f220000000a00 */
[----:B------:R-:W-:Y:S01]  /*1510*/  @!P0 IMAD R9, R29, R9, R10 ;  /* 0x000000091d098224 */ /* 0x000fe200078e020a */
[----:B------:R-:W-:Y:S01]  /*1520*/  IADD3 R31, R3, 0x70, RZ ;  /* 0x00000070031f7810 */ /* 0x000fe20007ffe0ff */
[----:B------:R-:W-:-:S03]  /*1530*/  @!P0 IMAD.WIDE.U32 R38, R29, R8, R38 ;  /* 0x000000081d268225 */ /* 0x000fc600078e0026 */
[----:B------:R-:W-:Y:S01]  /*1540*/  ISETP.GE.AND P4, PT, R31, R16, PT ;  /* 0x000000101f00720c */ /* 0x000fe20003f86270 */
[----:B------:R-:W-:Y:S01]  /*1550*/  @P0 IMAD.MOV.U32 R29, RZ, RZ, -0x800000 ;  /* 0xff800000ff1d0424 */ /* 0x000fe200078e00ff */
[----:B--2---:R-:W-:Y:S01]  /*1560*/  @!P2 LEA.HI.X R35, R30, R11, R20, 0x2, P3 ;  /* 0x0000000b1e23a211 */ /* 0x004fe200018f1414 */
[----:B------:R-:W-:Y:S01]  /*1570*/  @!P0 IMAD.IADD R20, R39, 0x1, R9 ;  /* 0x0000000127148824 */ /* 0x000fe200078e0209 */
[----:B------:R-:W2:Y:S03]  /*1580*/  @!P6 LDC.64 R10, c[0x0][0x250] ;  /* 0x00009400ff0aeb82 */ /* 0x000ea60000000a00 */
[----:B------:R-:W-:Y:S01]  /*1590*/  @!PT LDS RZ, [RZ] ;  /* 0x00000000fffff984 */ /* 0x000fe20000000800 */
[----:B------:R-:W-:Y:S01]  /*15a0*/  @!PT LDS RZ, [RZ] ;  /* 0x00000000fffff984 */ /* 0x000fe20000000800 */
[----:B------:R-:W-:Y:S01]  /*15b0*/  @!PT LDS RZ, [RZ] ;  /* 0x00000000fffff984 */ /* 0x000fe20000000800 */
[----:B------:R3:W-:Y:S01]  /*15c0*/  @!P2 LDGSTS.E.LTC128B [R0+0xc00], desc[UR38][R34.64] ;  /* 0x00c000002200afae */ /* 0x0007e2000b921966 */
[----:B------:R-:W-:Y:S02]  /*15d0*/  @!P6 SHF.R.S32.HI R37, RZ, 0x1f, R23 ;  /* 0x0000001fff25e819 */ /* 0x000fe40000011417 */
[C---:B-1----:R-:W-:Y:S01]  /*15e0*/  @!P0 LEA R36, P2, R38.reuse, R18, 0x2 ;  /* 0x0000001226248211 */ /* 0x042fe200078410ff */
[----:B------:R1:W-:Y:S01]  /*15f0*/  @P0 STS [R0+0x1000], R29 ;  /* 0x0010001d00000388 */ /* 0x0003e20000000800 */
[----:B------:R-:W1:Y:S01]  /*1600*/  @!P5 LDC.64 R8, c[0x0][0x250] ;  /* 0x00009400ff08db82 */ /* 0x000e620000000a00 */
[----:B-----5:R-:W-:Y:S01]  /*1610*/  @!P6 IMAD R18, R37, R4, RZ ;  /* 0x000000042512e224 */ /* 0x020fe200078e02ff */
[----:B------:R-:W-:Y:S01]  /*1620*/  @!P0 LEA.HI.X R37, R38, R19, R20, 0x2, P2 ;  /* 0x0000001326258211 */ /* 0x000fe200010f1414 */
[----:B----4-:R-:W-:Y:S01]  /*1630*/  @!P5 IMAD.WIDE.U32 R40, R21, R14, R40 ;  /* 0x0000000e1528d225 */ /* 0x010fe200078e0028 */
[----:B------:R-:W-:-:S02]  /*1640*/  @!P5 SHF.R.S32.HI R19, RZ, 0x1f, R21 ;  /* 0x0000001fff13d819 */ /* 0x000fc40000011415 */
[----:B---3--:R-:W-:Y:S01]  /*1650*/  IADD3 R33, R3, 0x80, RZ ;  /* 0x0000008003217810 */ /* 0x008fe20007ffe0ff */
[----:B------:R-:W-:Y:S01]  /*1660*/  @!P6 IMAD R18, R23, R5, R18 ;  /* 0x000000051712e224 */ /* 0x000fe200078e0212 */
[----:B------:R-:W-:Y:S01]  /*1670*/  @!PT LDS RZ, [RZ] ;  /* 0x00000000fffff984 */ /* 0x000fe20000000800 */
[----:B------:R-:W-:Y:S01]  /*1680*/  @!PT LDS RZ, [RZ] ;  /* 0x00000000fffff984 */ /* 0x000fe20000000800 */
[----:B------:R-:W-:Y:S01]  /*1690*/  @!PT LDS RZ, [RZ] ;  /* 0x00000000fffff984 */ /* 0x000fe20000000800 */
[----:B------:R3:W-:Y:S02]  /*16a0*/  @!P0 LDGSTS.E.LTC128B [R0+0x1000], desc[UR38][R36.64] ;  /* 0x0100000024008fae */ /* 0x0007e4000b921966 */
[----:B------:R-:W-:Y:S01]  /*16b0*/  ISETP.GE.AND P3, PT, R33, R16, PT ;  /* 0x000000102100720c */ /* 0x000fe20003f66270 */
[----:B------:R-:W-:Y:S02]  /*16c0*/  @!P6 IMAD.MOV.U32 R34, RZ, RZ, R26 ;  /* 0x000000ffff22e224 */ /* 0x000fe400078e001a */
[----:B------:R-:W-:Y:S01]  /*16d0*/  @!P6 IMAD.MOV.U32 R35, RZ, RZ, R27 ;  /* 0x000000ffff23e224 */ /* 0x000fe200078e001b */
[----:B-1----:R-:W-:Y:S01]  /*16e0*/  @!P5 LEA R42, P2, R40, R8, 0x2 ;  /* 0x00000008282ad211 */ /* 0x002fe200078410ff */
[----:B------:R-:W-:Y:S02]  /*16f0*/  VIADD R29, R3, 0x90 ;  /* 0x00000090031d7836 */ /* 0x000fe40000000000 */
[----:B------:R-:W-:-:S04]  /*1700*/  @!P6 IMAD.WIDE.U32 R34, R23, R4, R34 ;  /* 0x000000041722e225 */ /* 0x000fc800078e0022 */
[----:B------:R-:W-:Y:S01]  /*1710*/  @!P5 IMAD R4, R19, R14, RZ ;  /* 0x0000000e1304d224 */ /* 0x000fe200078e02ff */
[----:B------:R-:W-:Y:S01]  /*1720*/  @!P6 IADD3 R18, R35, R18, RZ ;  /* 0x000000122312e210 */ /* 0x000fe20007ffe0ff */
[----:B------:R-:W-:Y:S01]  /*1730*/  VIADD R23, R3, 0xb0 ;  /* 0x000000b003177836 */ /* 0x000fe20000000000 */
[C---:B--2---:R-:W-:Y:S01]  /*1740*/  @!P6 LEA R38, P0, R34.reuse, R10, 0x2 ;  /* 0x0000000a2226e211 */ /* 0x044fe200078010ff */
[----:B------:R-:W-:Y:S01]  /*1750*/  @!P5 IMAD R15, R21, R15, R4 ;  /* 0x0000000f150fd224 */ /* 0x000fe200078e0204 */
[----:B---3--:R-:W-:Y:S01]  /*1760*/  @!P3 SHF.R.S32.HI R37, RZ, 0x1f, R33 ;  /* 0x0000001fff25b819 */ /* 0x008fe20000011421 */
[----:B------:R-:W1:Y:S01]  /*1770*/  @!P4 LDC.64 R4, c[0x0][0x268] ;  /* 0x00009a00ff04cb82 */ /* 0x000e620000000a00 */
[----:B------:R-:W-:Y:S01]  /*1780*/  @!P6 LEA.HI.X R39, R34, R11, R18, 0x2, P0 ;  /* 0x0000000b2227e211 */ /* 0x000fe200000f1412 */
[----:B------:R-:W-:Y:S01]  /*1790*/  @!P5 IMAD.IADD R15, R41, 0x1, R15 ;  /* 0x00000001290fd824 */ /* 0x000fe200078e020f */
[----:B------:R-:W-:Y:S01]  /*17a0*/  ISETP.GE.AND P0, PT, R29, R16, PT ;  /* 0x000000101d00720c */ /* 0x000fe20003f06270 */
[----:B------:R-:W-:Y:S01]  /*17b0*/  @P6 IMAD.MOV.U32 R21, RZ, RZ, -0x800000 ;  /* 0xff800000ff156424 */ /* 0x000fe200078e00ff */
[----:B------:R-:W-:-:S02]  /*17c0*/  @P5 MOV R41, 0xff800000 ;  /* 0xff80000000295802 */ /* 0x000fc40000000f00 */
[----:B------:R-:W-:Y:S01]  /*17d0*/  @!P5 LEA.HI.X R43, R40, R9, R15, 0x2, P2 ;  /* 0x00000009282bd211 */ /* 0x000fe200010f140f */
[----:B------:R-:W2:Y:S01]  /*17e0*/  @!P3 LDC.64 R18, c[0x0][0x268] ;  /* 0x00009a00ff12bb82 */ /* 0x000ea20000000a00 */
[----:B------:R-:W-:Y:S01]  /*17f0*/  @!P4 SHF.R.S32.HI R9, RZ, 0x1f, R31 ;  /* 0x0000001fff09c819 */ /* 0x000fe2000001141f */
[----:B------:R3:W-:Y:S01]  /*1800*/  @P6 STS [R0+0x1400], R21 ;  /* 0x0014001500006388 */ /* 0x0007e20000000800 */
[----:B------:R-:W-:-:S03]  /*1810*/  @P4 MOV R35, 0xff800000 ;  /* 0xff80000000234802 */ /* 0x000fc60000000f00 */
[----:B------:R-:W-:Y:S01]  /*1820*/  @!PT LDS RZ, [RZ] ;  /* 0x00000000fffff984 */ /* 0x000fe20000000800 */
[----:B------:R-:W-:Y:S01]  /*1830*/  @!PT LDS RZ, [RZ] ;  /* 0x00000000fffff984 */ /* 0x000fe20000000800 */
[----:B------:R-:W-:Y:S01]  /*1840*/  @!PT LDS RZ, [RZ] ;  /* 0x00000000fffff984 */ /* 0x000fe20000000800 */
[----:B------:R4:W-:Y:S02]  /*1850*/  @!P6 LDGSTS.E.LTC128B [R0+0x1400], desc[UR38][R38.64] ;  /* 0x014000002600efae */ /* 0x0009e4000b921966 */
[----:B------:R-:W5:Y:S02]  /*1860*/  @!P4 LDC.64 R14, c[0x0][0x250] ;  /* 0x00009400ff0ecb82 */ /* 0x000f640000000a00 */
[----:B------:R-:W-:Y:S04]  /*1870*/  @P5 STS [R0+0x1800], R41 ;  /* 0x0018002900005388 */ /* 0x000fe80000000800 */
[----:B------:R-:W-:Y:S01]  /*1880*/  @!PT LDS RZ, [RZ] ;  /* 0x00000000fffff984 */ /* 0x000fe20000000800 */
[----:B------:R-:W-:Y:S01]  /*1890*/  @!PT LDS RZ, [RZ] ;  /* 0x00000000fffff984 */ /* 0x000fe20000000800 */
[----:B------:R-:W-:Y:S01]  /*18a0*/  @!PT LDS RZ, [RZ] ;  /* 0x00000000fffff984 */ /* 0x000fe20000000800 */
[----:B------:R5:W-:Y:S01]  /*18b0*/  @!P5 LDGSTS.E.LTC128B [R0+0x1800], desc[UR38][R42.64] ;  /* 0x018000002a00dfae */ /* 0x000be2000b921966 */
[----:B------:R-:W-:Y:S01]  /*18c0*/  ISETP.GE.AND P5, PT, R23, R16, PT ;  /* 0x000000101700720c */ /* 0x000fe20003fa6270 */
[----:B------:R-:W5:Y:S01]  /*18d0*/  @!P0 LDC.64 R10, c[0x0][0x268] ;  /* 0x00009a00ff0a8b82 */ /* 0x000f620000000a00 */
[----:B-1----:R-:W-:Y:S01]  /*18e0*/  @!P4 IMAD R20, R9, R4, RZ ;  /* 0x000000040914c224 */ /* 0x002fe200078e02ff */
[----:B------:R1:W-:Y:S03]  /*18f0*/  @P4 STS [R0+0x1c00], R35 ;  /* 0x001c002300004388 */ /* 0x0003e60000000800 */
[----:B------:R-:W-:-:S02]  /*1900*/  @!P4 IMAD R20, R31, R5, R20 ;  /* 0x000000051f14c224 */ /* 0x000fc400078e0214 */
[----:B------:R-:W-:Y:S01]  /*1910*/  @!P4 IMAD.WIDE.U32 R30, R31, R4, R26 ;  /* 0x000000041f1ec225 */ /* 0x000fe200078e001a */
[----:B------:R-:W1:Y:S03]  /*1920*/  @!P3 LDC.64 R8, c[0x0][0x250] ;  /* 0x00009400ff08bb82 */ /* 0x000e660000000a00 */
[----:B---3--:R-:W-:Y:S02]  /*1930*/  VIADD R21, R3, 0xa0 ;  /* 0x000000a003157836 */ /* 0x008fe40000000000 */
[----:B--2---:R-:W-:Y:S01]  /*1940*/  @!P3 IMAD R28, R37, R18, RZ ;  /* 0x00000012251cb224 */ /* 0x004fe200078e02ff */
[----:B------:R-:W-:Y:S01]  /*1950*/  @P3 MOV R37, 0xff800000 ;  /* 0xff80000000253802 */ /* 0x000fe20000000f00 */
[----:B------:R-:W-:Y:S01]  /*1960*/  @!P4 IMAD.IADD R20, R31, 0x1, R20 ;  /* 0x000000011f14c824 */ /* 0x000fe200078e0214 */
[----:B------:R-:W-:Y:S01]  /*1970*/  ISETP.GE.AND P6, PT, R21, R16, PT ;  /* 0x000000101500720c */ /* 0x000fe20003fc6270 */
[----:B------:R-:W2:Y:S01]  /*1980*/  @!P0 LDC.64 R4, c[0x0][0x250] ;  /* 0x00009400ff048b82 */ /* 0x000ea20000000a00 */
[----:B----4-:R-:W-:Y:S01]  /*1990*/  @!P3 MOV R38, R26 ;  /* 0x0000001a0026b202 */ /* 0x010fe20000000f00 */
[----:B------:R-:W-:Y:S01]  /*19a0*/  @!P3 IMAD.MOV.U32 R39, RZ, RZ, R27 ;  /* 0x000000ffff27b224 */ /* 0x000fe200078e001b */
[C---:B-----5:R-:W-:Y:S01]  /*19b0*/  @!P4 LEA R32, P2, R30.reuse, R14, 0x2 ;  /* 0x0000000e1e20c211 */ /* 0x060fe200078410ff */
[C---:B------:R-:W-:Y:S01]  /*19c0*/  @!P3 IMAD R19, R33.reuse, R19, R28 ;  /* 0x000000132113b224 */ /* 0x040fe200078e021c */
[----:B------:R-:W-:Y:S01]  /*19d0*/  @!P0 SHF.R.S32.HI R31, RZ, 0x1f, R29 ;  /* 0x0000001fff1f8819 */ /* 0x000fe2000001141d */
[----:B------:R-:W-:Y:S01]  /*19e0*/  @!P3 IMAD.WIDE.U32 R38, R33, R18, R38 ;  /* 0x000000122126b225 */ /* 0x000fe200078e0026 */
[----:B------:R-:W-:-:S03]  /*19f0*/  @!P4 LEA.HI.X R33, R30, R15, R20, 0x2, P2 ;  /* 0x0000000f1e21c211 */ /* 0x000fc600010f1414 */
[----:B------:R-:W-:Y:S01]  /*1a00*/  @!P0 IMAD R18, R31, R10, RZ ;  /* 0x0000000a1f128224 */ /* 0x000fe200078e02ff */
[----:B-1----:R-:W-:Y:S01]  /*1a10*/  @P0 MOV R35, 0xff800000 ;  /* 0xff80000000230802 */ /* 0x002fe20000000f00 */
[----:B------:R-:W1:Y:S01]  /*1a20*/  @!P6 LDC.64 R14, c[0x0][0x268] ;  /* 0x00009a00ff0eeb82 */ /* 0x000e620000000a00 */
[----:B------:R-:W-:Y:S01]  /*1a30*/  @!P3 IMAD.IADD R19, R39, 0x1, R19 ;  /* 0x000000012713b824 */ /* 0x000fe200078e0213 */
[----:B------:R-:W-:Y:S01]  /*1a40*/  @!PT LDS RZ, [RZ] ;  /* 0x00000000fffff984 */ /* 0x000fe20000000800 */
[----:B------:R-:W-:Y:S01]  /*1a50*/  @!PT LDS RZ, [RZ] ;  /* 0x00000000fffff984 */ /* 0x000fe20000000800 */
[----:B------:R-:W-:Y:S01]  /*1a60*/  @!PT LDS RZ, [RZ] ;  /* 0x00000000fffff984 */ /* 0x000fe20000000800 */
[----:B------:R3:W-:Y:S01]  /*1a70*/  @!P4 LDGSTS.E.LTC128B [R0+0x1c00], desc[UR38][R32.64] ;  /* 0x01c000002000cfae */ /* 0x0007e2000b921966 */
[C---:B------:R-:W-:Y:S01]  /*1a80*/  @!P3 LEA R30, P2, R38.reuse, R8, 0x2 ;  /* 0x00000008261eb211 */ /* 0x040fe200078410ff */
[C---:B------:R-:W-:Y:S01]  /*1a90*/  @!P0 IMAD R18, R29.reuse, R11, R18 ;  /* 0x0000000b1d128224 */ /* 0x040fe200078e0212 */
[----:B------:R-:W-:Y:S01]  /*1aa0*/  @!P6 MOV R41, R27 ;  /* 0x0000001b0029e202 */ /* 0x000fe20000000f00 */
[----:B------:R-:W-:Y:S01]  /*1ab0*/  @!P0 IMAD.WIDE.U32 R28, R29, R10, R26 ;  /* 0x0000000a1d1c8225 */ /* 0x000fe200078e001a */
[----:B------:R-:W-:Y:S01]  /*1ac0*/  @!P3 LEA.HI.X R31, R38, R9, R19, 0x2, P2 ;  /* 0x00000009261fb211 */ /* 0x000fe200010f1413 */
[----:B------:R-:W4:Y:S01]  /*1ad0*/  @!P6 LDC.64 R10, c[0x0][0x250] ;  /* 0x00009400ff0aeb82 */ /* 0x000f220000000a00 */
[----:B------:R5:W-:Y:S01]  /*1ae0*/  @P3 STS [R0+0x2000], R37 ;  /* 0x0020002500003388 */ /* 0x000be20000000800 */
[----:B------:R-:W-:Y:S01]  /*1af0*/  @!P0 IMAD.IADD R18, R29, 0x1, R18 ;  /* 0x000000011d128824 */ /* 0x000fe200078e0212 */
[----:B------:R-:W-:Y:S01]  /*1b00*/  IADD3 R29, R3, 0xc0, RZ ;  /* 0x000000c0031d7810 */ /* 0x000fe20007ffe0ff */
[--C-:B------:R-:W-:Y:S01]  /*1b10*/  @!P6 IMAD.MOV.U32 R40, RZ, RZ, R26.reuse ;  /* 0x000000ffff28e224 */ /* 0x100fe200078e001a */
[C---:B--2---:R-:W-:Y:S01]  /*1b20*/  @!P0 LEA R42, P2, R28.reuse, R4, 0x2 ;  /* 0x000000041c2a8211 */ /* 0x044fe200078410ff */
[----:B------:R-:W-:Y:S01]  /*1b30*/  @!PT LDS RZ, [RZ] ;  /* 0x00000000fffff984 */ /* 0x000fe20000000800 */
[----:B------:R-:W-:Y:S01]  /*1b40*/  @!PT LDS RZ, [RZ] ;  /* 0x00000000fffff984 */ /* 0x000fe20000000800 */
[----:B------:R-:W-:Y:S01]  /*1b50*/  @!PT LDS RZ, [RZ] ;  /* 0x00000000fffff984 */ /* 0x000fe20000000800 */
[----:B------:R2:W-:Y:S01]  /*1b60*/  @!P3 LDGSTS.E.LTC128B [R0+0x2000], desc[UR38][R30.64] ;  /* 0x020000001e00bfae */ /* 0x0005e2000b921966 */
[----:B------:R-:W-:Y:S01]  /*1b70*/  ISETP.GE.AND P4, PT, R29, R16, PT ;  /* 0x000000101d00720c */ /* 0x000fe20003f86270 */
[----:B------:R-:W2:Y:S01]  /*1b80*/  @!P5 LDC.64 R8, c[0x0][0x268] ;  /* 0x00009a00ff08db82 */ /* 0x000ea20000000a00 */
[----:B------:R-:W-:Y:S01]  /*1b90*/  @!P6 SHF.R.S32.HI R19, RZ, 0x1f, R21 ;  /* 0x0000001fff13e819 */ /* 0x000fe20000011415 */
[----:B------:R-:W-:Y:S01]  /*1ba0*/  @!P5 IMAD.MOV.U32 R36, RZ, RZ, R26 ;  /* 0x000000ffff24d224 */ /* 0x000fe200078e001a */
[----:B------:R-:W-:Y:S01]  /*1bb0*/  @!P0 LEA.HI.X R43, R28, R5, R18, 0x2, P2 ;  /* 0x000000051c2b8211 */ /* 0x000fe200010f1412 */
[----:B------:R2:W-:Y:S04]  /*1bc0*/  @P0 STS [R0+0x2400], R35 ;  /* 0x0024002300000388 */ /* 0x0005e80000000800 */
[----:B------:R-:W2:Y:S01]  /*1bd0*/  @!P5 LDC.64 R4, c[0x0][0x250] ;  /* 0x00009400ff04db82 */ /* 0x000ea20000000a00 */
[-C--:B-1----:R-:W-:Y:S01]  /*1be0*/  @!P6 IMAD R18, R19, R14.reuse, RZ ;  /* 0x0000000e1312e224 */ /* 0x082fe200078e02ff */
[----:B------:R-:W-:Y:S01]  /*1bf0*/  @!P5 SHF.R.S32.HI R19, RZ, 0x1f, R23 ;  /* 0x0000001fff13d819 */ /* 0x000fe20000011417 */
[----:B------:R-:W-:Y:S01]  /*1c00*/  @!P6 IMAD.WIDE.U32 R40, R21, R14, R40 ;  /* 0x0000000e1528e225 */ /* 0x000fe200078e0028 */
[----:B------:R-:W-:Y:S01]  /*1c10*/  @!PT LDS RZ, [RZ] ;  /* 0x00000000fffff984 */ /* 0x000fe20000000800 */
[----:B------:R-:W-:Y:S01]  /*1c20*/  @!PT LDS RZ, [RZ] ;  /* 0x00000000fffff984 */ /* 0x000fe20000000800 */
[----:B------:R-:W-:Y:S01]  /*1c30*/  @!PT LDS RZ, [RZ] ;  /* 0x00000000fffff984 */ /* 0x000fe20000000800 */
[----:B------:R1:W-:Y:S01]  /*1c40*/  @!P0 LDGSTS.E.LTC128B [R0+0x2400], desc[UR38][R42.64] ;  /* 0x024000002a008fae */ /* 0x0003e2000b921966 */
[----:B------:R-:W-:-:S02]  /*1c50*/  @!P4 SHF.R.S32.HI R45, RZ, 0x1f, R29 ;  /* 0x0000001fff2dc819 */ /* 0x000fc4000001141d */
[----:B---3--:R-:W-:Y:S01]  /*1c60*/  VIADD R33, R3, 0xd0 ;  /* 0x000000d003217836 */ /* 0x008fe20000000000 */
[C---:B----4-:R-:W-:Y:S01]  /*1c70*/  @!P6 LEA R38, P0, R40.reuse, R10, 0x2 ;  /* 0x0000000a2826e211 */ /* 0x050fe200078010ff */
[----:B------:R-:W-:Y:S01]  /*1c80*/  @!P6 IMAD R15, R21, R15, R18 ;  /* 0x0000000f150fe224 */ /* 0x000fe200078e0212 */
[----:B-----5:R-:W-:Y:S01]  /*1c90*/  @!P5 MOV R37, R27 ;  /* 0x0000001b0025d202 */ /* 0x020fe20000000f00 */
[----:B------:R-:W3:Y:S01]  /*1ca0*/  @!P4 LDC.64 R20, c[0x0][0x268] ;  /* 0x00009a00ff14cb82 */ /* 0x000ee20000000a00 */
[----:B------:R-:W-:Y:S02]  /*1cb0*/  ISETP.GE.AND P3, PT, R33, R16, PT ;  /* 0x000000102100720c */ /* 0x000fe40003f66270 */
[----:B------:R-:W-:Y:S01]  /*1cc0*/  @!P6 IADD3 R28, R41, R15, RZ ;  /* 0x0000000f291ce210 */ /* 0x000fe20007ffe0ff */
[-C--:B--2---:R-:W-:Y:S01]  /*1cd0*/  @!P5 IMAD R18, R19, R8.reuse, RZ ;  /* 0x000000081312d224 */ /* 0x084fe200078e02ff */
[----:B------:R-:W-:Y:S01]  /*1ce0*/  IADD3 R31, R3, 0xe0, RZ ;  /* 0x000000e0031f7810 */ /* 0x000fe20007ffe0ff */
[----:B------:R-:W-:Y:S01]  /*1cf0*/  @!P5 IMAD.WIDE.U32 R36, R23, R8, R36 ;  /* 0x000000081724d225 */ /* 0x000fe200078e0024 */
[----:B------:R-:W-:-:S02]  /*1d00*/  @!P6 LEA.HI.X R39, R40, R11, R28, 0x2, P0 ;  /* 0x0000000b2827e211 */ /* 0x000fc400000f141c */
[----:B------:R-:W-:Y:S01]  /*1d10*/  ISETP.GE.AND P2, PT, R31, R16, PT ;  /* 0x000000101f00720c */ /* 0x000fe20003f46270 */
[----:B------:R-:W-:Y:S01]  /*1d20*/  @!P5 IMAD R18, R23, R9, R18 ;  /* 0x000000091712d224 */ /* 0x000fe200078e0212 */
[----:B------:R-:W-:-:S03]  /*1d30*/  @!P5 LEA R40, P0, R36, R4, 0x2 ;  /* 0x000000042428d211 */ /* 0x000fc600078010ff */
[----:B------:R-:W2:Y:S01]  /*1d40*/  @!P3 LDC.64 R14, c[0x0][0x268] ;  /* 0x00009a00ff0ebb82 */ /* 0x000ea20000000a00 */
[----:B------:R-:W-:Y:S01]  /*1d50*/  @P6 IMAD.MOV.U32 R35, RZ, RZ, -0x800000 ;  /* 0xff800000ff236424 */ /* 0x000fe200078e00ff */
[----:B------:R-:W-:Y:S01]  /*1d60*/  @!P5 IADD3 R10, R37, R18, RZ ;  /* 0x00000012250ad210 */ /* 0x000fe20007ffe0ff */
[----:B------:R-:W-:Y:S02]  /*1d70*/  @P5 IMAD.MOV.U32 R23, RZ, RZ, -0x800000 ;  /* 0xff800000ff175424 */ /* 0x000fe400078e00ff */
[----:B------:R-:W-:Y:S01]  /*1d80*/  @P4 IMAD.MOV.U32 R37, RZ, RZ, -0x800000 ;  /* 0xff800000ff254424 */ /* 0x000fe200078e00ff */
[----:B------:R-:W-:Y:S01]  /*1d90*/  @!P5 LEA.HI.X R41, R36, R5, R10, 0x2, P0 ;  /* 0x000000052429d211 */ /* 0x000fe200000f140a */
[----:B------:R4:W-:Y:S01]  /*1da0*/  @P6 STS [R0+0x2800], R35 ;  /* 0x0028002300006388 */ /* 0x0009e20000000800 */
[----:B------:R-:W5:Y:S01]  /*1db0*/  @!P4 LDC.64 R18, c[0x0][0x250] ;  /* 0x00009400ff12cb82 */ /* 0x000f620000000a00 */
[----:B-1----:R-:W-:Y:S01]  /*1dc0*/  @!P3 SHF.R.S32.HI R43, RZ, 0x1f, R33 ;  /* 0x0000001fff2bb819 */ /* 0x002fe20000011421 */
[----:B---3--:R-:W-:Y:S01]  /*1dd0*/  @!P4 IMAD R28, R45, R20, RZ ;  /* 0x000000142d1cc224 */ /* 0x008fe200078e02ff */
[----:B------:R-:W-:Y:S01]  /*1de0*/  @!PT LDS RZ, [RZ] ;  /* 0x00000000fffff984 */ /* 0x000fe20000000800 */
[----:B------:R-:W-:Y:S01]  /*1df0*/  @!PT LDS RZ, [RZ] ;  /* 0x00000000fffff984 */ /* 0x000fe20000000800 */
[----:B------:R-:W-:Y:S01]  /*1e00*/  @!PT LDS RZ, [RZ] ;  /* 0x00000000fffff984 */ /* 0x000fe20000000800 */
[----:B------:R1:W-:Y:S03]  /*1e10*/  @!P6 LDGSTS.E.LTC128B [R0+0x2800], desc[UR38][R38.64] ;  /* 0x028000002600efae */ /* 0x0003e6000b921966 */
[----:B------:R-:W-:Y:S01]  /*1e20*/  @!P4 IMAD R21, R29, R21, R28 ;  /* 0x000000151d15c224 */ /* 0x000fe200078e021c */
[----:B------:R3:W-:Y:S01]  /*1e30*/  @P5 STS [R0+0x2c00], R23 ;  /* 0x002c001700005388 */ /* 0x0007e20000000800 */
[----:B------:R-:W5:Y:S03]  /*1e40*/  @!P2 LDC.64 R8, c[0x0][0x268] ;  /* 0x00009a00ff08ab82 */ /* 0x000f660000000a00 */
[----:B------:R-:W-:Y:S01]  /*1e50*/  @!PT LDS RZ, [RZ] ;  /* 0x00000000fffff984 */ /* 0x000fe20000000800 */
[----:B------:R-:W-:Y:S01]  /*1e60*/  @!PT LDS RZ, [RZ] ;  /* 0x00000000fffff984 */ /* 0x000fe20000000800 */
[----:B------:R-:W-:Y:S01]  /*1e70*/  @!PT LDS RZ, [RZ] ;  /* 0x00000000fffff984 */ /* 0x000fe20000000800 */
[----:B------:R5:W-:Y:S04]  /*1e80*/  @!P5 LDGSTS.E.LTC128B [R0+0x2c00], desc[UR38][R40.64] ;  /* 0x02c000002800dfae */ /* 0x000be8000b921966 */
[----:B------:R5:W-:Y:S01]  /*1e90*/  @P4 STS [R0+0x3000], R37 ;  /* 0x0030002500004388 */ /* 0x000be20000000800 */
[----:B------:R-:W5:Y:S01]  /*1ea0*/  @!P3 LDC.64 R10, c[0x0][0x250] ;  /* 0x00009400ff0abb82 */ /* 0x000f620000000a00 */
[----:B--2---:R-:W-:-:S04]  /*1eb0*/  @!P3 IMAD R28, R43, R14, RZ ;  /* 0x0000000e2b1cb224 */ /* 0x004fc800078e02ff */
[----:B------:R-:W-:Y:S01]  /*1ec0*/  @!P3 IMAD R15, R33, R15, R28 ;  /* 0x0000000f210fb224 */ /* 0x000fe200078e021c */
[-C--:B------:R-:W-:Y:S02]  /*1ed0*/  @!P3 MOV R28, R26.reuse ;  /* 0x0000001a001cb202 */ /* 0x080fe40000000f00 */
[----:B------:R-:W2:Y:S01]  /*1ee0*/  @!P2 LDC.64 R4, c[0x0][0x250] ;  /* 0x00009400ff04ab82 */ /* 0x000ea20000000a00 */
[----:B----4-:R-:W-:Y:S02]  /*1ef0*/  @!P2 SHF.R.S32.HI R35, RZ, 0x1f, R31 ;  /* 0x0000001fff23a819 */ /* 0x010fe4000001141f */
[----:B-1----:R-:W-:Y:S01]  /*1f00*/  @!P4 MOV R38, R26 ;  /* 0x0000001a0026c202 */ /* 0x002fe20000000f00 */
[----:B------:R-:W-:Y:S01]  /*1f10*/  @!P4 IMAD.MOV.U32 R39, RZ, RZ, R27 ;  /* 0x000000ffff27c224 */ /* 0x000fe200078e001b */
[----:B---3--:R-:W-:-:S03]  /*1f20*/  IADD3 R23, R3, 0xf0, RZ ;  /* 0x000000f003177810 */ /* 0x008fc60007ffe0ff */
[----:B------:R-:W-:Y:S01]  /*1f30*/  @!P4 IMAD.WIDE.U32 R38, R29, R20, R38 ;  /* 0x000000141d26c225 */ /* 0x000fe200078e0026 */
[----:B------:R-:W-:-:S03]  /*1f40*/  ISETP.GE.AND P6, PT, R23, R16, PT ;  /* 0x000000101700720c */ /* 0x000fc60003fc6270 */
[----:B------:R-:W-:Y:S01]  /*1f50*/  @!P3 IMAD.MOV.U32 R29, RZ, RZ, R27 ;  /* 0x000000ffff1db224 */ /* 0x000fe200078e001b */
[----:B-----5:R-:W-:Y:S01]  /*1f60*/  @!P4 LEA R18, P0, R38, R18, 0x2 ;  /* 0x000000122612c211 */ /* 0x020fe200078010ff */
[----:B------:R-:W-:Y:S02]  /*1f70*/  @!P2 IMAD R20, R35, R8, RZ ;  /* 0x000000082314a224 */ /* 0x000fe400078e02ff */
[----:B------:R-:W-:-:S04]  /*1f80*/  @!P3 IMAD.WIDE.U32 R28, R33, R14, R28 ;  /* 0x0000000e211cb225 */ /* 0x000fc800078e001c */
[----:B------:R-:W-:Y:S01]  /*1f90*/  @!P2 IMAD R9, R31, R9, R20 ;  /* 0x000000091f09a224 */ /* 0x000fe200078e0214 */
[----:B------:R-:W-:Y:S01]  /*1fa0*/  @!P3 LEA R10, P5, R28, R10, 0x2 ;  /* 0x0000000a1c0ab211 */ /* 0x000fe200078a10ff */
[----:B------:R-:W-:Y:S02]  /*1fb0*/  @!P4 IMAD.IADD R21, R39, 0x1, R21 ;  /* 0x000000012715c824 */ /* 0x000fe400078e0215 */
[----:B------:R-:W-:-:S03]  /*1fc0*/  @!P2 IMAD.WIDE.U32 R30, R31, R8, R26 ;  /* 0x000000081f1ea225 */ /* 0x000fc600078e001a */
[----:B------:R-:W-:Y:S01]  /*1fd0*/  @!P4 LEA.HI.X R19, R38, R19, R21, 0x2, P0 ;  /* 0x000000132613c211 */ /* 0x000fe200000f1415 */
[----:B------:R-:W-:Y:S01]  /*1fe0*/  @!P3 IMAD.IADD R15, R29, 0x1, R15 ;  /* 0x000000011d0fb824 */ /* 0x000fe200078e020f */
[----:B------:R-:W-:Y:S02]  /*1ff0*/  @!P2 IADD3 R9, R31, R9, RZ ;  /* 0x000000091f09a210 */ /* 0x000fe40007ffe0ff */
[----:B--2---:R-:W-:Y:S01]  /*2000*/  @!P2 LEA R4, P0, R30, R4, 0x2 ;  /* 0x000000041e04a211 */ /* 0x004fe200078010ff */
[----:B------:R-:W-:Y:S01]  /*2010*/  @!PT LDS RZ, [RZ] ;  /* 0x00000000fffff984 */ /* 0x000fe20000000800 */
[----:B------:R-:W-:Y:S01]  /*2020*/  @!PT LDS RZ, [RZ] ;  /* 0x00000000fffff984 */ /* 0x000fe20000000800 */
[----:B------:R-:W-:Y:S01]  /*2030*/  @!PT LDS RZ, [RZ] ;  /* 0x00000000fffff984 */ /* 0x000fe20000000800 */
[----:B------:R2:W-:Y:S01]  /*2040*/  @!P4 LDGSTS.E.LTC128B [R0+0x3000], desc[UR38][R18.64] ;  /* 0x030000001200cfae */ /* 0x0005e2000b921966 */
[----:B------:R-:W-:Y:S02]  /*2050*/  @P3 MOV R21, 0xff800000 ;  /* 0xff80000000153802 */ /* 0x000fe40000000f00 */
[----:B------:R-:W-:Y:S01]  /*2060*/  @!P3 LEA.HI.X R11, R28, R11, R15, 0x2, P5 ;  /* 0x0000000b1c0bb211 */ /* 0x000fe200028f140f */
[----:B------:R-:W-:Y:S01]  /*2070*/  @P2 IMAD.MOV.U32 R15, RZ, RZ, -0x800000 ;  /* 0xff800000ff0f2424 */ /* 0x000fe200078e00ff */
[----:B------:R-:W-:Y:S01]  /*2080*/  @!P2 LEA.HI.X R5, R30, R5, R9, 0x2, P0 ;  /* 0x000000051e05a211 */ /* 0x000fe200000f1409 */
[----:B------:R2:W-:Y:S01]  /*2090*/  @P3 STS [R0+0x3400], R21 ;  /* 0x0034001500003388 */ /* 0x0005e20000000800 */
[----:B------:R-:W-:-:S03]  /*20a0*/  @P6 MOV R9, 0xff800000 ;  /* 0xff80000000096802 */ /* 0x000fc60000000f00 */
        /* <DEDUP_REMOVED lines=26> */
.L_x_299:
[----:B------:R-:W-:Y:S05]  /*2250*/  BSYNC B0 ;  /* 0x0000000000007941 */ /* 0x000fea0003800000 */
.L_x_298:
[----:B------:R-:W-:Y:S01]  /*2260*/  USHF.L.U32 UR4, UR36, 0x6, URZ ;  /* 0x0000000624047899 */ /* 0x000fe2000800063f */
[C---:B--2---:R-:W-:Y:S01]  /*2270*/  @P1 IMAD.HI.U32 R5, R7.reuse, R12, RZ ;  /* 0x0000000c07051227 */ /* 0x044fe200078e00ff */
[----:B------:R-:W2:Y:S01]  /*2280*/  LDC.64 R8, c[0x0][0x240] ;  /* 0x00009000ff087b82 */ /* 0x000ea20000000a00 */
[----:B------:R-:W-:Y:S01]  /*2290*/  MOV R4, R7 ;  /* 0x0000000700047202 */ /* 0x000fe20000000f00 */
[----:B------:R-:W-:Y:S01]  /*22a0*/  USHF.R.S32.HI UR5, URZ, 0x1f, UR4 ;  /* 0x0000001f3f057899 */ /* 0x000fe20008011404 */
[----:B------:R-:W-:Y:S01]  /*22b0*/  IMAD.SHL.U32 R14, R2, 0x4, RZ ;  /* 0x00000004020e7824 */ /* 0x000fe200078e00ff */
[----:B------:R-:W-:Y:S01]  /*22c0*/  ISETP.GE.AND P0, PT, R7, R17, PT ;  /* 0x000000110700720c */ /* 0x000fe20003f06270 */
[----:B---3--:R-:W3:Y:S01]  /*22d0*/  S2R R0, SR_CgaCtaId ;  /* 0x0000000000007919 */ /* 0x008ee20000008800 */
[----:B------:R-:W-:Y:S02]  /*22e0*/  @P1 SHF.R.U32.HI R4, RZ, R6, R5 ;  /* 0x00000006ff041219 */ /* 0x000fe40000011605 */
[----:B-1----:R-:W-:Y:S01]  /*22f0*/  IADD3 R13, R13, -UR4, RZ ;  /* 0x800000040d0d7c10 */ /* 0x002fe2000fffe0ff */
[----:B------:R-:W0:Y:S01]  /*2300*/  LDGDEPBAR ;  /* 0x00000000000079af */ /* 0x000e220000000000 */
[----:B------:R-:W-:Y:S01]  /*2310*/  SEL R5, R4, 0xffffffff, !P0 ;  /* 0xffffffff04057807 */ /* 0x000fe20004000000 */
[----:B------:R-:W-:Y:S01]  /*2320*/  IMAD.MOV R11, RZ, RZ, -R4 ;  /* 0x000000ffff0b7224 */ /* 0x000fe200078e0a04 */
[----:B------:R-:W-:-:S02]  /*2330*/  ISETP.GE.AND P4, PT, R14, R13, PT ;  /* 0x0000000d0e00720c */ /* 0x000fc40003f86270 */
[----:B------:R-:W-:Y:S01]  /*2340*/  SHF.R.S32.HI R15, RZ, 0x1f, R4 ;  /* 0x0000001fff0f7819 */ /* 0x000fe20000011404 */
[----:B------:R-:W-:Y:S01]  /*2350*/  IMAD R7, R22, R11, R7 ;  /* 0x0000000b16077224 */ /* 0x000fe200078e0207 */
[----:B------:R-:W-:Y:S02]  /*2360*/  ISETP.LT.OR P4, PT, R5, RZ, P4 ;  /* 0x000000ff0500720c */ /* 0x000fe40002781670 */
[----:B------:R-:W-:Y:S02]  /*2370*/  SHF.R.S32.HI R36, RZ, 0x1f, R14 ;  /* 0x0000001fff247819 */ /* 0x000fe4000001140e */
[----:B------:R-:W-:Y:S02]  /*2380*/  ISETP.LT.OR P3, PT, R16, 0x3, P4 ;  /* 0x000000031000780c */ /* 0x000fe40002761670 */
[----:B------:R-:W-:Y:S01]  /*2390*/  IADD3 R35, P0, R7, R24, RZ ;  /* 0x0000001807237210 */ /* 0x000fe20007f1e0ff */
[----:B--2---:R-:W-:Y:S01]  /*23a0*/  IMAD R10, R15, R8, RZ ;  /* 0x000000080f0a7224 */ /* 0x004fe200078e02ff */
[----:B------:R-:W-:Y:S01]  /*23b0*/  LEA R33, R3, R14, 0x6 ;  /* 0x0000000e03217211 */ /* 0x000fe200078e30ff */
[----:B------:R-:W-:Y:S01]  /*23c0*/  IMAD.WIDE.U32 R26, R4, R8, UR4 ;  /* 0x00000004041a7e25 */ /* 0x000fe2000f8e0008 */
[----:B------:R-:W-:Y:S01]  /*23d0*/  LEA.HI.X.SX32 R34, R7, R25, 0x1, P0 ;  /* 0x0000001907227211 */ /* 0x000fe200000f0eff */
[----:B------:R-:W-:-:S02]  /*23e0*/  ULDC.64 UR4, c[0x0][0x230] ;  /* 0x00008c0000047ab9 */ /* 0x000fc40000000a00 */
[----:B------:R-:W1:Y:S01]  /*23f0*/  @!P4 LDC.64 R20, c[0x0][0x238] ;  /* 0x00008e00ff14cb82 */ /* 0x000e620000000a00 */
[----:B------:R-:W-:Y:S02]  /*2400*/  IMAD R9, R4, R9, R10 ;  /* 0x0000000904097224 */ /* 0x000fe400078e020a */
[----:B------:R-:W-:-:S03]  /*2410*/  IMAD R4, R34, UR4, RZ ;  /* 0x0000000422047c24 */ /* 0x000fc6000f8e02ff */
[----:B------:R-:W-:Y:S01]  /*2420*/  IADD3 R27, R27, R9, RZ ;  /* 0x000000091b1b7210 */ /* 0x000fe20007ffe0ff */
[C---:B------:R-:W-:Y:S01]  /*2430*/  IMAD R7, R35.reuse, UR5, R4 ;  /* 0x0000000523077c24 */ /* 0x040fe2000f8e0204 */
[----:B------:R-:W2:Y:S01]  /*2440*/  @!P3 LDC.64 R18, c[0x0][0x238] ;  /* 0x00008e00ff12bb82 */ /* 0x000ea20000000a00 */
[----:B------:R-:W-:-:S07]  /*2450*/  IMAD.WIDE.U32 R26, R35, UR4, R26 ;  /* 0x00000004231a7c25 */ /* 0x000fce000f8e001a */
[----:B------:R-:W4:Y:S01]  /*2460*/  @!P4 LDC.64 R16, c[0x0][0x210] ;  /* 0x00008400ff10cb82 */ /* 0x000f220000000a00 */
[----:B------:R-:W-:-:S04]  /*2470*/  IADD3 R40, P0, R14, R26, RZ ;  /* 0x0000001a0e287210 */ /* 0x000fc80007f1e0ff */
[----:B------:R-:W-:Y:S02]  /*2480*/  IADD3.X R41, R36, R27, R7, P0, !PT ;  /* 0x0000001b24297210 */ /* 0x000fe400007fe407 */
[----:B------:R-:W-:Y:S01]  /*2490*/  MOV R7, 0x400 ;  /* 0x0000040000077802 */ /* 0x000fe20000000f00 */
[----:B------:R-:W5:Y:S01]  /*24a0*/  @!P3 LDC.64 R8, c[0x0][0x210] ;  /* 0x00008400ff08bb82 */ /* 0x000f620000000a00 */
[----:B-1----:R-:W-:Y:S02]  /*24b0*/  @!P4 IADD3 R20, P1, R40, R20, RZ ;  /* 0x000000142814c210 */ /* 0x002fe40007f3e0ff */
[----:B---3--:R-:W-:-:S03]  /*24c0*/  LEA R0, R0, R7, 0x18 ;  /* 0x0000000700007211 */ /* 0x008fc600078ec0ff */
[----:B------:R-:W-:Y:S02]  /*24d0*/  @!P4 IMAD.X R21, R41, 0x1, R21, P1 ;  /* 0x000000012915c824 */ /* 0x000fe400008e0615 */
[----:B------:R-:W1:Y:S01]  /*24e0*/  @!P4 LDC.64 R10, c[0x0][0x210] ;  /* 0x00008400ff0acb82 */ /* 0x000e620000000a00 */
[C---:B--2---:R-:W-:Y:S01]  /*24f0*/  @!P3 LEA R4, P0, R18.reuse, R40, 0x1 ;  /* 0x000000281204b211 */ /* 0x044fe200078008ff */
[C-C-:B------:R-:W-:Y:S02]  /*2500*/  @!P4 IMAD R7, R33.reuse, 0x4, R0.reuse ;  /* 0x000000042107c824 */ /* 0x140fe400078e0200 */
        /* <DEDUP_REMOVED lines=12> */
[----:B-1----:R-:W-:Y:S02]  /*25d0*/  @!P4 LEA R10, P1, R20, R10, 0x2 ;  /* 0x0000000a140ac211 */ /* 0x002fe400078210ff */
[----:B------:R-:W-:Y:S02]  /*25e0*/  SHF.L.U32 R4, R2, 0x4, RZ ;  /* 0x0000000402047819 */ /* 0x000fe400000006ff */
[----:B------:R-:W-:Y:S02]  /*25f0*/  @!P4 LEA.HI.X R11, R20, R11, R21, 0x2, P1 ;  /* 0x0000000b140bc211 */ /* 0x000fe400008f1415 */
[----:B------:R-:W-:-:S03]  /*2600*/  LOP3.LUT R4, R4, 0xf0, RZ, 0xc0, !PT ;  /* 0x000000f004047812 */ /* 0x000fc600078ec0ff */
[----:B------:R2:W-:Y:S01]  /*2610*/  @!P4 LDGSTS.E.BYPASS.LTC128B.128 [R19+0x5040], desc[UR38][R10.64] ;  /* 0x050400000a13cfae */ /* 0x0005e2000b901d66 */
[----:B------:R-:W-:Y:S02]  /*2620*/  LOP3.LUT R21, R4, 0xf, R3, 0xf8, !PT ;  /* 0x0000000f04157812 */ /* 0x000fe400078ef803 */
[----:B------:R-:W-:Y:S01]  /*2630*/  SHF.R.U32.HI R4, RZ, 0x4, R4 ;  /* 0x00000004ff047819 */ /* 0x000fe20000011604 */
[----:B------:R-:W0:Y:S03]  /*2640*/  LDGDEPBAR ;  /* 0x00000000000079af */ /* 0x000e260000000000 */
[----:B------:R-:W-:Y:S01]  /*2650*/  LOP3.LUT R21, R21, R4, RZ, 0x3c, !PT ;  /* 0x0000000415157212 */ /* 0x000fe200078e3cff */
[----:B------:R2:W-:Y:S04]  /*2660*/  @!P3 LDGSTS.E.BYPASS.LTC128B.128 [R15+0x6040], desc[UR38][R8.64] ;  /* 0x06040000080fbfae */ /* 0x0005e8000b901d66 */
[----:B------:R-:W0:Y:S01]  /*2670*/  LDGDEPBAR ;  /* 0x00000000000079af */ /* 0x000e220000000000 */
[----:B------:R-:W-:Y:S01]  /*2680*/  IMAD R47, R21, 0x4, R0 ;  /* 0x00000004152f7824 */ /* 0x000fe200078e0200 */
[----:B------:R-:W-:-:S06]  /*2690*/  DEPBAR.LE SB0, 0x3 ;  /* 0x000080c00000791a */ /* 0x000fcc0000000000 */
[----:B------:R-:W-:Y:S05]  /*26a0*/  WARPSYNC.ALL ;  /* 0x0000000000007948 */ /* 0x000fea0003800000 */
[----:B------:R-:W-:Y:S08]  /*26b0*/  BAR.SYNC.DEFER_BLOCKING 0x0 ;  /* 0x0000000000007b1d */ /* 0x000ff00000010000 */
[----:B------:R-:W1:Y:S01]  /*26c0*/  S2UR UR4, SR_CTAID.Y ;  /* 0x00000000000479c3 */ /* 0x000e620000002600 */
[----:B------:R-:W3:Y:S04]  /*26d0*/  LDS R4, [R47+0x400] ;  /* 0x000400002f047984 */ /* 0x000ee80000000800 */
[----:B------:R-:W2:Y:S04]  /*26e0*/  LDS R45, [R47] ;  /* 0x000000002f2d7984 */ /* 0x000ea80000000800 */
        /* <DEDUP_REMOVED lines=9> */
[----:B---3--:R-:W-:-:S03]  /*2780*/  FSETP.NEU.FTZ.AND P2, PT, R4, -INF , PT ;  /* 0xff8000000400780b */ /* 0x008fc60003f5d000 */
[----:B------:R-:W3:Y:S01]  /*2790*/  LDS R44, [R47+0x2c00] ;  /* 0x002c00002f2c7984 */ /* 0x000ee20000000800 */
[----:B--2---:R-:W-:Y:S02]  /*27a0*/  FMNMX.FTZ R8, R4, R45, !PT ;  /* 0x0000002d04087209 */ /* 0x004fe40007810000 */
[----:B------:R-:W-:Y:S01]  /*27b0*/  FSETP.NEU.FTZ.AND P3, PT, R45, -INF , PT ;  /* 0xff8000002d00780b */ /* 0x000fe20003f7d000 */
[----:B------:R-:W2:Y:S01]  /*27c0*/  LDS R42, [R47+0x3000] ;  /* 0x003000002f2a7984 */ /* 0x000ea20000000800 */
        /* <DEDUP_REMOVED lines=13> */
[----:B---3--:R-:W-:-:S04]  /*28a0*/  FMNMX.FTZ R7, R7, R44, !PT ;  /* 0x0000002c07077209 */ /* 0x008fc80007810000 */
[----:B--2---:R-:W-:-:S04]  /*28b0*/  FMNMX.FTZ R7, R7, R42, !PT ;  /* 0x0000002a07077209 */ /* 0x004fc80007810000 */
        /* <DEDUP_REMOVED lines=46> */
[----:B------:R-:W-:Y:S01]  /*2ba0*/  FADD.FTZ R39, R32, -R27 ;  /* 0x8000001b20277221 */ /* 0x000fe20000010000 */
[----:B------:R-:W-:Y:S01]  /*2bb0*/  SEL R43, R2, 0xffffffff, P3 ;  /* 0xffffffff022b7807 */ /* 0x000fe20001800000 */
[----:B------:R-:W1:Y:S01]  /*2bc0*/  MUFU.EX2 R20, R20 ;  /* 0x0000001400147308 */ /* 0x000e620000000800 */
[----:B--2---:R-:W-:Y:S01]  /*2bd0*/  FADD.FTZ R18, R18, R23 ;  /* 0x0000001712127221 */ /* 0x004fe20000010000 */
[----:B------:R-:W-:Y:S01]  /*2be0*/  FSETP.NEU.FTZ.AND P3, PT, R37, -INF , PT ;  /* 0xff8000002500780b */ /* 0x000fe20003f7d000 */
[----:B------:R-:W-:Y:S01]  /*2bf0*/  FMUL.FTZ R39, R39, 1.4426950216293334961 ;  /* 0x3fb8aa3b27277820 */ /* 0x000fe20000410000 */
[----:B------:R-:W-:Y:S01]  /*2c00*/  FADD.FTZ R27, R30, -R27 ;  /* 0x8000001b1e1b7221 */ /* 0x000fe20000010000 */
[C---:B------:R-:W-:Y:S01]  /*2c10*/  @P2 IADD3 R43, R2.reuse, 0x10, RZ ;  /* 0x00000010022b2810 */ /* 0x040fe20007ffe0ff */
[----:B------:R-:W-:Y:S01]  /*2c20*/  @P1 VIADD R43, R2, 0x20 ;  /* 0x00000020022b1836 */ /* 0x000fe20000000000 */
[----:B------:R-:W-:Y:S01]  /*2c30*/  FSETP.NEU.FTZ.AND P2, PT, R31, -INF , PT ;  /* 0xff8000001f00780b */ /* 0x000fe20003f5d000 */
[----:B------:R-:W2:Y:S01]  /*2c40*/  MUFU.EX2 R19, R19 ;  /* 0x0000001300137308 */ /* 0x000ea20000000800 */
[----:B---3--:R-:W-:Y:S01]  /*2c50*/  FADD.FTZ R49, R18, R21 ;  /* 0x0000001512317221 */ /* 0x008fe20000010000 */
[----:B------:R-:W-:Y:S01]  /*2c60*/  FMUL.FTZ R27, R27, 1.4426950216293334961 ;  /* 0x3fb8aa3b1b1b7820 */ /* 0x000fe20000410000 */
[----:B------:R-:W-:-:S02]  /*2c70*/  FSETP.NEU.FTZ.AND P1, PT, R29, -INF , PT ;  /* 0xff8000001d00780b */ /* 0x000fc40003f3d000 */
[----:B------:R-:W-:Y:S02]  /*2c80*/  @P0 IADD3 R43, R2, 0x30, RZ ;  /* 0x00000030022b0810 */ /* 0x000fe40007ffe0ff */
[----:B------:R-:W-:Y:S01]  /*2c90*/  FSETP.NEU.FTZ.AND P0, PT, R52, -INF , PT ;  /* 0xff8000003400780b */ /* 0x000fe20003f1d000 */
[----:B------:R-:W3:Y:S01]  /*2ca0*/  MUFU.EX2 R17, R17 ;  /* 0x0000001100117308 */ /* 0x000ee20000000800 */
[----:B-1----:R-:W-:Y:S01]  /*2cb0*/  FADD.FTZ R18, R49, R20 ;  /* 0x0000001431127221 */ /* 0x002fe20000010000 */
[----:B------:R-:W-:Y:S01]  /*2cc0*/  @P3 VIADD R43, R2, 0x40 ;  /* 0x00000040022b3836 */ /* 0x000fe20000000000 */
[----:B------:R-:W-:Y:S02]  /*2cd0*/  FSETP.NEU.FTZ.AND P3, PT, R50, -INF , PT ;  /* 0xff8000003200780b */ /* 0x000fe40003f7d000 */
[----:B------:R-:W-:Y:S02]  /*2ce0*/  @P2 IADD3 R43, R2, 0x50, RZ ;  /* 0x00000050022b2810 */ /* 0x000fe40007ffe0ff */
[----:B------:R-:W-:Y:S01]  /*2cf0*/  FSETP.NEU.FTZ.AND P2, PT, R48, -INF , PT ;  /* 0xff8000003000780b */ /* 0x000fe20003f5d000 */
[----:B------:R-:W1:Y:S01]  /*2d00*/  MUFU.EX2 R16, R16 ;  /* 0x0000001000107308 */ /* 0x000e620000000800 */
[----:B--2---:R-:W-:Y:S01]  /*2d10*/  FADD.FTZ R18, R18, R19 ;  /* 0x0000001312127221 */ /* 0x004fe20000010000 */
[----:B------:R-:W-:Y:S01]  /*2d20*/  @P1 VIADD R43, R2, 0x60 ;  /* 0x00000060022b1836 */ /* 0x000fe20000000000 */
[----:B------:R-:W-:-:S02]  /*2d30*/  FSETP.NEU.FTZ.AND P1, PT, R46, -INF , PT ;  /* 0xff8000002e00780b */ /* 0x000fc40003f3d000 */
[----:B------:R-:W-:Y:S02]  /*2d40*/  @P0 IADD3 R43, R2, 0x70, RZ ;  /* 0x00000070022b0810 */ /* 0x000fe40007ffe0ff */
[----:B------:R-:W-:Y:S01]  /*2d50*/  FSETP.NEU.FTZ.AND P0, PT, R44, -INF , PT ;  /* 0xff8000002c00780b */ /* 0x000fe20003f1d000 */
[----:B------:R-:W2:Y:S01]  /*2d60*/  MUFU.EX2 R15, R15 ;  /* 0x0000000f000f7308 */ /* 0x000ea20000000800 */
[----:B---3--:R-:W-:Y:S01]  /*2d70*/  FADD.FTZ R49, R18, R17 ;  /* 0x0000001112317221 */ /* 0x008fe20000010000 */
[----:B------:R-:W-:Y:S01]  /*2d80*/  @P3 VIADD R43, R2, 0x80 ;  /* 0x00000080022b3836 */ /* 0x000fe20000000000 */
[----:B------:R-:W-:Y:S02]  /*2d90*/  FSETP.NEU.FTZ.AND P3, PT, R42, -INF , PT ;  /* 0xff8000002a00780b */ /* 0x000fe40003f7d000 */
[----:B------:R-:W-:Y:S02]  /*2da0*/  @P2 IADD3 R43, R2, 0x90, RZ ;  /* 0x00000090022b2810 */ /* 0x000fe40007ffe0ff */
[----:B------:R-:W-:Y:S01]  /*2db0*/  FSETP.NEU.FTZ.AND P2, PT, R38, -INF , PT ;  /* 0xff8000002600780b */ /* 0x000fe20003f5d000 */
[----:B------:R-:W3:Y:S01]  /*2dc0*/  MUFU.EX2 R11, R11 ;  /* 0x0000000b000b7308 */ /* 0x000ee20000000800 */
[----:B-1----:R-:W-:Y:S01]  /*2dd0*/  FADD.FTZ R18, R49, R16 ;  /* 0x0000001031127221 */ /* 0x002fe20000010000 */
[----:B------:R-:W-:-:S02]  /*2de0*/  @P1 IADD3 R43, R2, 0xa0, RZ ;  /* 0x000000a0022b1810 */ /* 0x000fc40007ffe0ff */
[----:B------:R-:W-:Y:S01]  /*2df0*/  FSETP.NEU.FTZ.AND P1, PT, R32, -INF , PT ;  /* 0xff8000002000780b */ /* 0x000fe20003f3d000 */
[----:B------:R-:W-:Y:S01]  /*2e00*/  @P0 VIADD R43, R2, 0xb0 ;  /* 0x000000b0022b0836 */ /* 0x000fe20000000000 */
[----:B------:R-:W-:Y:S02]  /*2e10*/  FSETP.NEU.FTZ.AND P0, PT, R30, -INF , PT ;  /* 0xff8000001e00780b */ /* 0x000fe40003f1d000 */
[----:B------:R-:W1:Y:S01]  /*2e20*/  MUFU.EX2 R10, R10 ;  /* 0x0000000a000a7308 */ /* 0x000e620000000800 */
[----:B--2---:R-:W-:Y:S01]  /*2e30*/  FADD.FTZ R18, R18, R15 ;  /* 0x0000000f12127221 */ /* 0x004fe20000010000 */
[C---:B------:R-:W-:Y:S02]  /*2e40*/  @P3 IADD3 R43, R2.reuse, 0xc0, RZ ;  /* 0x000000c0022b3810 */ /* 0x040fe40007ffe0ff */
[C---:B------:R-:W-:Y:S02]  /*2e50*/  @P2 IADD3 R43, R2.reuse, 0xd0, RZ ;  /* 0x000000d0022b2810 */ /* 0x040fe40007ffe0ff */
[----:B------:R-:W-:-:S02]  /*2e60*/  ISETP.NE.AND P2, PT, R2, RZ, PT ;  /* 0x000000ff0200720c */ /* 0x000fc40003f45270 */
[----:B------:R-:W2:Y:S01]  /*2e70*/  MUFU.EX2 R9, R9 ;  /* 0x0000000900097308 */ /* 0x000ea20000000800 */
[----:B---3--:R-:W-:Y:S01]  /*2e80*/  FADD.FTZ R37, R18, R11 ;  /* 0x0000000b12257221 */ /* 0x008fe20000010000 */
[C---:B------:R-:W-:Y:S01]  /*2e90*/  @P1 VIADD R43, R2.reuse, 0xe0 ;  /* 0x000000e0022b1836 */ /* 0x040fe20000000000 */
[----:B------:R-:W-:-:S05]  /*2ea0*/  @P0 IADD3 R43, R2, 0xf0, RZ ;  /* 0x000000f0022b0810 */ /* 0x000fca0007ffe0ff */
[----:B------:R-:W3:Y:S01]  /*2eb0*/  MUFU.EX2 R8, R8 ;  /* 0x0000000800087308 */ /* 0x000ee20000000800 */
[----:B-1----:R-:W-:Y:S01]  /*2ec0*/  FADD.FTZ R18, R37, R10 ;  /* 0x0000000a25127221 */ /* 0x002fe20000010000 */
[----:B------:R-:W1:Y:S06]  /*2ed0*/  SHFL.BFLY PT, R32, R43, 0x8, 0x1f ;  /* 0x0d001f002b207f89 */ /* 0x000e6c00000e0000 */
[----:B------:R-:W4:Y:S01]  /*2ee0*/  MUFU.EX2 R7, R7 ;  /* 0x0000000700077308 */ /* 0x000f220000000800 */
[----:B--2---:R-:W-:-:S07]  /*2ef0*/  FADD.FTZ R31, R18, R9 ;  /* 0x00000009121f7221 */ /* 0x004fce0000010000 */
[----:B------:R-:W2:Y:S01]  /*2f00*/  MUFU.EX2 R4, R4 ;  /* 0x0000000400047308 */ /* 0x000ea20000000800 */
[----:B---3--:R-:W-:-:S07]  /*2f10*/  FADD.FTZ R18, R31, R8 ;  /* 0x000000081f127221 */ /* 0x008fce0000010000 */
[----:B------:R-:W3:Y:S01]  /*2f20*/  MUFU.EX2 R39, R39 ;  /* 0x0000002700277308 */ /* 0x000ee20000000800 */
[----:B----4-:R-:W-:Y:S01]  /*2f30*/  FADD.FTZ R29, R18, R7 ;  /* 0x00000007121d7221 */ /* 0x010fe20000010000 */
[----:B-1----:R-:W-:-:S05]  /*2f40*/  VIMNMX R32, R43, R32, !PT ;  /* 0x000000202b207248 */ /* 0x002fca0007fe0100 */
[----:B------:R-:W1:Y:S01]  /*2f50*/  SHFL.BFLY PT, R37, R32, 0x4, 0x1f ;  /* 0x0c801f0020257f89 */ /* 0x000e6200000e0000 */
[----:B------:R-:W4:Y:S01]  /*2f60*/  MUFU.EX2 R27, R27 ;  /* 0x0000001b001b7308 */ /* 0x000f220000000800 */
[----:B--2---:R-:W-:-:S04]  /*2f70*/  FADD.FTZ R18, R29, R4 ;  /* 0x000000041d127221 */ /* 0x004fc80000010000 */
[----:B---3--:R-:W-:-:S04]  /*2f80*/  FADD.FTZ R18, R18, R39 ;  /* 0x0000002712127221 */ /* 0x008fc80000010000 */
[----:B----4-:R-:W-:-:S05]  /*2f90*/  FADD.FTZ R18, R18, R27 ;  /* 0x0000001b12127221 */ /* 0x010fca0000010000 */
[----:B------:R-:W2:Y:S01]  /*2fa0*/  SHFL.BFLY PT, R29, R18, 0x8, 0x1f ;  /* 0x0d001f00121d7f89 */ /* 0x000ea200000e0000 */
[----:B-1----:R-:W-:Y:S01]  /*2fb0*/  VIMNMX R37, R32, R37, !PT ;  /* 0x0000002520257248 */ /* 0x002fe20007fe0100 */
[----:B------:R-:W-:-:S04]  /*2fc0*/  HFMA2.MMA R32, -RZ, RZ, 0, 0 ;  /* 0x00000000ff207435 */ /* 0x000fc800000001ff */
[----:B------:R-:W1:Y:S01]  /*2fd0*/  SHFL.BFLY PT, R38, R37, 0x2, 0x1f ;  /* 0x0c401f0025267f89 */ /* 0x000e6200000e0000 */
[----:B--2---:R-:W-:-:S05]  /*2fe0*/  FADD.FTZ R42, R18, R29 ;  /* 0x0000001d122a7221 */ /* 0x004fca0000010000 */
[----:B------:R-:W2:Y:S01]  /*2ff0*/  SHFL.BFLY PT, R29, R42, 0x4, 0x1f ;  /* 0x0c801f002a1d7f89 */ /* 0x000ea200000e0000 */
[----:B-1----:R-:W-:-:S05]  /*3000*/  VIMNMX R38, R37, R38, !PT ;  /* 0x0000002625267248 */ /* 0x002fca0007fe0100 */
[----:B------:R-:W1:Y:S01]  /*3010*/  SHFL.BFLY PT, R31, R38, 0x1, 0x1f ;  /* 0x0c201f00261f7f89 */ /* 0x000e6200000e0000 */
[----:B--2---:R-:W-:-:S05]  /*3020*/  FADD.FTZ R29, R42, R29 ;  /* 0x0000001d2a1d7221 */ /* 0x004fca0000010000 */
[----:B------:R-:W2:Y:S01]  /*3030*/  SHFL.BFLY PT, R18, R29, 0x2, 0x1f ;  /* 0x0c401f001d127f89 */ /* 0x000ea200000e0000 */
[----:B-1----:R-:W-:Y:S01]  /*3040*/  VIMNMX R31, R38, R31, !PT ;  /* 0x0000001f261f7248 */ /* 0x002fe20007fe0100 */
[----:B--2---:R-:W-:Y:S02]  /*3050*/  FADD.FTZ R45, R29, R18 ;  /* 0x000000121d2d7221 */ /* 0x004fe40000010000 */
[----:B------:R-:W1:Y:S03]  /*3060*/  S2R R18, SR_TID.X ;  /* 0x0000000000127919 */ /* 0x000e660000002100 */
[----:B------:R-:W2:Y:S02]  /*3070*/  SHFL.BFLY PT, R30, R45, 0x1, 0x1f ;  /* 0x0c201f002d1e7f89 */ /* 0x000ea400000e0000 */
[----:B--2---:R-:W-:-:S04]  /*3080*/  FADD.FTZ R30, R45, R30 ;  /* 0x0000001e2d1e7221 */ /* 0x004fc80000010000 */
[----:B------:R-:W2:Y:S01]  /*3090*/  MUFU.LG2 R29, R30 ;  /* 0x0000001e001d7308 */ /* 0x000ea20000000c00 */
[----:B------:R-:W-:Y:S02]  /*30a0*/  FSETP.NE.FTZ.AND P0, PT, R30, RZ, PT ;  /* 0x000000ff1e00720b */ /* 0x000fe40003f15000 */
[----:B-1----:R-:W-:-:S11]  /*30b0*/  ISETP.GT.OR P1, PT, R18, 0xff, P2 ;  /* 0x000000ff1200780c */ /* 0x002fd60001724670 */
[----:B------:R-:W1:Y:S01]  /*30c0*/  @P0 MUFU.RCP R32, R30 ;  /* 0x0000001e00200308 */ /* 0x000e620000001000 */
[----:B------:R-:W-:Y:S01]  /*30d0*/  ISETP.NE.AND P0, PT, RZ, UR4, PT ;  /* 0x00000004ff007c0c */ /* 0x000fe2000bf05270 */
[----:B--2---:R-:W-:Y:S01]  /*30e0*/  FFMA.FTZ R29, R29, 0.69314718246459960938, R28 ;  /* 0x3f3172181d1d7823 */ /* 0x004fe2000001001c */
[-C--:B-1----:R-:W-:Y:S01]  /*30f0*/  FMUL.FTZ R26, R26, R32.reuse ;  /* 0x000000201a1a7220 */ /* 0x082fe20000410000 */
        /* <DEDUP_REMOVED lines=33> */
[----:B------:R-:W-:-:S04]  /*3310*/  IMAD R12, R11, UR4, RZ ;  /* 0x000000040b0c7c24 */ /* 0x000fc8000f8e02ff */
[----:B------:R-:W-:-:S04]  /*3320*/  IMAD.WIDE.U32 R22, R7, UR4, R22 ;  /* 0x0000000407167c25 */ /* 0x000fc8000f8e0016 */
[----:B------:R-:W-:Y:S01]  /*3330*/  IMAD R12, R7, UR5, R12 ;  /* 0x00000005070c7c24 */ /* 0x000fe2000f8e020c */
[----:B------:R-:W-:Y:S01]  /*3340*/  SHF.R.S32.HI R7, RZ, 0x1f, R6 ;  /* 0x0000001fff077819 */ /* 0x000fe20000011406 */
[----:B------:R-:W-:Y:S01]  /*3350*/  ULDC.64 UR4, c[0x0][0x2a0] ;  /* 0x0000a80000047ab9 */ /* 0x000fe20000000a00 */
[----:B------:R-:W-:-:S04]  /*3360*/  IADD3 R6, P0, R6, R22, RZ ;  /* 0x0000001606067210 */ /* 0x000fc80007f1e0ff */
[----:B------:R-:W-:Y:S02]  /*3370*/  IADD3.X R7, R7, R23, R12, P0, !PT ;  /* 0x0000001707077210 */ /* 0x000fe400007fe40c */
[----:B------:R-:W-:-:S04]  /*3380*/  LEA R22, P0, R6, UR4, 0x2 ;  /* 0x0000000406167c11 */ /* 0x000fc8000f8010ff */
[----:B------:R-:W-:-:S05]  /*3390*/  LEA.HI.X R23, R6, UR5, R7, 0x2, P0 ;  /* 0x0000000506177c11 */ /* 0x000fca00080f1407 */
[----:B------:R1:W-:Y:S04]  /*33a0*/  STG.E desc[UR38][R22.64], R29 ;  /* 0x0000001d16007986 */ /* 0x0003e8000c101926 */
.L_x_301:
[----:B------:R-:W-:Y:S05]  /*33b0*/  BSYNC B0 ;  /* 0x0000000000007941 */ /* 0x000fea0003800000 */
.L_x_300:
[----:B------:R2:W-:Y:S01]  /*33c0*/  STS [R47+0x400], R2 ;  /* 0x000400022f007388 */ /* 0x0005e20000000800 */
[----:B------:R-:W-:Y:S01]  /*33d0*/  BSSY B1, `(.L_x_302) ;  /* 0x00000ee000017945 */ /* 0x000fe20003800000 */
[----:B------:R-:W-:Y:S01]  /*33e0*/  MOV R12, RZ ;  /* 0x000000ff000c7202 */ /* 0x000fe20000000f00 */
[----:B------:R-:W-:Y:S01]  /*33f0*/  IMAD.MOV.U32 R9, RZ, RZ, RZ ;  /* 0x000000ffff097224 */ /* 0x000fe200078e00ff */
[----:B------:R-:W-:Y:S04]  /*3400*/  STS [R47], R26 ;  /* 0x0000001a2f007388 */ /* 0x000fe80000000800 */
[----:B------:R-:W-:Y:S04]  /*3410*/  STS [R47+0x800], R18 ;  /* 0x000800122f007388 */ /* 0x000fe80000000800 */
[----:B------:R-:W-:Y:S04]  /*3420*/  STS [R47+0xc00], R20 ;  /* 0x000c00142f007388 */ /* 0x000fe80000000800 */
[----:B------:R-:W-:Y:S04]  /*3430*/  STS [R47+0x1000], R28 ;  /* 0x0010001c2f007388 */ /* 0x000fe80000000800 */
[----:B------:R-:W-:Y:S04]  /*3440*/  STS [R47+0x1400], R30 ;  /* 0x0014001e2f007388 */ /* 0x000fe80000000800 */
[----:B------:R-:W-:Y:S01]  /*3450*/  STS [R47+0x1800], R16 ;  /* 0x001800102f007388 */ /* 0x000fe20000000800 */
[----:B--2---:R-:W-:-:S03]  /*3460*/  IMAD R2, R3, 0x4, R0 ;  /* 0x0000000403027824 */ /* 0x004fc600078e0200 */
[----:B------:R-:W-:Y:S04]  /*3470*/  STS [R47+0x1c00], R38 ;  /* 0x001c00262f007388 */ /* 0x000fe80000000800 */
[----:B------:R-:W-:Y:S04]  /*3480*/  STS [R47+0x2000], R42 ;  /* 0x0020002a2f007388 */ /* 0x000fe80000000800 */
[----:B------:R2:W-:Y:S04]  /*3490*/  STS [R47+0x2400], R10 ;  /* 0x0024000a2f007388 */ /* 0x0005e80000000800 */
[----:B------:R-:W-:Y:S04]  /*34a0*/  STS [R47+0x2800], R44 ;  /* 0x0028002c2f007388 */ /* 0x000fe80000000800 */
[----:B------:R-:W-:Y:S04]  /*34b0*/  STS [R47+0x2c00], R8 ;  /* 0x002c00082f007388 */ /* 0x000fe80000000800 */
[----:B------:R-:W-:Y:S04]  /*34c0*/  STS [R47+0x3000], R46 ;  /* 0x0030002e2f007388 */ /* 0x000fe80000000800 */
[----:B------:R-:W-:Y:S04]  /*34d0*/  STS [R47+0x3400], R4 ;  /* 0x003400042f007388 */ /* 0x000fe80000000800 */
[----:B------:R-:W-:Y:S04]  /*34e0*/  STS [R47+0x3800], R48 ;  /* 0x003800302f007388 */ /* 0x000fe80000000800 */
[----:B------:R-:W-:Y:S01]  /*34f0*/  STS [R47+0x3c00], R50 ;  /* 0x003c00322f007388 */ /* 0x000fe20000000800 */
[----:B--2---:R-:W-:-:S03]  /*3500*/  CS2R R10, SRZ ;  /* 0x00000000000a7805 */ /* 0x004fc6000001ff00 */
[----:B------:R-:W-:Y:S01]  /*3510*/  @!P1 STS [R2+0x4000], R31 ;  /* 0x0040001f02009388 */ /* 0x000fe20000000800 */
[----:B------:R-:W-:Y:S06]  /*3520*/  BAR.SYNC.DEFER_BLOCKING 0x0 ;  /* 0x0000000000007b1d */ /* 0x000fec0000010000 */
        /* <DEDUP_REMOVED lines=20> */
.L_x_306:
        /* <DEDUP_REMOVED lines=54> */
[-C--:B---3--:R-:W-:Y:S03]  /*39d0*/  @!P1 IMAD R53, R53, R42.reuse, RZ ;  /* 0x0000002a35359224 */ /* 0x088fe600078e02ff */
[----:B------:R-:W3:Y:S01]  /*39e0*/  @!P0 LDS.128 R16, [R32+0x4040] ;  /* 0x0040400020108984 */ /* 0x000ee20000000c00 */
[C---:B------:R-:W-:Y:S04]  /*39f0*/  @!P1 IMAD.WIDE.U32 R50, R46.reuse, R42, R40 ;  /* 0x0000002a2e329225 */ /* 0x040fe800078e0028 */
[----:B------:R-:W-:Y:S01]  /*3a00*/  @!P1 IMAD R53, R46, R43, R53 ;  /* 0x0000002b2e359224 */ /* 0x000fe200078e0235 */
[C---:B----4-:R-:W-:Y:S01]  /*3a10*/  @!P1 LEA R52, P3, R50.reuse, R48, 0x2 ;  /* 0x0000003032349211 */ /* 0x050fe200078610ff */
[----:B------:R-:W4:Y:S02]  /*3a20*/  @!P2 LDC.64 R42, c[0x0][0x210] ;  /* 0x00008400ff2aab82 */ /* 0x000f240000000a00 */
[----:B------:R-:W-:Y:S05]  /*3a30*/  @!P1 IMAD.IADD R48, R51, 0x1, R53 ;  /* 0x0000000133309824 */ /* 0x000fea00078e0235 */
[----:B------:R-:W-:Y:S01]  /*3a40*/  @!P1 LEA.HI.X R53, R50, R49, R48, 0x2, P3 ;  /* 0x0000003132359211 */ /* 0x000fe200018f1430 */
[-C--:B--2---:R-:W-:Y:S01]  /*3a50*/  @!P2 IMAD.WIDE.U32 R50, R47, R44.reuse, R40 ;  /* 0x0000002c2f32a225 */ /* 0x084fe200078e0028 */
[----:B------:R-:W-:Y:S03]  /*3a60*/  @!P2 SHF.R.S32.HI R49, RZ, 0x1f, R47 ;  /* 0x0000001fff31a819 */ /* 0x000fe6000001142f */
[----:B------:R-:W-:Y:S01]  /*3a70*/  @!PT LDS RZ, [RZ] ;  /* 0x00000000fffff984 */ /* 0x000fe20000000800 */
[----:B------:R-:W-:Y:S01]  /*3a80*/  @!PT LDS RZ, [RZ] ;  /* 0x00000000fffff984 */ /* 0x000fe20000000800 */
[----:B------:R-:W-:Y:S01]  /*3a90*/  @!PT LDS RZ, [RZ] ;  /* 0x00000000fffff984 */ /* 0x000fe20000000800 */
[----:B------:R-:W-:Y:S01]  /*3aa0*/  @!P1 LDGSTS.E.BYPASS.LTC128B.128 [R32+0x4040], desc[UR38][R52.64] ;  /* 0x0404000034209fae */ /* 0x000fe2000b901d66 */
[----:B-----5:R-:W-:Y:S01]  /*3ab0*/  LOP3.LUT R15, R6, R7, RZ, 0x3c, !PT ;  /* 0x00000007060f7212 */ /* 0x020fe200078e3cff */
[----:B------:R-:W-:Y:S02]  /*3ac0*/  @!P2 IMAD R48, R49, R44, RZ ;  /* 0x0000002c3130a224 */ /* 0x000fe400078e02ff */
[----:B------:R-:W-:Y:S02]  /*3ad0*/  VIADD R7, R2, 0x30 ;  /* 0x0000003002077836 */ /* 0x000fe40000000000 */
[----:B------:R-:W-:Y:S02]  /*3ae0*/  IMAD R2, R15, 0x4, R0 ;  /* 0x000000040f027824 */ /* 0x000fe400078e0200 */
[----:B------:R-:W0:Y:S01]  /*3af0*/  LDGDEPBAR ;  /* 0x00000000000079af */ /* 0x000e220000000000 */
[----:B------:R-:W-:Y:S01]  /*3b00*/  @!P2 IMAD R45, R47, R45, R48 ;  /* 0x0000002d2f2da224 */ /* 0x000fe200078e0230 */
[----:B------:R-:W-:Y:S01]  /*3b10*/  LOP3.LUT R6, R7, 0x70, RZ, 0xc0, !PT ;  /* 0x0000007007067812 */ /* 0x000fe200078ec0ff */
[----:B------:R-:W-:Y:S01]  /*3b20*/  VIADD R47, R20, 0x6 ;  /* 0x00000006142f7836 */ /* 0x000fe20000000000 */
[C---:B----4-:R-:W-:Y:S01]  /*3b30*/  @!P2 LEA R48, P3, R50.reuse, R42, 0x2 ;  /* 0x0000002a3230a211 */ /* 0x050fe200078610ff */
[----:B------:R-:W-:Y:S01]  /*3b40*/  @!P2 IMAD.IADD R45, R51, 0x1, R45 ;  /* 0x00000001332da824 */ /* 0x000fe200078e022d */
[----:B------:R-:W-:Y:S02]  /*3b50*/  LOP3.LUT R7, R7, 0xffffff80, RZ, 0xc0, !PT ;  /* 0xffffff8007077812 */ /* 0x000fe400078ec0ff */
[----:B-1----:R-:W-:Y:S02]  /*3b60*/  FSETP.GT.FTZ.AND P1, PT, R3, RZ, PT ;  /* 0x000000ff0300720b */ /* 0x002fe40003f34000 */
[----:B------:R-:W-:Y:S02]  /*3b70*/  @!P2 LEA.HI.X R49, R50, R43, R45, 0x2, P3 ;  /* 0x0000002b3231a211 */ /* 0x000fe400018f142d */
[----:B------:R-:W-:Y:S01]  /*3b80*/  ISETP.LT.OR P1, PT, R5, RZ, !P1 ;  /* 0x000000ff0500720c */ /* 0x000fe20004f21670 */
[C---:B---3--:R-:W-:Y:S01]  /*3b90*/  @!P0 FFMA.FTZ R9, R4.reuse, R16, R9 ;  /* 0x0000001004098223 */ /* 0x048fe20000010009 */
[----:B------:R-:W-:Y:S01]  /*3ba0*/  ISETP.GT.OR P3, PT, R47, R39, P4 ;  /* 0x000000272f00720c */ /* 0x000fe20002764670 */
[----:B------:R-:W-:Y:S01]  /*3bb0*/  @!P0 FFMA.FTZ R11, R4, R17, R11 ;  /* 0x00000011040b8223 */ /* 0x000fe2000001000b */
[----:B------:R-:W-:Y:S01]  /*3bc0*/  ISETP.GE.OR P1, PT, R14, R13, P1 ;  /* 0x0000000d0e00720c */ /* 0x000fe20000f26670 */
[----:B------:R-:W-:Y:S01]  /*3bd0*/  @!P0 FFMA.FTZ R10, R4, R18, R10 ;  /* 0x00000012040a8223 */ /* 0x000fe2000001000a */
[----:B------:R-:W-:Y:S01]  /*3be0*/  IADD3 R7, R6, R7, R8 ;  /* 0x0000000706077210 */ /* 0x000fe20007ffe008 */
[----:B------:R-:W-:Y:S03]  /*3bf0*/  @!P0 FFMA.FTZ R12, R4, R19, R12 ;  /* 0x00000013040c8223 */ /* 0x000fe6000001000c */
[----:B------:R-:W-:Y:S01]  /*3c00*/  LOP3.LUT R6, R7, 0xf0, RZ, 0xc0, !PT ;  /* 0x000000f007067812 */ /* 0x000fe200078ec0ff */
[----:B------:R-:W-:Y:S04]  /*3c10*/  DEPBAR.LE SB0, 0x3 ;  /* 0x000080c00000791a */ /* 0x000fe80000000000 */
[----:B------:R-:W1:Y:S01]  /*3c20*/  LDS R2, [R2] ;  /* 0x0000000002027984 */ /* 0x000e620000000800 */
[----:B------:R-:W2:Y:S01]  /*3c30*/  @!P3 LDC.64 R42, c[0x0][0x238] ;  /* 0x00008e00ff2abb82 */ /* 0x000ea20000000a00 */
[----:B------:R-:W-:Y:S02]  /*3c40*/  SHF.R.U32.HI R6, RZ, 0x4, R6 ;  /* 0x00000004ff067819 */ /* 0x000fe40000011606 */
[----:B------:R-:W3:Y:S02]  /*3c50*/  @!P1 LDS.128 R20, [R32+0x5040] ;  /* 0x0050400020149984 */ /* 0x000ee40000000c00 */
[----:B------:R-:W-:Y:S03]  /*3c60*/  LOP3.LUT R7, R6, R7, RZ, 0x3c, !PT ;  /* 0x0000000706077212 */ /* 0x000fe600078e3cff */
[----:B------:R-:W4:Y:S02]  /*3c70*/  @!P3 LDC.64 R44, c[0x0][0x210] ;  /* 0x00008400ff2cbb82 */ /* 0x000f240000000a00 */
[----:B------:R-:W-:Y:S01]  /*3c80*/  IMAD R15, R7, 0x4, R0 ;  /* 0x00000004070f7824 */ /* 0x000fe200078e0200 */
[----:B------:R-:W-:Y:S01]  /*3c90*/  @!PT LDS RZ, [RZ] ;  /* 0x00000000fffff984 */ /* 0x000fe20000000800 */
[----:B------:R-:W-:Y:S01]  /*3ca0*/  @!PT LDS RZ, [RZ] ;  /* 0x00000000fffff984 */ /* 0x000fe20000000800 */
[----:B------:R-:W-:Y:S01]  /*3cb0*/  @!PT LDS RZ, [RZ] ;  /* 0x00000000fffff984 */ /* 0x000fe20000000800 */
[----:B------:R5:W-:Y:S08]  /*3cc0*/  @!P2 LDGSTS.E.BYPASS.LTC128B.128 [R32+0x5040], desc[UR38][R48.64] ;  /* 0x050400003020afae */ /* 0x000bf0000b901d66 */
[----:B------:R-:W0:Y:S01]  /*3cd0*/  LDGDEPBAR ;  /* 0x00000000000079af */ /* 0x000e220000000000 */
[----:B--2---:R-:W-:Y:S03]  /*3ce0*/  @!P3 IMAD.WIDE.U32 R50, R47, R42, R40 ;  /* 0x0000002a2f32b225 */ /* 0x004fe600078e0028 */
[----:B----4-:R-:W-:Y:S02]  /*3cf0*/  @!P3 LEA R44, P6, R50, R44, 0x2 ;  /* 0x0000002c322cb211 */ /* 0x010fe400078c10ff */
[----:B-----5:R-:W-:Y:S02]  /*3d00*/  @!P3 SHF.R.S32.HI R49, RZ, 0x1f, R47 ;  /* 0x0000001fff31b819 */ /* 0x020fe4000001142f */
[----:B-1----:R-:W-:Y:S01]  /*3d10*/  FSETP.GT.FTZ.AND P2, PT, R2, RZ, PT ;  /* 0x000000ff0200720b */ /* 0x002fe20003f54000 */
[----:B------:R-:W-:Y:S04]  /*3d20*/  DEPBAR.LE SB0, 0x3 ;  /* 0x000080c00000791a */ /* 0x000fe80000000000 */
[----:B------:R-:W1:Y:S01]  /*3d30*/  LDS R6, [R15] ;  /* 0x000000000f067984 */ /* 0x000e620000000800 */
[----:B------:R-:W-:Y:S01]  /*3d40*/  ISETP.LT.OR P2, PT, R5, RZ, !P2 ;  /* 0x000000ff0500720c */ /* 0x000fe20005741670 */
[----:B------:R-:W-:Y:S02]  /*3d50*/  @!P3 IMAD R48, R49, R42, RZ ;  /* 0x0000002a3130b224 */ /* 0x000fe400078e02ff */
[C---:B---3--:R-:W-:Y:S01]  /*3d60*/  @!P1 FFMA.FTZ R9, R3.reuse, R20, R9 ;  /* 0x0000001403099223 */ /* 0x048fe20000010009 */
[----:B------:R-:W-:Y:S01]  /*3d70*/  @!P1 FFMA.FTZ R11, R3, R21, R11 ;  /* 0x00000015030b9223 */ /* 0x000fe2000001000b */
[----:B------:R-:W-:Y:S01]  /*3d80*/  ISETP.GE.OR P2, PT, R14, R13, P2 ;  /* 0x0000000d0e00720c */ /* 0x000fe20001746670 */
[----:B------:R-:W-:Y:S02]  /*3d90*/  @!P3 IMAD R48, R47, R43, R48 ;  /* 0x0000002b2f30b224 */ /* 0x000fe400078e0230 */
[C---:B------:R-:W-:Y:S01]  /*3da0*/  @!P1 FFMA.FTZ R10, R3.reuse, R22, R10 ;  /* 0x00000016030a9223 */ /* 0x040fe2000001000a */
[----:B------:R-:W-:Y:S01]  /*3db0*/  @!P1 FFMA.FTZ R12, R3, R23, R12 ;  /* 0x00000017030c9223 */ /* 0x000fe2000001000c */
[----:B------:R-:W-:Y:S02]  /*3dc0*/  IMAD.MOV.U32 R20, RZ, RZ, R46 ;  /* 0x000000ffff147224 */ /* 0x000fe400078e002e */
[----:B------:R-:W-:Y:S05]  /*3dd0*/  @!P3 IMAD.IADD R48, R51, 0x1, R48 ;  /* 0x000000013330b824 */ /* 0x000fea00078e0230 */
[----:B------:R-:W-:Y:S01]  /*3de0*/  @!P3 LEA.HI.X R45, R50, R45, R48, 0x2, P6 ;  /* 0x0000002d322db211 */ /* 0x000fe200030f1430 */
[----:B------:R-:W2:Y:S01]  /*3df0*/  @!P2 LDS.128 R24, [R32+0x6040] ;  /* 0x006040002018a984 */ /* 0x000ea20000000c00 */
[----:B------:R-:W-:Y:S07]  /*3e00*/  ISETP.NE.AND P6, PT, R38, RZ, PT ;  /* 0x000000ff2600720c */ /* 0x000fee0003fc5270 */
        /* <DEDUP_REMOVED lines=20> */
.L_x_305:
[----:B------:R-:W-:Y:S05]  /*3f50*/  BSYNC B0 ;  /* 0x0000000000007941 */ /* 0x000fea0003800000 */
.L_x_304:
[----:B------:R-:W-:Y:S05]  /*3f60*/  @!P5 BRA `(.L_x_303) ;  /* 0x0000000000d0d947 */ /* 0x000fea0003800000 */
[----:B------:R-:W-:Y:S01]  /*3f70*/  VIADD R6, R46, 0x3 ;  /* 0x000000032e067836 */ /* 0x000fe20000000000 */
[----:B------:R-:W-:Y:S01]  /*3f80*/  HFMA2.MMA R26, -RZ, RZ, 0, 1.78813934326171875e-07 ;  /* 0x00000003ff1a7435 */ /* 0x000fe200000001ff */
[----:B------:R-:W-:-:S03]  /*3f90*/  IMAD.MOV.U32 R20, RZ, RZ, RZ ;  /* 0x000000ffff147224 */ /* 0x000fc600078e00ff */
[----:B------:R-:W-:-:S07]  /*3fa0*/  SHF.R.S32.HI R15, RZ, 0x1f, R6 ;  /* 0x0000001fff0f7819 */ /* 0x000fce0000011406 */
.L_x_307:
        /* <DEDUP_REMOVED lines=9> */
[----:B-1----:R-:W1:Y:S01]  /*4040*/  @!P1 LDC.64 R22, c[0x0][0x238] ;  /* 0x00008e00ff169b82 */ /* 0x002e620000000a00 */
[----:B------:R-:W-:Y:S02]  /*4050*/  ISETP.GE.AND P5, PT, R20, 0x3, PT ;  /* 0x000000031400780c */ /* 0x000fe40003fa6270 */
[----:B------:R-:W-:Y:S05]  /*4060*/  SHF.R.U32.HI R2, RZ, 0x4, R2 ;  /* 0x00000004ff027819 */ /* 0x000fea0000011602 */
[----:B------:R-:W2:Y:S01]  /*4070*/  @!P1 LDC.64 R24, c[0x0][0x210] ;  /* 0x00008400ff189b82 */ /* 0x000ea20000000a00 */
[----:B------:R-:W-:Y:S05]  /*4080*/  LOP3.LUT R3, R2, R3, RZ, 0x3c, !PT ;  /* 0x0000000302037212 */ /* 0x000fea00078e3cff */
[----:B------:R-:W-:Y:S05]  /*4090*/  IMAD R4, R3, 0x4, R0 ;  /* 0x0000000403047824 */ /* 0x000fea00078e0200 */
[----:B------:R-:W3:Y:S01]  /*40a0*/  LDS R2, [R4] ;  /* 0x0000000004027984 */ /* 0x000ee20000000800 */
[-C--:B-1----:R-:W-:Y:S02]  /*40b0*/  @!P1 IMAD R21, R15, R22.reuse, RZ ;  /* 0x000000160f159224 */ /* 0x082fe400078e02ff */
[C---:B------:R-:W-:Y:S04]  /*40c0*/  @!P1 IMAD.WIDE.U32 R28, R6.reuse, R22, R40 ;  /* 0x00000016061c9225 */ /* 0x040fe800078e0028 */
[----:B------:R-:W-:Y:S01]  /*40d0*/  @!P1 IMAD R21, R6, R23, R21 ;  /* 0x0000001706159224 */ /* 0x000fe200078e0215 */
[----:B--2---:R-:W-:Y:S01]  /*40e0*/  @!P1 LEA R24, P0, R28, R24, 0x2 ;  /* 0x000000181c189211 */ /* 0x004fe200078010ff */
        /* <DEDUP_REMOVED lines=28> */
.L_x_303:
[----:B------:R-:W-:Y:S05]  /*42b0*/  BSYNC B1 ;  /* 0x0000000000017941 */ /* 0x000fea0003800000 */
.L_x_302:
[----:B------:R-:W-:Y:S05]  /*42c0*/  @P4 EXIT ;  /* 0x000000000000494d */ /* 0x000fea0003800000 */
[----:B------:R-:W2:Y:S01]  /*42d0*/  S2R R3, SR_CTAID.Y ;  /* 0x0000000000037919 */ /* 0x000ea20000002600 */
[----:B------:R-:W-:Y:S01]  /*42e0*/  ULDC.64 UR4, c[0x0][0x288] ;  /* 0x0000a20000047ab9 */ /* 0x000fe20000000a00 */
[----:B------:R-:W-:Y:S01]  /*42f0*/  SHF.R.S32.HI R0, RZ, 0x1f, R5 ;  /* 0x0000001fff007819 */ /* 0x000fe20000011405 */
[----:B------:R-:W-:Y:S01]  /*4300*/  IMAD R34, R34, UR4, RZ ;  /* 0x0000000422227c24 */ /* 0x000fe2000f8e02ff */
[----:B------:R-:W-:-:S03]  /*4310*/  F2FP.BF16.F32.PACK_AB R2, R11, R9 ;  /* 0x000000090b02723e */ /* 0x000fc600000010ff */
[----:B------:R-:W-:Y:S02]  /*4320*/  IMAD R34, R35, UR5, R34 ;  /* 0x0000000523227c24 */ /* 0x000fe4000f8e0222 */
[----:B--2---:R-:W-:-:S05]  /*4330*/  IMAD.SHL.U32 R3, R3, 0x40, RZ ;  /* 0x0000004003037824 */ /* 0x004fca00078e00ff */
        /* <DEDUP_REMOVED lines=15> */
        .weak           $__internal_8_$__cuda_sm20_div_u64
        .type           $__internal_8_$__cuda_sm20_div_u64,@function
        .size           $__internal_8_$__cuda_sm20_div_u64,(.L_x_1595 - $__internal_8_$__cuda_sm20_div_u64)
$__internal_8_$__cuda_sm20_div_u64:
        /* <DEDUP_REMOVED lines=60> */
[----:B------:R-:W-:Y:S06]  /*47f0*/  RET.REL.NODEC R4 `(_ZN7cutlass13device_kernelIN5flash19FlashAttnFwdCombineIN4cute5tupleIJNS3_1CILi16EEENS5_ILi64EEEEEELi8ELi256ELi1ELb0ELb1ENS_10bfloat16_tEfNS_4arch4Sm90EEEEEvNT_6ParamsE) ;  /* 0xffffffb804007950 */ /* 0x000fec0003c3ffff */
.L_x_308:
        /* <DEDUP_REMOVED lines=16> */
.L_x_1595:


//--------------------- .text._ZN7cutlass13device_kernelIN5flash19FlashAttnFwdCombineIN4cute5tupleIJNS3_1CILi16EEENS5_ILi64EEEEEELi7ELi256ELi1ELb0ELb1ENS_10bfloat16_tEfNS_4arch4Sm90EEEEEvNT_6ParamsE --------------------------
	.section	.text._ZN7cutlass13device_kernelIN5flash19FlashAttnFwdCombineIN4cute5tupleIJNS3_1CILi16EEENS5_ILi64EEEEEELi7ELi256ELi1ELb0ELb1ENS_10bfloat16_tEfNS_4arch4Sm90EEEEEvNT_6ParamsE,"ax",@progbits
	.align	128
.text._ZN7cutlass13device_kernelIN5flash19FlashAttnFwdCombineIN4cute5tupleIJNS3_1CILi16EEENS5_ILi64EEEEEELi7ELi256ELi1ELb0ELb1ENS_10bfloat16_tEfNS_4arch4Sm90EEEEEvNT_6ParamsE:
        .type           _ZN7cutlass13device_kernelIN5flash19FlashAttnFwdCombineIN4cute5tupleIJNS3_1CILi16EEENS5_ILi64EEEEEELi7ELi256ELi1ELb0ELb1ENS_10bfloat16_tEfNS_4arch4Sm90EEEEEvNT_6ParamsE,@function
        .size           _ZN7cutlass13device_kernelIN5flash19FlashAttnFwdCombineIN4cute5tupleIJNS3_1CILi16EEENS5_ILi64EEEEEELi7ELi256ELi1ELb0ELb1ENS_10bfloat16_tEfNS_4arch4Sm90EEEEEvNT_6ParamsE,(.L_x_1597 - _ZN7cutlass13device_kernelIN5flash19FlashAttnFwdCombineIN4cute5tupleIJNS3_1CILi16EEENS5_ILi64EEEEEELi7ELi256ELi1ELb0ELb1ENS_10bfloat16_tEfNS_4arch4Sm90EEEEEvNT_6ParamsE)
        .other          _ZN7cutlass13device_kernelIN5flash19FlashAttnFwdCombineIN4cute5tupleIJNS3_1CILi16EEENS5_ILi64EEEEEELi7ELi256ELi1ELb0ELb1ENS_10bfloat16_tEfNS_4arch4Sm90EEEEEvNT_6ParamsE,@"STO_CUDA_ENTRY STV_DEFAULT"
_ZN7cutlass13device_kernelIN5flash19FlashAttnFwdCombineIN4cute5tupleIJNS3_1CILi16EEENS5_ILi64EEEEEELi7ELi256ELi1ELb0ELb1ENS_10bfloat16_tEfNS_4arch4Sm90EEEEEvNT_6ParamsE:
        /* <DEDUP_REMOVED lines=57> */
.L_x_309:
        /* <DEDUP_REMOVED lines=25> */
.L_x_310:
        /* <DEDUP_REMOVED lines=101> */
.L_x_312:
        /* <DEDUP_REMOVED lines=14> */
[----:B------:R-:W-:Y:S05]  /*0c50*/  CALL.REL.NOINC `($__internal_9_$__cuda_sm20_div_u64) ;  /* 0x0000002800687944 */ /* 0x000fea0003c00000 */
[----:B------:R-:W-:Y:S05]  /*0c60*/  BRA `(.L_x_314) ;  /* 0x00000000004c7947 */ /* 0x000fea0003800000 */
.L_x_313:
        /* <DEDUP_REMOVED lines=19> */
.L_x_314:
[----:B------:R-:W-:Y:S02]  /*0da0*/  IADD3 R4, R7, -0x1, RZ ;  /* 0xffffffff07047810 */ /* 0x000fe40007ffe0ff */
[----:B------:R-:W-:-:S07]  /*0db0*/  MOV R9, R0 ;  /* 0x0000000000097202 */ /* 0x000fce0000000f00 */
.L_x_311:
[----:B------:R-:W-:Y:S01]  /*0dc0*/  SHF.R.S32.HI R8, RZ, 0x1f, R18 ;  /* 0x0000001fff087819 */ /* 0x000fe20000011412 */
[----:B------:R-:W1:Y:S01]  /*0dd0*/  LDC R13, c[0x0][0x21c] ;  /* 0x00008700ff0d7b82 */ /* 0x000e620000000800 */
[----:B------:R-:W-:Y:S02]  /*0de0*/  BSSY B0, `(.L_x_315) ;  /* 0x00000b6000007945 */ /* 0x000fe40003800000 */
[----:B------:R-:W-:-:S04]  /*0df0*/  LEA.HI R8, R8, R18, RZ, 0x4 ;  /* 0x0000001208087211 */ /* 0x000fc800078f20ff */
[C---:B--2---:R-:W-:Y:S02]  /*0e00*/  LOP3.LUT R2, R8.reuse, 0xfffffff0, RZ, 0xc0, !PT ;  /* 0xfffffff008027812 */ /* 0x044fe400078ec0ff */
        /* <DEDUP_REMOVED lines=10> */
[CC--:B------:R-:W-:Y:S01]  /*0eb0*/  ISETP.GE.AND P3, PT, R8.reuse, R16.reuse, PT ;  /* 0x000000100800720c */ /* 0x0c0fe20003f66270 */
[C---:B------:R-:W-:Y:S01]  /*0ec0*/  VIADD R3, R8.reuse, 0x10 ;  /* 0x0000001008037836 */ /* 0x040fe20000000000 */
[----:B------:R-:W2:Y:S01]  /*0ed0*/  S2UR UR6, SR_CgaCtaId ;  /* 0x00000000000679c3 */ /* 0x000ea20000008800 */
[----:B------:R-:W-:Y:S01]  /*0ee0*/  @P1 IMAD.HI.U32 R5, R7, R9, RZ ;  /* 0x0000000907051227 */ /* 0x000fe200078e00ff */
[----:B------:R-:W-:Y:S01]  /*0ef0*/  ULDC.64 UR4, c[0x0][0x270] ;  /* 0x00009c0000047ab9 */ /* 0x000fe20000000a00 */
[----:B------:R-:W-:Y:S02]  /*0f00*/  IADD3 R21, R8, 0x20, RZ ;  /* 0x0000002008157810 */ /* 0x000fe40007ffe0ff */
[----:B------:R-:W-:Y:S01]  /*0f10*/  ISETP.GE.AND P0, PT, R3, R16, PT ;  /* 0x000000100300720c */ /* 0x000fe20003f06270 */
[----:B------:R-:W-:Y:S01]  /*0f20*/  IMAD.MOV.U32 R6, RZ, RZ, R7 ;  /* 0x000000ffff067224 */ /* 0x000fe200078e0007 */
[----:B------:R-:W-:Y:S01]  /*0f30*/  @P1 SHF.R.U32.HI R6, RZ, R4, R5 ;  /* 0x00000004ff061219 */ /* 0x000fe20000011605 */
[----:B------:R-:W-:Y:S01]  /*0f40*/  IMAD.MOV.U32 R26, RZ, RZ, R24 ;  /* 0x000000ffff1a7224 */ /* 0x000fe200078e0018 */
[----:B------:R-:W-:Y:S01]  /*0f50*/  ISETP.GE.AND P6, PT, R21, R16, PT ;  /* 0x000000101500720c */ /* 0x000fe20003fc6270 */
[----:B------:R-:W-:Y:S01]  /*0f60*/  IMAD.MOV.U32 R27, RZ, RZ, R25 ;  /* 0x000000ffff1b7224 */ /* 0x000fe200078e0019 */
[----:B------:R-:W3:Y:S01]  /*0f70*/  @!P3 LDC.64 R18, c[0x0][0x268] ;  /* 0x00009a00ff12bb82 */ /* 0x000ee20000000a00 */
[----:B------:R-:W-:Y:S01]  /*0f80*/  IADD3 R28, -R6, RZ, RZ ;  /* 0x000000ff061c7210 */ /* 0x000fe20007ffe1ff */
[----:B------:R-:W-:Y:S01]  /*0f90*/  VIADD R20, R8, 0x30 ;  /* 0x0000003008147836 */ /* 0x000fe20000000000 */
[----:B------:R-:W-:Y:S01]  /*0fa0*/  SHF.R.S32.HI R5, RZ, 0x1f, R6 ;  /* 0x0000001fff057819 */ /* 0x000fe20000011406 */
[----:B------:R-:W-:Y:S01]  /*0fb0*/  IMAD.WIDE.U32 R26, R6, UR4, R26 ;  /* 0x00000004061a7c25 */ /* 0x000fe2000f8e001a */
[----:B------:R-:W-:-:S02]  /*0fc0*/  @!P3 SHF.R.S32.HI R23, RZ, 0x1f, R8 ;  /* 0x0000001fff17b819 */ /* 0x000fc40000011408 */
[----:B------:R-:W-:Y:S01]  /*0fd0*/  ISETP.GE.AND P5, PT, R20, R16, PT ;  /* 0x000000101400720c */ /* 0x000fe20003fa6270 */
[----:B------:R-:W4:Y:S01]  /*0fe0*/  @!P3 LDC.64 R10, c[0x0][0x250] ;  /* 0x00009400ff0abb82 */ /* 0x000f220000000a00 */
[----:B------:R-:W-:Y:S02]  /*0ff0*/  IMAD R28, R22, R28, R7 ;  /* 0x0000001c161c7224 */ /* 0x000fe400078e0207 */
[----:B------:R-:W-:Y:S01]  /*1000*/  IMAD R5, R5, UR4, RZ ;  /* 0x0000000405057c24 */ /* 0x000fe2000f8e02ff */
[----:B------:R-:W-:Y:S02]  /*1010*/  UMOV UR4, 0x400 ;  /* 0x0000040000047882 */ /* 0x000fe40000000000 */
[----:B--2---:R-:W-:Y:S01]  /*1020*/  ULEA UR4, UR6, UR4, 0x18 ;  /* 0x0000000406047291 */ /* 0x004fe2000f8ec03f */
[----:B------:R-:W-:Y:S01]  /*1030*/  IMAD R5, R6, UR5, R5 ;  /* 0x0000000506057c24 */ /* 0x000fe2000f8e0205 */
[----:B------:R-:W2:Y:S01]  /*1040*/  @!P0 LDC.64 R14, c[0x0][0x268] ;  /* 0x00009a00ff0e8b82 */ /* 0x000ea20000000a00 */
[----:B------:R-:W-:-:S02]  /*1050*/  SHF.R.S32.HI R6, RZ, 0x1f, R28 ;  /* 0x0000001fff067819 */ /* 0x000fc4000001141c */
[----:B------:R-:W-:Y:S02]  /*1060*/  IADD3 R28, P2, R28, R26, RZ ;  /* 0x0000001a1c1c7210 */ /* 0x000fe40007f5e0ff */
[----:B------:R-:W-:Y:S02]  /*1070*/  @!P0 SHF.R.S32.HI R26, RZ, 0x1f, R3 ;  /* 0x0000001fff1a8819 */ /* 0x000fe40000011403 */
[----:B------:R-:W-:Y:S01]  /*1080*/  IADD3.X R29, R6, R27, R5, P2, !PT ;  /* 0x0000001b061d7210 */ /* 0x000fe200017fe405 */
[-C--:B---3--:R-:W-:Y:S01]  /*1090*/  @!P3 IMAD R23, R23, R18.reuse, RZ ;  /* 0x000000121717b224 */ /* 0x088fe200078e02ff */
[----:B------:R-:W3:Y:S01]  /*10a0*/  @!P0 LDC.64 R6, c[0x0][0x250] ;  /* 0x00009400ff068b82 */ /* 0x000ee20000000a00 */
[----:B------:R-:W-:Y:S01]  /*10b0*/  @P3 IMAD.MOV.U32 R5, RZ, RZ, -0x800000 ;  /* 0xff800000ff053424 */ /* 0x000fe200078e00ff */
[----:B------:R-:W-:Y:S01]  /*10c0*/  LEA R0, R0, UR4, 0x2 ;  /* 0x0000000400007c11 */ /* 0x000fe2000f8e10ff */
[C---:B------:R-:W-:Y:S01]  /*10d0*/  @!P3 IMAD R23, R8.reuse, R19, R23 ;  /* 0x000000130817b224 */ /* 0x040fe200078e0217 */
[----:B------:R-:W-:Y:S01]  /*10e0*/  @!P6 MOV R37, R29 ;  /* 0x0000001d0025e202 */ /* 0x000fe20000000f00 */
[----:B------:R-:W-:-:S02]  /*10f0*/  @!P3 IMAD.WIDE.U32 R32, R8, R18, R28 ;  /* 0x000000120820b225 */ /* 0x000fc400078e001c */
[----:B------:R5:W-:Y:S01]  /*1100*/  @P3 STS [R0], R5 ;  /* 0x0000000500003388 */ /* 0x000be20000000800 */
[----:B------:R-:W1:Y:S01]  /*1110*/  @!P6 LDC.64 R18, c[0x0][0x268] ;  /* 0x00009a00ff12eb82 */ /* 0x000e620000000a00 */
[----:B------:R-:W-:Y:S01]  /*1120*/  @!P0 IMAD.MOV.U32 R27, RZ, RZ, R29 ;  /* 0x000000ffff1b8224 */ /* 0x000fe200078e001d */
[----:B------:R-:W-:Y:S01]  /*1130*/  @!P3 IADD3 R23, R33, R23, RZ ;  /* 0x000000172117b210 */ /* 0x000fe20007ffe0ff */
[----:B------:R-:W-:Y:S01]  /*1140*/  @!P6 IMAD.MOV.U32 R36, RZ, RZ, R28 ;  /* 0x000000ffff24e224 */ /* 0x000fe200078e001c */
[----:B----4-:R-:W-:Y:S01]  /*1150*/  @!P3 LEA R30, P2, R32, R10, 0x2 ;  /* 0x0000000a201eb211 */ /* 0x010fe200078410ff */
[----:B--2---:R-:W-:-:S03]  /*1160*/  @!P0 IMAD R26, R26, R14, RZ ;  /* 0x0000000e1a1a8224 */ /* 0x004fc600078e02ff */
[----:B------:R-:W-:Y:S02]  /*1170*/  @!P3 LEA.HI.X R31, R32, R11, R23, 0x2, P2 ;  /* 0x0000000b201fb211 */ /* 0x000fe400010f1417 */
[----:B------:R-:W2:Y:S01]  /*1180*/  @!P5 LDC.64 R10, c[0x0][0x268] ;  /* 0x00009a00ff0adb82 */ /* 0x000ea20000000a00 */
[----:B------:R-:W-:Y:S02]  /*1190*/  IADD3 R23, R8, 0x50, RZ ;  /* 0x0000005008177810 */ /* 0x000fe40007ffe0ff */
[----:B------:R-:W-:Y:S01]  /*11a0*/  @!PT LDS RZ, [RZ] ;  /* 0x00000000fffff984 */ /* 0x000fe20000000800 */
[----:B------:R-:W-:Y:S01]  /*11b0*/  @!PT LDS RZ, [RZ] ;  /* 0x00000000fffff984 */ /* 0x000fe20000000800 */
[----:B------:R-:W-:Y:S01]  /*11c0*/  @!PT LDS RZ, [RZ] ;  /* 0x00000000fffff984 */ /* 0x000fe20000000800 */
[----:B------:R2:W-:Y:S02]  /*11d0*/  @!P3 LDGSTS.E.LTC128B [R0], desc[UR38][R30.64] ;  /* 0x000000001e00bfae */ /* 0x0005e4000b921966 */
[----:B------:R-:W-:Y:S01]  /*11e0*/  ISETP.GE.AND P3, PT, R23, R16, PT ;  /* 0x000000101700720c */ /* 0x000fe20003f66270 */
[----:B-----5:R-:W-:Y:S02]  /*11f0*/  @!P0 IMAD R5, R3, R15, R26 ;  /* 0x0000000f03058224 */ /* 0x020fe400078e021a */
[----:B------:R-:W-:-:S02]  /*1200*/  @!P0 IMAD.MOV.U32 R26, RZ, RZ, R28 ;  /* 0x000000ffff1a8224 */ /* 0x000fc400078e001c */
[----:B-1----:R-:W-:-:S04]  /*1210*/  @!P6 IMAD.WIDE.U32 R36, R21, R18, R36 ;  /* 0x000000121524e225 */ /* 0x002fc800078e0024 */
[----:B------:R-:W-:Y:S01]  /*1220*/  @!P0 IMAD.WIDE.U32 R26, R3, R14, R26 ;  /* 0x0000000e031a8225 */ /* 0x000fe200078e001a */
[----:B------:R-:W-:Y:S01]  /*1230*/  @P0 MOV R3, 0xff800000 ;  /* 0xff80000000030802 */ /* 0x000fe20000000f00 */
[----:B------:R-:W1:Y:S02]  /*1240*/  @!P6 LDC.64 R14, c[0x0][0x250] ;  /* 0x00009400ff0eeb82 */ /* 0x000e640000000a00 */
[----:B------:R-:W-:Y:S01]  /*1250*/  @!P0 IMAD.IADD R5, R27, 0x1, R5 ;  /* 0x000000011b058824 */ /* 0x000fe200078e0205 */
[C---:B---3--:R-:W-:Y:S01]  /*1260*/  @!P0 LEA R32, P2, R26.reuse, R6, 0x2 ;  /* 0x000000061a208211 */ /* 0x048fe200078410ff */
[----:B------:R3:W-:Y:S01]  /*1270*/  @P0 STS [R0+0x400], R3 ;  /* 0x0004000300000388 */ /* 0x0007e20000000800 */
[----:B------:R-:W-:Y:S02]  /*1280*/  @!P6 SHF.R.S32.HI R27, RZ, 0x1f, R21 ;  /* 0x0000001fff1be819 */ /* 0x000fe40000011415 */
[----:B------:R-:W-:Y:S01]  /*1290*/  @!P0 LEA.HI.X R33, R26, R7, R5, 0x2, P2 ;  /* 0x000000071a218211 */ /* 0x000fe200010f1405 */
[----:B------:R-:W-:Y:S01]  /*12a0*/  VIADD R5, R8, 0x60 ;  /* 0x0000006008057836 */ /* 0x000fe20000000000 */
[----:B------:R-:W4:Y:S01]  /*12b0*/  @!P5 LDC.64 R6, c[0x0][0x250] ;  /* 0x00009400ff06db82 */ /* 0x000f220000000a00 */
[----:B------:R-:W-:Y:S01]  /*12c0*/  @!P5 SHF.R.S32.HI R26, RZ, 0x1f, R20 ;  /* 0x0000001fff1ad819 */ /* 0x000fe20000011414 */
[----:B------:R-:W-:Y:S01]  /*12d0*/  @!P6 IMAD R27, R27, R18, RZ ;  /* 0x000000121b1be224 */ /* 0x000fe200078e02ff */
[----:B------:R-:W-:Y:S01]  /*12e0*/  @!PT LDS RZ, [RZ] ;  /* 0x00000000fffff984 */ /* 0x000fe20000000800 */
[----:B------:R-:W-:Y:S01]  /*12f0*/  @!PT LDS RZ, [RZ] ;  /* 0x00000000fffff984 */ /* 0x000fe20000000800 */
[----:B------:R-:W-:Y:S01]  /*1300*/  @!PT LDS RZ, [RZ] ;  /* 0x00000000fffff984 */ /* 0x000fe20000000800 */
[----:B------:R5:W-:Y:S01]  /*1310*/  @!P0 LDGSTS.E.LTC128B [R0+0x400], desc[UR38][R32.64] ;  /* 0x0040000020008fae */ /* 0x000be2000b921966 */
[----:B------:R-:W-:-:S02]  /*1320*/  ISETP.GE.AND P2, PT, R5, R16, PT ;  /* 0x000000100500720c */ /* 0x000fc40003f46270 */
[----:B------:R-:W-:Y:S02]  /*1330*/  @!P6 IMAD R19, R21, R19, R27 ;  /* 0x000000131513e224 */ /* 0x000fe400078e021b */
[----:B--2---:R-:W-:Y:S02]  /*1340*/  @!P5 IMAD R30, R26, R10, RZ ;  /* 0x0000000a1a1ed224 */ /* 0x004fe400078e02ff */
[----:B------:R-:W-:Y:S02]  /*1350*/  @P6 IMAD.MOV.U32 R21, RZ, RZ, -0x800000 ;  /* 0xff800000ff156424 */ /* 0x000fe400078e00ff */
[----:B------:R-:W-:Y:S01]  /*1360*/  @!P5 IMAD R30, R20, R11, R30 ;  /* 0x0000000b141ed224 */ /* 0x000fe200078e021e */
[----:B------:R-:W-:Y:S02]  /*1370*/  @!P6 IADD3 R11, R37, R19, RZ ;  /* 0x00000013250be210 */ /* 0x000fe40007ffe0ff */
[C---:B-1----:R-:W-:Y:S01]  /*1380*/  @!P6 LEA R34, P0, R36.reuse, R14, 0x2 ;  /* 0x0000000e2422e211 */ /* 0x042fe200078010ff */
[----:B------:R-:W1:Y:S01]  /*1390*/  @!P3 LDC.64 R18, c[0x0][0x268] ;  /* 0x00009a00ff12bb82 */ /* 0x000e620000000a00 */
[----:B------:R-:W-:Y:S01]  /*13a0*/  @P5 IMAD.MOV.U32 R14, RZ, RZ, -0x800000 ;  /* 0xff800000ff0e5424 */ /* 0x000fe200078e00ff */
[----:B------:R2:W-:Y:S01]  /*13b0*/  @P6 STS [R0+0x800], R21 ;  /* 0x0008001500006388 */ /* 0x0005e20000000800 */
[----:B------:R-:W-:Y:S01]  /*13c0*/  @!P6 LEA.HI.X R35, R36, R15, R11, 0x2, P0 ;  /* 0x0000000f2423e211 */ /* 0x000fe200000f140b */
[----:B---3--:R-:W-:-:S04]  /*13d0*/  VIADD R3, R8, 0x40 ;  /* 0x0000004008037836 */ /* 0x008fc80000000000 */
[----:B------:R-:W-:Y:S01]  /*13e0*/  @!PT LDS RZ, [RZ] ;  /* 0x00000000fffff984 */ /* 0x000fe20000000800 */
[----:B------:R-:W-:Y:S01]  /*13f0*/  @!PT LDS RZ, [RZ] ;  /* 0x00000000fffff984 */ /* 0x000fe20000000800 */
[----:B------:R-:W-:Y:S01]  /*1400*/  @!PT LDS RZ, [RZ] ;  /* 0x00000000fffff984 */ /* 0x000fe20000000800 */
[----:B------:R3:W-:Y:S01]  /*1410*/  @!P6 LDGSTS.E.LTC128B [R0+0x800], desc[UR38][R34.64] ;  /* 0x008000002200efae */ /* 0x0007e2000b921966 */
[----:B------:R-:W-:-:S03]  /*1420*/  ISETP.GE.AND P4, PT, R3, R16, PT ;  /* 0x000000100300720c */ /* 0x000fc60003f86270 */
[----:B------:R1:W-:Y:S01]  /*1430*/  @P5 STS [R0+0xc00], R14 ;  /* 0x000c000e00005388 */ /* 0x0003e20000000800 */
[----:B-----5:R-:W-:Y:S01]  /*1440*/  @!P5 MOV R33, R29 ;  /* 0x0000001d0021d202 */ /* 0x020fe20000000f00 */
[----:B------:R-:W-:-:S04]  /*1450*/  @!P5 IMAD.MOV.U32 R32, RZ, RZ, R28 ;  /* 0x000000ffff20d224 */ /* 0x000fc800078e001c */
[----:B------:R-:W-:Y:S02]  /*1460*/  @!P5 IMAD.WIDE.U32 R32, R20, R10, R32 ;  /* 0x0000000a1420d225 */ /* 0x000fe400078e0020 */
[----:B------:R-:W5:Y:S02]  /*1470*/  @!P2 LDC.64 R10, c[0x0][0x268] ;  /* 0x00009a00ff0aab82 */ /* 0x000f640000000a00 */
[----:B------:R-:W-:Y:S02]  /*1480*/  @!P4 SHF.R.S32.HI R31, RZ, 0x1f, R3 ;  /* 0x0000001fff1fc819 */ /* 0x000fe40000011403 */
[----:B------:R-:W-:Y:S01]  /*1490*/  @!P5 IADD3 R30, R33, R30, RZ ;  /* 0x0000001e211ed210 */ /* 0x000fe20007ffe0ff */
[----:B------:R-:W-:Y:S01]  /*14a0*/  @!P3 IMAD.MOV.U32 R33, RZ, RZ, R29 ;  /* 0x000000ffff21b224 */ /* 0x000fe200078e001d */
[C---:B----4-:R-:W-:Y:S02]  /*14b0*/  @!P5 LEA R36, P0, R32.reuse, R6, 0x2 ;  /* 0x000000062024d211 */ /* 0x050fe400078010ff */
[----:B------:R-:W4:Y:S02]  /*14c0*/  @!P4 LDC.64 R26, c[0x0][0x268] ;  /* 0x00009a00ff1acb82 */ /* 0x000f240000000a00 */
[----:B------:R-:W-:Y:S01]  /*14d0*/  @!P5 LEA.HI.X R37, R32, R7, R30, 0x2, P0 ;  /* 0x000000072025d211 */ /* 0x000fe200000f141e */
[----:B------:R-:W-:Y:S01]  /*14e0*/  @P4 IMAD.MOV.U32 R30, RZ, RZ, -0x800000 ;  /* 0xff800000ff1e4424 */ /* 0x000fe200078e00ff */
[----:B------:R-:W-:-:S03]  /*14f0*/  @!P3 SHF.R.S32.HI R32, RZ, 0x1f, R23 ;  /* 0x0000001fff20b819 */ /* 0x000fc60000011417 */
[----:B------:R-:W-:Y:S01]  /*1500*/  @!PT LDS RZ, [RZ] ;  /* 0x00000000fffff984 */ /* 0x000fe20000000800 */
[----:B------:R-:W-:Y:S01]  /*1510*/  @!PT LDS RZ, [RZ] ;  /* 0x00000000fffff984 */ /* 0x000fe20000000800 */
[----:B------:R-:W-:Y:S01]  /*1520*/  @!PT LDS RZ, [RZ] ;  /* 0x00000000fffff984 */ /* 0x000fe20000000800 */
[----:B------:R4:W-:Y:S01]  /*1530*/  @!P5 LDGSTS.E.LTC128B [R0+0xc00], desc[UR38][R36.64] ;  /* 0x00c000002400dfae */ /* 0x0009e2000b921966 */
[----:B---3--:R-:W-:Y:S01]  /*1540*/  @!P4 MOV R34, R28 ;  /* 0x0000001c0022c202 */ /* 0x008fe20000000f00 */
[----:B--2---:R-:W2:Y:S01]  /*1550*/  @!P4 LDC.64 R20, c[0x0][0x250] ;  /* 0x00009400ff14cb82 */ /* 0x004ea20000000a00 */
[----:B-1----:R-:W-:Y:S01]  /*1560*/  @!P3 IMAD R32, R32, R18, RZ ;  /* 0x000000122020b224 */ /* 0x002fe200078e02ff */
[----:B------:R1:W-:Y:S01]  /*1570*/  @P4 STS [R0+0x1000], R30 ;  /* 0x0010001e00004388 */ /* 0x0003e20000000800 */
[----:B------:R-:W-:Y:S02]  /*1580*/  @!P4 IMAD.MOV.U32 R35, RZ, RZ, R29 ;  /* 0x000000ffff23c224 */ /* 0x000fe400078e001d */
[C---:B------:R-:W-:Y:S01]  /*1590*/  @!P3 IMAD R19, R23.reuse, R19, R32 ;  /* 0x000000131713b224 */ /* 0x040fe200078e0220 */
[----:B------:R-:W-:Y:S02]  /*15a0*/  @!P3 MOV R32, R28 ;  /* 0x0000001c0020b202 */ /* 0x000fe40000000f00 */
[----:B------:R-:W3:Y:S03]  /*15b0*/  @!P3 LDC.64 R14, c[0x0][0x250] ;  /* 0x00009400ff0ebb82 */ /* 0x000ee60000000a00 */
[----:B------:R-:W-:-:S04]  /*15c0*/  @!P3 IMAD.WIDE.U32 R32, R23, R18, R32 ;  /* 0x000000121720b225 */ /* 0x000fc800078e0020 */
[----:B------:R-:W-:Y:S01]  /*15d0*/  @!P3 IMAD.IADD R19, R33, 0x1, R19 ;  /* 0x000000012113b824 */ /* 0x000fe200078e0213 */
[----:B------:R-:W3:Y:S01]  /*15e0*/  @!P2 LDC.64 R6, c[0x0][0x250] ;  /* 0x00009400ff06ab82 */ /* 0x000ee20000000a00 */
[-C--:B----4-:R-:W-:Y:S02]  /*15f0*/  @!P4 IMAD R31, R31, R26.reuse, RZ ;  /* 0x0000001a1f1fc224 */ /* 0x090fe400078e02ff */
[----:B------:R-:W-:-:S04]  /*1600*/  @!P4 IMAD.WIDE.U32 R34, R3, R26, R34 ;  /* 0x0000001a0322c225 */ /* 0x000fc800078e0022 */
[----:B------:R-:W-:Y:S01]  /*1610*/  @!P4 IMAD R27, R3, R27, R31 ;  /* 0x0000001b031bc224 */ /* 0x000fe200078e021f */
[----:B------:R-:W-:Y:S01]  /*1620*/  IADD3 R3, R8, 0x70, RZ ;  /* 0x0000007008037810 */ /* 0x000fe20007ffe0ff */
[----:B------:R-:W-:Y:S01]  /*1630*/  @!P2 IMAD.MOV.U32 R31, RZ, RZ, R29 ;  /* 0x000000ffff1fa224 */ /* 0x000fe200078e001d */
[C---:B--2---:R-:W-:Y:S01]  /*1640*/  @!P4 LEA R20, P0, R34.reuse, R20, 0x2 ;  /* 0x000000142214c211 */ /* 0x044fe200078010ff */
[----:B------:R-:W-:Y:S01]  /*1650*/  @!P4 IMAD.IADD R27, R35, 0x1, R27 ;  /* 0x00000001231bc824 */ /* 0x000fe200078e021b */
[----:B-1----:R-:W-:Y:S02]  /*1660*/  @!P2 SHF.R.S32.HI R30, RZ, 0x1f, R5 ;  /* 0x0000001fff1ea819 */ /* 0x002fe40000011405 */
[----:B------:R-:W-:Y:S02]  /*1670*/  ISETP.GE.AND P6, PT, R3, R16, PT ;  /* 0x000000100300720c */ /* 0x000fe40003fc6270 */
[----:B------:R-:W-:Y:S01]  /*1680*/  @!P4 LEA.HI.X R21, R34, R21, R27, 0x2, P0 ;  /* 0x000000152215c211 */ /* 0x000fe200000f141b */
[----:B-----5:R-:W-:Y:S01]  /*1690*/  @!P2 IMAD R30, R30, R10, RZ ;  /* 0x0000000a1e1ea224 */ /* 0x020fe200078e02ff */
[----:B---3--:R-:W-:-:S03]  /*16a0*/  @!P3 LEA R14, P5, R32, R14, 0x2 ;  /* 0x0000000e200eb211 */ /* 0x008fc600078a10ff */
[----:B------:R-:W-:Y:S01]  /*16b0*/  @!P2 IMAD R11, R5, R11, R30 ;  /* 0x0000000b050ba224 */ /* 0x000fe200078e021e */
[----:B------:R-:W-:Y:S01]  /*16c0*/  @!P2 MOV R30, R28 ;  /* 0x0000001c001ea202 */ /* 0x000fe20000000f00 */
[----:B------:R-:W-:Y:S01]  /*16d0*/  @!PT LDS RZ, [RZ] ;  /* 0x00000000fffff984 */ /* 0x000fe20000000800 */
[----:B------:R-:W-:Y:S01]  /*16e0*/  @!PT LDS RZ, [RZ] ;  /* 0x00000000fffff984 */ /* 0x000fe20000000800 */
[----:B------:R-:W-:Y:S01]  /*16f0*/  @!PT LDS RZ, [RZ] ;  /* 0x00000000fffff984 */ /* 0x000fe20000000800 */
[----:B------:R2:W-:Y:S01]  /*1700*/  @!P4 LDGSTS.E.LTC128B [R0+0x1000], desc[UR38][R20.64] ;  /* 0x010000001400cfae */ /* 0x0005e2000b921966 */
[----:B------:R-:W-:-:S03]  /*1710*/  @!P3 LEA.HI.X R15, R32, R15, R19, 0x2, P5 ;  /* 0x0000000f200fb211 */ /* 0x000fc600028f1413 */
[----:B------:R-:W-:Y:S01]  /*1720*/  @!P2 IMAD.WIDE.U32 R30, R5, R10, R30 ;  /* 0x0000000a051ea225 */ /* 0x000fe200078e001e */
[----:B------:R-:W-:-:S03]  /*1730*/  @P3 MOV R5, 0xff800000 ;  /* 0xff80000000053802 */ /* 0x000fc60000000f00 */
[----:B------:R-:W-:Y:S01]  /*1740*/  @P2 IMAD.MOV.U32 R10, RZ, RZ, -0x800000 ;  /* 0xff800000ff0a2424 */ /* 0x000fe200078e00ff */
[----:B------:R-:W-:Y:S01]  /*1750*/  @!P2 IADD3 R11, R31, R11, RZ ;  /* 0x0000000b1f0ba210 */ /* 0x000fe20007ffe0ff */
[----:B------:R1:W-:Y:S01]  /*1760*/  @P3 STS [R0+0x1400], R5 ;  /* 0x0014000500003388 */ /* 0x0003e20000000800 */
[----:B------:R-:W-:-:S03]  /*1770*/  @!P2 LEA R6, P0, R30, R6, 0x2 ;  /* 0x000000061e06a211 */ /* 0x000fc600078010ff */
[----:B------:R-:W-:Y:S01]  /*1780*/  @!PT LDS RZ, [RZ] ;  /* 0x00000000fffff984 */ /* 0x000fe20000000800 */
[----:B------:R-:W-:Y:S01]  /*1790*/  @!PT LDS RZ, [RZ] ;  /* 0x00000000fffff984 */ /* 0x000fe20000000800 */
[----:B------:R-:W-:Y:S01]  /*17a0*/  @!PT LDS RZ, [RZ] ;  /* 0x00000000fffff984 */ /* 0x000fe20000000800 */
[----:B------:R2:W-:Y:S01]  /*17b0*/  @!P3 LDGSTS.E.LTC128B [R0+0x1400], desc[UR38][R14.64] ;  /* 0x014000000e00bfae */ /* 0x0005e2000b921966 */
[----:B------:R-:W-:-:S03]  /*17c0*/  @!P2 LEA.HI.X R7, R30, R7, R11, 0x2, P0 ;  /* 0x000000071e07a211 */ /* 0x000fc600000f140b */
        /* <DEDUP_REMOVED lines=23> */
.L_x_316:
[----:B------:R-:W-:Y:S05]  /*1940*/  BSYNC B0 ;  /* 0x0000000000007941 */ /* 0x000fea0003800000 */
.L_x_315:
[----:B------:R-:W-:Y:S01]  /*1950*/  USHF.L.U32 UR4, UR36, 0x6, URZ ;  /* 0x0000000624047899 */ /* 0x000fe2000800063f */
[C---:B--23--:R-:W-:Y:S01]  /*1960*/  @P1 IMAD.HI.U32 R0, R12.reuse, R9, RZ ;  /* 0x000000090c001227 */ /* 0x04cfe200078e00ff */
[----:B------:R-:W2:Y:S01]  /*1970*/  LDC.64 R6, c[0x0][0x240] ;  /* 0x00009000ff067b82 */ /* 0x000ea20000000a00 */
[----:B------:R-:W-:Y:S01]  /*1980*/  ISETP.GE.AND P0, PT, R12, R17, PT ;  /* 0x000000110c00720c */ /* 0x000fe20003f06270 */
[----:B------:R-:W-:Y:S01]  /*1990*/  USHF.R.S32.HI UR5, URZ, 0x1f, UR4 ;  /* 0x0000001f3f057899 */ /* 0x000fe20008011404 */
        /* <DEDUP_REMOVED lines=11> */
[----:B------:R-:W-:Y:S01]  /*1a50*/  SHF.R.S32.HI R34, RZ, 0x1f, R14 ;  /* 0x0000001fff227819 */ /* 0x000fe2000001140e */
[----:B------:R-:W0:Y:S01]  /*1a60*/  LDGDEPBAR ;  /* 0x00000000000079af */ /* 0x000e220000000000 */
[----:B------:R-:W-:-:S02]  /*1a70*/  ISETP.LT.OR P4, PT, R5, RZ, P4 ;  /* 0x000000ff0500720c */ /* 0x000fc40002781670 */
[----:B------:R-:W-:Y:S02]  /*1a80*/  IADD3 R33, P0, R32, R24, RZ ;  /* 0x0000001820217210 */ /* 0x000fe40007f1e0ff */
[----:B------:R-:W-:Y:S02]  /*1a90*/  ISETP.LT.OR P3, PT, R16, 0x3, P4 ;  /* 0x000000031000780c */ /* 0x000fe40002761670 */
[----:B------:R-:W-:Y:S01]  /*1aa0*/  LEA.HI.X.SX32 R32, R32, R25, 0x1, P0 ;  /* 0x0000001920207211 */ /* 0x000fe200000f0eff */
[-C--:B--2---:R-:W-:Y:S02]  /*1ab0*/  IMAD R10, R10, R6.reuse, RZ ;  /* 0x000000060a0a7224 */ /* 0x084fe400078e02ff */
[----:B------:R-:W-:Y:S01]  /*1ac0*/  IMAD.WIDE.U32 R26, R3, R6, UR4 ;  /* 0x00000004031a7e25 */ /* 0x000fe2000f8e0006 */
[----:B------:R-:W-:-:S03]  /*1ad0*/  ULDC.64 UR4, c[0x0][0x230] ;  /* 0x00008c0000047ab9 */ /* 0x000fc60000000a00 */
        /* <DEDUP_REMOVED lines=16> */
[----:B--2---:R-:W-:Y:S01]  /*1be0*/  @!P3 LEA R12, P0, R18, R38, 0x1 ;  /* 0x00000026120cb211 */ /* 0x004fe200078008ff */
        /* <DEDUP_REMOVED lines=79> */
[C---:B------:R-:W-:Y:S01]  /*20e0*/  @P1 VIADD R28, R2.reuse, 0x20 ;  /* 0x00000020021c1836 */ /* 0x040fe20000000000 */
[----:B------:R-:W-:Y:S01]  /*20f0*/  FSETP.NEU.FTZ.AND P2, PT, R23, -INF , PT ;  /* 0xff8000001700780b */ /* 0x000fe20003f5d000 */
[----:B------:R-:W-:Y:S01]  /*2100*/  @P0 VIADD R28, R2, 0x30 ;  /* 0x00000030021c0836 */ /* 0x000fe20000000000 */
[----:B------:R-:W3:Y:S01]  /*2110*/  MUFU.EX2 R16, R16 ;  /* 0x0000001000107308 */ /* 0x000ee20000000800 */
[----:B-1----:R-:W-:Y:S01]  /*2120*/  FADD.FTZ R12, RZ, R18 ;  /* 0x00000012ff0c7221 */ /* 0x002fe20000010000 */
[----:B------:R-:W-:-:S02]  /*2130*/  FSETP.NEU.FTZ.AND P1, PT, R21, -INF , PT ;  /* 0xff8000001500780b */ /* 0x000fc40003f3d000 */
[----:B------:R-:W-:-:S03]  /*2140*/  FSETP.NEU.FTZ.AND P0, PT, R20, -INF , PT ;  /* 0xff8000001400780b */ /* 0x000fc60003f1d000 */
[----:B------:R-:W-:Y:S01]  /*2150*/  @P3 IADD3 R28, R2, 0x40, RZ ;  /* 0x00000040021c3810 */ /* 0x000fe20007ffe0ff */
        /* <DEDUP_REMOVED lines=30> */
[----:B--2---:R-:W-:-:S04]  /*2340*/  FADD.FTZ R21, R23, R21 ;  /* 0x0000001517157221 */ /* 0x004fc80000010000 */
[----:B------:R-:W1:Y:S01]  /*2350*/  SHFL.BFLY PT, R26, R27, 0x1, 0x1f ;  /* 0x0c201f001b1a7f89 */ /* 0x000e6200000e0000 */
[----:B------:R-:W-:Y:S01]  /*2360*/  IMAD.MOV.U32 R23, RZ, RZ, RZ ;  /* 0x000000ffff177224 */ /* 0x000fe200078e00ff */
        /* <DEDUP_REMOVED lines=25> */
[----:B------:R-:W-:-:S11]  /*2500*/  ULDC.64 UR4, c[0x0][0x2a8] ;  /* 0x0000aa0000047ab9 */ /* 0x000fd60000000a00 */
        /* <DEDUP_REMOVED lines=15> */
.L_x_318:
[----:B------:R-:W-:Y:S05]  /*2600*/  BSYNC B0 ;  /* 0x0000000000007941 */ /* 0x000fea0003800000 */
.L_x_317:
[----:B------:R-:W-:Y:S01]  /*2610*/  IMAD R36, R8, 0x4, R0 ;  /* 0x0000000408247824 */ /* 0x000fe200078e0200 */
[----:B------:R-:W-:Y:S01]  /*2620*/  STS [R31], R18 ;  /* 0x000000121f007388 */ /* 0x000fe20000000800 */
[----:B------:R-:W-:Y:S01]  /*2630*/  BSSY B1, `(.L_x_319) ;  /* 0x00000e5000017945 */ /* 0x000fe20003800000 */
[----:B------:R-:W-:Y:S01]  /*2640*/  HFMA2.MMA R12, -RZ, RZ, 0, 0 ;  /* 0x00000000ff0c7435 */ /* 0x000fe200000001ff */
        /* <DEDUP_REMOVED lines=31> */
.L_x_323:
        /* <DEDUP_REMOVED lines=142> */
.L_x_322:
[----:B------:R-:W-:Y:S05]  /*3120*/  BSYNC B0 ;  /* 0x0000000000007941 */ /* 0x000fea0003800000 */
.L_x_321:
[----:B------:R-:W-:Y:S05]  /*3130*/  @!P5 BRA `(.L_x_320) ;  /* 0x0000000000d0d947 */ /* 0x000fea0003800000 */
[----:B------:R-:W-:Y:S01]  /*3140*/  VIADD R4, R40, 0x3 ;  /* 0x0000000328047836 */ /* 0x000fe20000000000 */
[----:B-1----:R-:W-:Y:S01]  /*3150*/  MOV R20, 0x3 ;  /* 0x0000000300147802 */ /* 0x002fe20000000f00 */
[----:B------:R-:W-:-:S03]  /*3160*/  IMAD.MOV.U32 R6, RZ, RZ, RZ ;  /* 0x000000ffff067224 */ /* 0x000fc600078e00ff */
[----:B------:R-:W-:-:S07]  /*3170*/  SHF.R.S32.HI R7, RZ, 0x1f, R4 ;  /* 0x0000001fff077819 */ /* 0x000fce0000011404 */
.L_x_324:
        /* <DEDUP_REMOVED lines=48> */
.L_x_320:
[----:B------:R-:W-:Y:S05]  /*3480*/  BSYNC B1 ;  /* 0x0000000000017941 */ /* 0x000fea0003800000 */
.L_x_319:
        /* <DEDUP_REMOVED lines=23> */
        .weak           $__internal_9_$__cuda_sm20_div_u64
        .type           $__internal_9_$__cuda_sm20_div_u64,@function
        .size           $__internal_9_$__cuda_sm20_div_u64,(.L_x_1597 - $__internal_9_$__cuda_sm20_div_u64)
$__internal_9_$__cuda_sm20_div_u64:
        /* <DEDUP_REMOVED lines=60> */
[----:B------:R-:W-:Y:S06]  /*39c0*/  RET.REL.NODEC R2 `(_ZN7cutlass13device_kernelIN5flash19FlashAttnFwdCombineIN4cute5tupleIJNS3_1CILi16EEENS5_ILi64EEEEEELi7ELi256ELi1ELb0ELb1ENS_10bfloat16_tEfNS_4arch4Sm90EEEEEvNT_6ParamsE) ;  /* 0xffffffc4028c7950 */ /* 0x000fec0003c3ffff */
.L_x_325:
        /* <DEDUP_REMOVED lines=11> */
.L_x_1597:


//--------------------- .text._ZN7cutlass13device_kernelIN5flash19FlashAttnFwdCombineIN4cute5tupleIJNS3_1CILi16EEENS5_ILi64EEEEEELi6ELi256ELi1ELb0ELb1ENS_10bfloat16_tEfNS_4arch4Sm90EEEEEvNT_6ParamsE --------------------------
	.section	.text._ZN7cutlass13device_kernelIN5flash19FlashAttnFwdCombineIN4cute5tupleIJNS3_1CILi16EEENS5_ILi64EEEEEELi6ELi256ELi1ELb0ELb1ENS_10bfloat16_tEfNS_4arch4Sm90EEEEEvNT_6ParamsE,"ax",@progbits
	.align	128
.text._ZN7cutlass13device_kernelIN5flash19FlashAttnFwdCombineIN4cute5tupleIJNS3_1CILi16EEENS5_ILi64EEEEEELi6ELi256ELi1ELb0ELb1ENS_10bfloat16_tEfNS_4arch4Sm90EEEEEvNT_6ParamsE:
        .type           _ZN7cutlass13device_kernelIN5flash19FlashAttnFwdCombineIN4cute5tupleIJNS3_1CILi16EEENS5_ILi64EEEEEELi6ELi256ELi1ELb0ELb1ENS_10bfloat16_tEfNS_4arch4Sm90EEEEEvNT_6ParamsE,@function
        .size           _ZN7cutlass13device_kernelIN5flash19FlashAttnFwdCombineIN4cute5tupleIJNS3_1CILi16EEENS5_ILi64EEEEEELi6ELi256ELi1ELb0ELb1ENS_10bfloat16_tEfNS_4arch4Sm90EEEEEvNT_6ParamsE,(.L_x_1599 - _ZN7cutlass13device_kernelIN5flash19FlashAttnFwdCombineIN4cute5tupleIJNS3_1CILi16EEENS5_ILi64EEEEEELi6ELi256ELi1ELb0ELb1ENS_10bfloat16_tEfNS_4arch4Sm90EEEEEvNT_6ParamsE)
        .other          _ZN7cutlass13device_kernelIN5flash19FlashAttnFwdCombineIN4cute5tupleIJNS3_1CILi16EEENS5_ILi64EEEEEELi6ELi256ELi1ELb0ELb1ENS_10bfloat16_tEfNS_4arch4Sm90EEEEEvNT_6ParamsE,@"STO_CUDA_ENTRY STV_DEFAULT"
_ZN7cutlass13device_kernelIN5flash19FlashAttnFwdCombineIN4cute5tupleIJNS3_1CILi16EEENS5_ILi64EEEEEELi6ELi256ELi1ELb0ELb1ENS_10bfloat16_tEfNS_4arch4Sm90EEEEEvNT_6ParamsE:
        /* <DEDUP_REMOVED lines=57> */
.L_x_326:
        /* <DEDUP_REMOVED lines=25> */
.L_x_327:
        /* <DEDUP_REMOVED lines=101> */
.L_x_329:
        /* <DEDUP_REMOVED lines=14> */
[----:B------:R-:W-:Y:S05]  /*0c50*/  CALL.REL.NOINC `($__internal_10_$__cuda_sm20_div_u64) ;  /* 0x00000020009c7944 */ /* 0x000fea0003c00000 */
[----:B------:R-:W-:Y:S05]  /*0c60*/  BRA `(.L_x_331) ;  /* 0x00000000004c7947 */ /* 0x000fea0003800000 */
.L_x_330:
        /* <DEDUP_REMOVED lines=19> */
.L_x_331:
[----:B------:R-:W-:Y:S02]  /*0da0*/  IADD3 R4, R7, -0x1, RZ ;  /* 0xffffffff07047810 */ /* 0x000fe40007ffe0ff */
[----:B------:R-:W-:-:S03]  /*0db0*/  MOV R9, R0 ;  /* 0x0000000000097202 */ /* 0x000fc60000000f00 */
.L_x_328:
        /* <DEDUP_REMOVED lines=18> */
[----:B------:R-:W-:Y:S01]  /*0ee0*/  VIADD R29, R8, 0x20 ;  /* 0x00000020081d7836 */ /* 0x000fe20000000000 */
[----:B------:R-:W-:Y:S01]  /*0ef0*/  MOV R0, R3 ;  /* 0x0000000300007202 */ /* 0x000fe20000000f00 */
[----:B------:R-:W-:Y:S01]  /*0f00*/  @P1 IMAD.HI.U32 R5, R3, R9, RZ ;  /* 0x0000000903051227 */ /* 0x000fe200078e00ff */
[-C--:B------:R-:W-:Y:S01]  /*0f10*/  ISETP.GE.AND P5, PT, R30, R16.reuse, PT ;  /* 0x000000101e00720c */ /* 0x080fe20003fa6270 */
[----:B------:R-:W-:Y:S01]  /*0f20*/  ULDC.64 UR4, c[0x0][0x270] ;  /* 0x00009c0000047ab9 */ /* 0x000fe20000000a00 */
[----:B------:R-:W-:Y:S01]  /*0f30*/  ISETP.GE.AND P4, PT, R29, R16, PT ;  /* 0x000000101d00720c */ /* 0x000fe20003f86270 */
[----:B------:R-:W-:Y:S01]  /*0f40*/  IMAD.MOV.U32 R32, RZ, RZ, R24 ;  /* 0x000000ffff207224 */ /* 0x000fe200078e0018 */
[----:B------:R-:W-:Y:S01]  /*0f50*/  @P1 SHF.R.U32.HI R0, RZ, R4, R5 ;  /* 0x00000004ff001219 */ /* 0x000fe20000011605 */
[----:B------:R-:W-:Y:S01]  /*0f60*/  UMOV UR7, 0x400 ;  /* 0x0000040000077882 */ /* 0x000fe20000000000 */
[----:B------:R-:W-:Y:S01]  /*0f70*/  MOV R33, R25 ;  /* 0x0000001900217202 */ /* 0x000fe20000000f00 */
[----:B------:R-:W3:Y:S01]  /*0f80*/  @!P6 LDC.64 R26, c[0x0][0x268] ;  /* 0x00009a00ff1aeb82 */ /* 0x000ee20000000a00 */
[--C-:B------:R-:W-:Y:S01]  /*0f90*/  SHF.R.S32.HI R5, RZ, 0x1f, R0.reuse ;  /* 0x0000001fff057819 */ /* 0x100fe20000011400 */
[----:B------:R-:W-:-:S02]  /*0fa0*/  IMAD.MOV R6, RZ, RZ, -R0 ;  /* 0x000000ffff067224 */ /* 0x000fc400078e0a00 */
[----:B------:R-:W-:Y:S02]  /*0fb0*/  IMAD.WIDE.U32 R32, R0, UR4, R32 ;  /* 0x0000000400207c25 */ /* 0x000fe4000f8e0020 */
[----:B------:R-:W-:Y:S02]  /*0fc0*/  @!P5 SHF.R.S32.HI R23, RZ, 0x1f, R30 ;  /* 0x0000001fff17d819 */ /* 0x000fe4000001141e */
[----:B------:R-:W4:Y:S01]  /*0fd0*/  @!P5 LDC.64 R18, c[0x0][0x268] ;  /* 0x00009a00ff12db82 */ /* 0x000f220000000a00 */
[----:B------:R-:W-:Y:S01]  /*0fe0*/  IMAD R6, R22, R6, R3 ;  /* 0x0000000616067224 */ /* 0x000fe200078e0203 */
[----:B------:R-:W-:Y:S01]  /*0ff0*/  @!P6 SHF.R.S32.HI R3, RZ, 0x1f, R8 ;  /* 0x0000001fff03e819 */ /* 0x000fe20000011408 */
[----:B------:R-:W-:Y:S01]  /*1000*/  IMAD R5, R5, UR4, RZ ;  /* 0x0000000405057c24 */ /* 0x000fe2000f8e02ff */
[----:B--2---:R-:W-:Y:S02]  /*1010*/  ULEA UR6, UR6, UR7, 0x18 ;  /* 0x0000000706067291 */ /* 0x004fe4000f8ec03f */
[----:B------:R-:W-:Y:S01]  /*1020*/  SHF.R.S32.HI R28, RZ, 0x1f, R6 ;  /* 0x0000001fff1c7819 */ /* 0x000fe20000011406 */
[----:B------:R-:W-:Y:S01]  /*1030*/  IMAD R5, R0, UR5, R5 ;  /* 0x0000000500057c24 */ /* 0x000fe2000f8e0205 */
[----:B------:R-:W2:Y:S01]  /*1040*/  @!P4 LDC.64 R10, c[0x0][0x268] ;  /* 0x00009a00ff0acb82 */ /* 0x000ea20000000a00 */
[----:B------:R-:W-:Y:S01]  /*1050*/  IADD3 R32, P0, R6, R32, RZ ;  /* 0x0000002006207210 */ /* 0x000fe20007f1e0ff */
[----:B------:R-:W-:Y:S01]  /*1060*/  @P6 IMAD.MOV.U32 R0, RZ, RZ, -0x800000 ;  /* 0xff800000ff006424 */ /* 0x000fe200078e00ff */
[----:B------:R-:W-:-:S02]  /*1070*/  LEA R31, R31, UR6, 0x2 ;  /* 0x000000061f1f7c11 */ /* 0x000fc4000f8e10ff */
[----:B------:R-:W-:Y:S02]  /*1080*/  IADD3.X R33, R28, R33, R5, P0, !PT ;  /* 0x000000211c217210 */ /* 0x000fe400007fe405 */
[----:B------:R-:W-:Y:S01]  /*1090*/  @!P5 MOV R34, R32 ;  /* 0x000000200022d202 */ /* 0x000fe20000000f00 */
[----:B------:R-:W5:Y:S01]  /*10a0*/  @!P6 LDC.64 R20, c[0x0][0x250] ;  /* 0x00009400ff14eb82 */ /* 0x000f620000000a00 */
[----:B---3--:R-:W-:Y:S01]  /*10b0*/  @!P6 IMAD R3, R3, R26, RZ ;  /* 0x0000001a0303e224 */ /* 0x008fe200078e02ff */
[----:B------:R3:W-:Y:S01]  /*10c0*/  @P6 STS [R31], R0 ;  /* 0x000000001f006388 */ /* 0x0007e20000000800 */
[C---:B------:R-:W-:Y:S01]  /*10d0*/  IADD3 R5, R8.reuse, 0x30, RZ ;  /* 0x0000003008057810 */ /* 0x040fe20007ffe0ff */
[----:B------:R-:W-:Y:S02]  /*10e0*/  @!P5 IMAD.MOV.U32 R35, RZ, RZ, R33 ;  /* 0x000000ffff23d224 */ /* 0x000fe400078e0021 */
[C---:B------:R-:W-:Y:S01]  /*10f0*/  @!P6 IMAD R3, R8.reuse, R27, R3 ;  /* 0x0000001b0803e224 */ /* 0x040fe200078e0203 */
[----:B------:R-:W-:Y:S01]  /*1100*/  ISETP.GE.AND P3, PT, R5, R16, PT ;  /* 0x000000100500720c */ /* 0x000fe20003f66270 */
[----:B------:R-:W1:Y:S01]  /*1110*/  @!P5 LDC.64 R14, c[0x0][0x250] ;  /* 0x00009400ff0edb82 */ /* 0x000e620000000a00 */
[----:B------:R-:W-:-:S04]  /*1120*/  @!P6 IMAD.WIDE.U32 R26, R8, R26, R32 ;  /* 0x0000001a081ae225 */ /* 0x000fc800078e0020 */
[-C--:B----4-:R-:W-:Y:S02]  /*1130*/  @!P5 IMAD R23, R23, R18.reuse, RZ ;  /* 0x000000121717d224 */ /* 0x090fe400078e02ff */
[----:B------:R-:W-:Y:S01]  /*1140*/  @!P6 IMAD.IADD R3, R27, 0x1, R3 ;  /* 0x000000011b03e824 */ /* 0x000fe200078e0203 */
[----:B------:R-:W4:Y:S01]  /*1150*/  @!P4 LDC.64 R6, c[0x0][0x250] ;  /* 0x00009400ff06cb82 */ /* 0x000f220000000a00 */
[C---:B------:R-:W-:Y:S02]  /*1160*/  @!P5 IMAD R19, R30.reuse, R19, R23 ;  /* 0x000000131e13d224 */ /* 0x040fe400078e0217 */
[----:B------:R-:W-:-:S04]  /*1170*/  @!P5 IMAD.WIDE.U32 R34, R30, R18, R34 ;  /* 0x000000121e22d225 */ /* 0x000fc800078e0022 */
[----:B------:R-:W-:Y:S01]  /*1180*/  @!P5 IMAD.IADD R19, R35, 0x1, R19 ;  /* 0x000000012313d824 */ /* 0x000fe200078e0213 */
[C---:B-----5:R-:W-:Y:S02]  /*1190*/  @!P6 LEA R20, P0, R26.reuse, R20, 0x2 ;  /* 0x000000141a14e211 */ /* 0x060fe400078010ff */
[----:B---3--:R-:W-:Y:S02]  /*11a0*/  @!P4 SHF.R.S32.HI R0, RZ, 0x1f, R29 ;  /* 0x0000001fff00c819 */ /* 0x008fe4000001141d */
[----:B------:R-:W-:Y:S02]  /*11b0*/  @!P6 LEA.HI.X R21, R26, R21, R3, 0x2, P0 ;  /* 0x000000151a15e211 */ /* 0x000fe400000f1403 */
[----:B------:R-:W-:Y:S01]  /*11c0*/  @P5 MOV R3, 0xff800000 ;  /* 0xff80000000035802 */ /* 0x000fe20000000f00 */
[----:B--2---:R-:W-:Y:S01]  /*11d0*/  @!P4 IMAD R0, R0, R10, RZ ;  /* 0x0000000a0000c224 */ /* 0x004fe200078e02ff */
[C---:B-1----:R-:W-:Y:S01]  /*11e0*/  @!P5 LEA R14, P2, R34.reuse, R14, 0x2 ;  /* 0x0000000e220ed211 */ /* 0x042fe200078410ff */
[----:B------:R-:W-:Y:S01]  /*11f0*/  @!PT LDS RZ, [RZ] ;  /* 0x00000000fffff984 */ /* 0x000fe20000000800 */
[----:B------:R-:W-:Y:S01]  /*1200*/  @!PT LDS RZ, [RZ] ;  /* 0x00000000fffff984 */ /* 0x000fe20000000800 */
[----:B------:R-:W-:Y:S01]  /*1210*/  @!PT LDS RZ, [RZ] ;  /* 0x00000000fffff984 */ /* 0x000fe20000000800 */
[----:B------:R2:W-:Y:S02]  /*1220*/  @!P6 LDGSTS.E.LTC128B [R31], desc[UR38][R20.64] ;  /* 0x00000000141fefae */ /* 0x0005e4000b921966 */
[C---:B------:R-:W-:Y:S01]  /*1230*/  @!P4 IMAD R0, R29.reuse, R11, R0 ;  /* 0x0000000b1d00c224 */ /* 0x040fe200078e0200 */
[----:B------:R-:W-:Y:S01]  /*1240*/  @!P5 LEA.HI.X R15, R34, R15, R19, 0x2, P2 ;  /* 0x0000000f220fd211 */ /* 0x000fe200010f1413 */
[----:B------:R-:W-:Y:S01]  /*1250*/  @!P4 IMAD.WIDE.U32 R10, R29, R10, R32 ;  /* 0x0000000a1d0ac225 */ /* 0x000fe200078e0020 */
[----:B------:R1:W-:Y:S04]  /*1260*/  @P5 STS [R31+0x400], R3 ;  /* 0x000400031f005388 */ /* 0x0003e80000000800 */
[----:B------:R-:W-:Y:S01]  /*1270*/  @!P4 IADD3 R0, R11, R0, RZ ;  /* 0x000000000b00c210 */ /* 0x000fe20007ffe0ff */
[----:B------:R-:W-:Y:S01]  /*1280*/  @!PT LDS RZ, [RZ] ;  /* 0x00000000fffff984 */ /* 0x000fe20000000800 */
[----:B------:R-:W-:Y:S01]  /*1290*/  @!PT LDS RZ, [RZ] ;  /* 0x00000000fffff984 */ /* 0x000fe20000000800 */
[----:B------:R-:W-:Y:S01]  /*12a0*/  @!PT LDS RZ, [RZ] ;  /* 0x00000000fffff984 */ /* 0x000fe20000000800 */
[----:B------:R2:W-:Y:S01]  /*12b0*/  @!P5 LDGSTS.E.LTC128B [R31+0x400], desc[UR38][R14.64] ;  /* 0x004000000e1fdfae */ /* 0x0005e2000b921966 */
[----:B----4-:R-:W-:-:S04]  /*12c0*/  @!P4 LEA R6, P0, R10, R6, 0x2 ;  /* 0x000000060a06c211 */ /* 0x010fc800078010ff */
[----:B------:R-:W-:Y:S02]  /*12d0*/  @!P4 LEA.HI.X R7, R10, R7, R0, 0x2, P0 ;  /* 0x000000070a07c211 */ /* 0x000fe400000f1400 */
        /* <DEDUP_REMOVED lines=24> */
.L_x_333:
[----:B------:R-:W-:Y:S05]  /*1460*/  BSYNC B0 ;  /* 0x0000000000007941 */ /* 0x000fea0003800000 */
.L_x_332:
[----:B------:R-:W-:Y:S01]  /*1470*/  USHF.L.U32 UR4, UR36, 0x6, URZ ;  /* 0x0000000624047899 */ /* 0x000fe2000800063f */
[C---:B--2---:R-:W-:Y:S01]  /*1480*/  @P1 IMAD.HI.U32 R0, R12.reuse, R9, RZ ;  /* 0x000000090c001227 */ /* 0x044fe200078e00ff */
[----:B------:R-:W2:Y:S01]  /*1490*/  LDC.64 R6, c[0x0][0x240] ;  /* 0x00009000ff067b82 */ /* 0x000ea20000000a00 */
[----:B------:R-:W-:Y:S01]  /*14a0*/  ISETP.GE.AND P0, PT, R12, R17, PT ;  /* 0x000000110c00720c */ /* 0x000fe20003f06270 */
[----:B------:R-:W-:Y:S01]  /*14b0*/  USHF.R.S32.HI UR5, URZ, 0x1f, UR4 ;  /* 0x0000001f3f057899 */ /* 0x000fe20008011404 */
        /* <DEDUP_REMOVED lines=22> */
[----:B------:R-:W-:Y:S02]  /*1620*/  IMAD R3, R32, UR4, RZ ;  /* 0x0000000420037c24 */ /* 0x000fe4000f8e02ff */
[----:B------:R-:W-:Y:S02]  /*1630*/  IMAD.IADD R27, R27, 0x1, R7 ;  /* 0x000000011b1b7824 */ /* 0x000fe400078e0207 */
[C---:B------:R-:W-:Y:S01]  /*1640*/  IMAD R3, R33.reuse, UR5, R3 ;  /* 0x0000000521037c24 */ /* 0x040fe2000f8e0203 */
        /* <DEDUP_REMOVED lines=13> */
[----:B------:R-:W-:Y:S02]  /*1720*/  @!P3 LEA.HI.X R19, R18, R37, R19, 0x1, P0 ;  /* 0x000000251213b211 */ /* 0x000fe400000f0c13 */
        /* <DEDUP_REMOVED lines=125> */
.L_x_335:
[----:B------:R-:W-:Y:S05]  /*1f00*/  BSYNC B0 ;  /* 0x0000000000007941 */ /* 0x000fea0003800000 */
.L_x_334:
[----:B------:R-:W-:Y:S01]  /*1f10*/  IMAD R35, R8, 0x4, R0 ;  /* 0x0000000408237824 */ /* 0x000fe200078e0200 */
[----:B------:R-:W-:Y:S01]  /*1f20*/  STS [R21], R17 ;  /* 0x0000001115007388 */ /* 0x000fe20000000800 */
[----:B------:R-:W-:Y:S01]  /*1f30*/  BSSY B1, `(.L_x_336) ;  /* 0x00000e2000017945 */ /* 0x000fe20003800000 */
[----:B------:R-:W-:Y:S02]  /*1f40*/  IMAD.MOV.U32 R9, RZ, RZ, RZ ;  /* 0x000000ffff097224 */ /* 0x000fe400078e00ff */
[----:B------:R-:W-:Y:S04]  /*1f50*/  STS [R21+0x400], R16 ;  /* 0x0004001015007388 */ /* 0x000fe80000000800 */
[----:B------:R2:W-:Y:S04]  /*1f60*/  STS [R21+0x800], R12 ;  /* 0x0008000c15007388 */ /* 0x0005e80000000800 */
[----:B------:R3:W-:Y:S04]  /*1f70*/  STS [R21+0xc00], R10 ;  /* 0x000c000a15007388 */ /* 0x0007e80000000800 */
        /* <DEDUP_REMOVED lines=25> */
.L_x_340:
        /* <DEDUP_REMOVED lines=142> */
.L_x_339:
[----:B------:R-:W-:Y:S05]  /*29f0*/  BSYNC B0 ;  /* 0x0000000000007941 */ /* 0x000fea0003800000 */
.L_x_338:
[----:B------:R-:W-:Y:S05]  /*2a00*/  @!P5 BRA `(.L_x_337) ;  /* 0x0000000000d0d947 */ /* 0x000fea0003800000 */
[----:B------:R-:W-:Y:S01]  /*2a10*/  VIADD R4, R40, 0x3 ;  /* 0x0000000328047836 */ /* 0x000fe20000000000 */
[----:B------:R-:W-:Y:S01]  /*2a20*/  HFMA2.MMA R20, -RZ, RZ, 0, 1.78813934326171875e-07 ;  /* 0x00000003ff147435 */ /* 0x000fe200000001ff */
[----:B-1----:R-:W-:-:S03]  /*2a30*/  IMAD.MOV.U32 R6, RZ, RZ, RZ ;  /* 0x000000ffff067224 */ /* 0x002fc600078e00ff */
[----:B------:R-:W-:-:S07]  /*2a40*/  SHF.R.S32.HI R7, RZ, 0x1f, R4 ;  /* 0x0000001fff077819 */ /* 0x000fce0000011404 */
.L_x_341:
        /* <DEDUP_REMOVED lines=48> */
.L_x_337:
[----:B------:R-:W-:Y:S05]  /*2d50*/  BSYNC B1 ;  /* 0x0000000000017941 */ /* 0x000fea0003800000 */
.L_x_336:
        /* <DEDUP_REMOVED lines=23> */
        .weak           $__internal_10_$__cuda_sm20_div_u64
        .type           $__internal_10_$__cuda_sm20_div_u64,@function
        .size           $__internal_10_$__cuda_sm20_div_u64,(.L_x_1599 - $__internal_10_$__cuda_sm20_div_u64)
$__internal_10_$__cuda_sm20_div_u64:
[----:B------:R-:W-:-:S04]  /*2ed0*/  MOV R9, RZ ;  /* 0x000000ff00097202 */ /* 0x000fc80000000f00 */
        /* <DEDUP_REMOVED lines=59> */
[----:B------:R-:W-:Y:S06]  /*3290*/  RET.REL.NODEC R2 `(_ZN7cutlass13device_kernelIN5flash19FlashAttnFwdCombineIN4cute5tupleIJNS3_1CILi16EEENS5_ILi64EEEEEELi6ELi256ELi1ELb0ELb1ENS_10bfloat16_tEfNS_4arch4Sm90EEEEEvNT_6ParamsE) ;  /* 0xffffffcc02587950 */ /* 0x000fec0003c3ffff */
.L_x_342:
        /* <DEDUP_REMOVED lines=14> */
.L_x_1599:


//--------------------- .text._ZN7cutlass13device_kernelIN5flash19FlashAttnFwdCombineIN4cute5tupleIJNS3_1CILi16EEENS5_ILi64EEEEEELi5ELi256ELi1ELb0ELb1ENS_10bfloat16_tEfNS_4arch4Sm90EEEEEvNT_6ParamsE --------------------------
	.section	.text._ZN7cutlass13device_kernelIN5flash19FlashAttnFwdCombineIN4cute5tupleIJNS3_1CILi16EEENS5_ILi64EEEEEELi5ELi256ELi1ELb0ELb1ENS_10bfloat16_tEfNS_4arch4Sm90EEEEEvNT_6ParamsE,"ax",@progbits
	.align	128
.text._ZN7cutlass13device_kernelIN5flash19FlashAttnFwdCombineIN4cute5tupleIJNS3_1CILi16EEENS5_ILi64EEEEEELi5ELi256ELi1ELb0ELb1ENS_10bfloat16_tEfNS_4arch4Sm90EEEEEvNT_6ParamsE:
        .type           _ZN7cutlass13device_kernelIN5flash19FlashAttnFwdCombineIN4cute5tupleIJNS3_1CILi16EEENS5_ILi64EEEEEELi5ELi256ELi1ELb0ELb1ENS_10bfloat16_tEfNS_4arch4Sm90EEEEEvNT_6ParamsE,@function
        .size           _ZN7cutlass13device_kernelIN5flash19FlashAttnFwdCombineIN4cute5tupleIJNS3_1CILi16EEENS5_ILi64EEEEEELi5ELi256ELi1ELb0ELb1ENS_10bfloat16_tEfNS_4arch4Sm90EEEEEvNT_6ParamsE,(.L_x_1601 - _ZN7cutlass13device_kernelIN5flash19FlashAttnFwdCombineIN4cute5tupleIJNS3_1CILi16EEENS5_ILi64EEEEEELi5ELi256ELi1ELb0ELb1ENS_10bfloat16_tEfNS_4arch4Sm90EEEEEvNT_6ParamsE)
        .other          _ZN7cutlass13device_kernelIN5flash19FlashAttnFwdCombineIN4cute5tupleIJNS3_1CILi16EEENS5_ILi64EEEEEELi5ELi256ELi1ELb0ELb1ENS_10bfloat16_tEfNS_4arch4Sm90EEEEEvNT_6ParamsE,@"STO_CUDA_ENTRY STV_DEFAULT"
_ZN7cutlass13device_kernelIN5flash19FlashAttnFwdCombineIN4cute5tupleIJNS3_1CILi16EEENS5_ILi64EEEEEELi5ELi256ELi1ELb0ELb1ENS_10bfloat16_tEfNS_4arch4Sm90EEEEEvNT_6ParamsE:
        /* <DEDUP_REMOVED lines=57> */
.L_x_343:
        /* <DEDUP_REMOVED lines=25> */
.L_x_344:
        /* <DEDUP_REMOVED lines=101> */
.L_x_346:
        /* <DEDUP_REMOVED lines=14> */
[----:B------:R-:W-:Y:S05]  /*0c50*/  CALL.REL.NOINC `($__internal_11_$__cuda_sm20_div_u64) ;  /* 0x0000001c00bc7944 */ /* 0x000fea0003c00000 */
[----:B------:R-:W-:Y:S05]  /*0c60*/  BRA `(.L_x_348) ;  /* 0x00000000004c7947 */ /* 0x000fea0003800000 */
.L_x_347:
        /* <DEDUP_REMOVED lines=19> */
.L_x_348:
[----:B------:R-:W-:Y:S02]  /*0da0*/  IADD3 R4, R7, -0x1, RZ ;  /* 0xffffffff07047810 */ /* 0x000fe40007ffe0ff */
[----:B------:R-:W-:-:S03]  /*0db0*/  MOV R9, R0 ;  /* 0x0000000000097202 */ /* 0x000fc60000000f00 */
.L_x_345:
        /* <DEDUP_REMOVED lines=26> */
[----:B------:R-:W-:-:S04]  /*0f60*/  IMAD.WIDE.U32 R18, R3, UR4, R18 ;  /* 0x0000000403127c25 */ /* 0x000fc8000f8e0012 */
        /* <DEDUP_REMOVED lines=8> */
[----:B------:R-:W-:Y:S02]  /*0ff0*/  @!P3 SHF.R.S32.HI R3, RZ, 0x1f, R8 ;  /* 0x0000001fff03b819 */ /* 0x000fe40000011408 */
[----:B------:R-:W-:-:S02]  /*1000*/  IADD3.X R19, R5, R19, R0, P0, !PT ;  /* 0x0000001305137210 */ /* 0x000fc400007fe400 */
[----:B------:R-:W-:Y:S02]  /*1010*/  IADD3 R0, R8, 0x10, RZ ;  /* 0x0000001008007810 */ /* 0x000fe40007ffe0ff */
[----:B------:R-:W-:Y:S02]  /*1020*/  @P3 MOV R5, 0xff800000 ;  /* 0xff80000000053802 */ /* 0x000fe40000000f00 */
[----:B------:R-:W-:Y:S01]  /*1030*/  ISETP.GE.AND P2, PT, R0, R16, PT ;  /* 0x000000100000720c */ /* 0x000fe20003f46270 */
[----:B---3--:R-:W-:Y:S01]  /*1040*/  @!P3 IMAD R3, R3, R10, RZ ;  /* 0x0000000a0303b224 */ /* 0x008fe200078e02ff */
[----:B------:R-:W-:-:S03]  /*1050*/  LEA R15, R15, UR4, 0x2 ;  /* 0x000000040f0f7c11 */ /* 0x000fc6000f8e10ff */
[C---:B------:R-:W-:Y:S02]  /*1060*/  @!P3 IMAD R3, R8.reuse, R11, R3 ;  /* 0x0000000b0803b224 */ /* 0x040fe400078e0203 */
[----:B------:R-:W-:Y:S01]  /*1070*/  @!P3 IMAD.WIDE.U32 R10, R8, R10, R18 ;  /* 0x0000000a080ab225 */ /* 0x000fe200078e0012 */
[----:B------:R2:W-:Y:S03]  /*1080*/  @P3 STS [R15], R5 ;  /* 0x000000050f003388 */ /* 0x0005e60000000800 */
[----:B------:R-:W-:Y:S01]  /*1090*/  @!P3 IMAD.IADD R3, R11, 0x1, R3 ;  /* 0x000000010b03b824 */ /* 0x000fe200078e0203 */
[----:B----4-:R-:W-:-:S04]  /*10a0*/  @!P3 LEA R6, P0, R10, R6, 0x2 ;  /* 0x000000060a06b211 */ /* 0x010fc800078010ff */
[----:B------:R-:W-:Y:S01]  /*10b0*/  @!P3 LEA.HI.X R7, R10, R7, R3, 0x2, P0 ;  /* 0x000000070a07b211 */ /* 0x000fe200000f1403 */
[----:B------:R-:W-:-:S04]  /*10c0*/  @P2 IMAD.MOV.U32 R3, RZ, RZ, -0x800000 ;  /* 0xff800000ff032424 */ /* 0x000fc800078e00ff */
        /* <DEDUP_REMOVED lines=21> */
.L_x_350:
[----:B------:R-:W-:Y:S05]  /*1220*/  BSYNC B0 ;  /* 0x0000000000007941 */ /* 0x000fea0003800000 */
.L_x_349:
[----:B------:R-:W-:Y:S01]  /*1230*/  USHF.L.U32 UR4, UR36, 0x6, URZ ;  /* 0x0000000624047899 */ /* 0x000fe2000800063f */
[C---:B------:R-:W-:Y:S01]  /*1240*/  @P1 IMAD.HI.U32 R0, R12.reuse, R9, RZ ;  /* 0x000000090c001227 */ /* 0x040fe200078e00ff */
[----:B--2---:R-:W2:Y:S01]  /*1250*/  LDC.64 R6, c[0x0][0x240] ;  /* 0x00009000ff067b82 */ /* 0x004ea20000000a00 */
        /* <DEDUP_REMOVED lines=39> */
[--C-:B------:R-:W-:Y:S02]  /*14d0*/  @!P4 IMAD R3, R15, 0x4, R0.reuse ;  /* 0x000000040f03c824 */ /* 0x100fe400078e0200 */
[----:B------:R-:W-:Y:S01]  /*14e0*/  IMAD R35, R8, 0x4, R0 ;  /* 0x0000000408237824 */ /* 0x000fe200078e0200 */
[----:B------:R-:W-:Y:S02]  /*14f0*/  @!P3 LEA.HI.X R19, R18, R37, R19, 0x1, P0 ;  /* 0x000000251213b211 */ /* 0x000fe400000f0c13 */
[----:B---3--:R-:W-:-:S04]  /*1500*/  @!P4 LEA R16, P2, R36, R16, 0x2 ;  /* 0x000000102410c211 */ /* 0x008fc800078410ff */
        /* <DEDUP_REMOVED lines=106> */
.L_x_352:
[----:B------:R-:W-:Y:S05]  /*1bb0*/  BSYNC B0 ;  /* 0x0000000000007941 */ /* 0x000fea0003800000 */
.L_x_351:
        /* <DEDUP_REMOVED lines=29> */
.L_x_357:
        /* <DEDUP_REMOVED lines=142> */
.L_x_356:
[----:B------:R-:W-:Y:S05]  /*2670*/  BSYNC B0 ;  /* 0x0000000000007941 */ /* 0x000fea0003800000 */
.L_x_355:
[----:B------:R-:W-:Y:S05]  /*2680*/  @!P5 BRA `(.L_x_354) ;  /* 0x0000000000d0d947 */ /* 0x000fea0003800000 */
[----:B------:R-:W-:Y:S01]  /*2690*/  VIADD R4, R40, 0x3 ;  /* 0x0000000328047836 */ /* 0x000fe20000000000 */
[----:B-1----:R-:W-:Y:S01]  /*26a0*/  MOV R20, 0x3 ;  /* 0x0000000300147802 */ /* 0x002fe20000000f00 */
[----:B------:R-:W-:-:S03]  /*26b0*/  IMAD.MOV.U32 R6, RZ, RZ, RZ ;  /* 0x000000ffff067224 */ /* 0x000fc600078e00ff */
[----:B------:R-:W-:-:S07]  /*26c0*/  SHF.R.S32.HI R7, RZ, 0x1f, R4 ;  /* 0x0000001fff077819 */ /* 0x000fce0000011404 */
.L_x_358:
        /* <DEDUP_REMOVED lines=48> */
.L_x_354:
[----:B------:R-:W-:Y:S05]  /*29d0*/  BSYNC B1 ;  /* 0x0000000000017941 */ /* 0x000fea0003800000 */
.L_x_353:
        /* <DEDUP_REMOVED lines=23> */
        .weak           $__internal_11_$__cuda_sm20_div_u64
        .type           $__internal_11_$__cuda_sm20_div_u64,@function
        .size           $__internal_11_$__cuda_sm20_div_u64,(.L_x_1601 - $__internal_11_$__cuda_sm20_div_u64)
$__internal_11_$__cuda_sm20_div_u64:
        /* <DEDUP_REMOVED lines=60> */
[----:B------:R-:W-:Y:S06]  /*2f10*/  RET.REL.NODEC R2 `(_ZN7cutlass13device_kernelIN5flash19FlashAttnFwdCombineIN4cute5tupleIJNS3_1CILi16EEENS5_ILi64EEEEEELi5ELi256ELi1ELb0ELb1ENS_10bfloat16_tEfNS_4arch4Sm90EEEEEvNT_6ParamsE) ;  /* 0xffffffd002387950 */ /* 0x000fec0003c3ffff */
.L_x_359:
        /* <DEDUP_REMOVED lines=14> */
.L_x_1601:


//--------------------- .text._ZN7cutlass13device_kernelIN5flash19FlashAttnFwdCombineIN4cute5tupleIJNS3_1CILi16EEENS5_ILi64EEEEEELi4ELi256ELi1ELb0ELb1ENS_10bfloat16_tEfNS_4arch4Sm90EEEEEvNT_6ParamsE --------------------------
	.section	.text._ZN7cutlass13device_kernelIN5flash19FlashAttnFwdCombineIN4cute5tupleIJNS3_1CILi16EEENS5_ILi64EEEEEELi4ELi256ELi1ELb0ELb1ENS_10bfloat16_tEfNS_4arch4Sm90EEEEEvNT_6ParamsE,"ax",@progbits
	.align	128
.text._ZN7cutlass13device_kernelIN5flash19FlashAttnFwdCombineIN4cute5tupleIJNS3_1CILi16EEENS5_ILi64EEEEEELi4ELi256ELi1ELb0ELb1ENS_10bfloat16_tEfNS_4arch4Sm90EEEEEvNT_6ParamsE:
        .type           _ZN7cutlass13device_kernelIN5flash19FlashAttnFwdCombineIN4cute5tupleIJNS3_1CILi16EEENS5_ILi64EEEEEELi4ELi256ELi1ELb0ELb1ENS_10bfloat16_tEfNS_4arch4Sm90EEEEEvNT_6ParamsE,@function
        .size           _ZN7cutlass13device_kernelIN5flash19FlashAttnFwdCombineIN4cute5tupleIJNS3_1CILi16EEENS5_ILi64EEEEEELi4ELi256ELi1ELb0ELb1ENS_10bfloat16_tEfNS_4arch4Sm90EEEEEvNT_6ParamsE,(.L_x_1603 - _ZN7cutlass13device_kernelIN5flash19FlashAttnFwdCombineIN4cute5tupleIJNS3_1CILi16EEENS5_ILi64EEEEEELi4ELi256ELi1ELb0ELb1ENS_10bfloat16_tEfNS_4arch4Sm90EEEEEvNT_6ParamsE)
        .other          _ZN7cutlass13device_kernelIN5flash19FlashAttnFwdCombineIN4cute5tupleIJNS3_1CILi16EEENS5_ILi64EEEEEELi4ELi256ELi1ELb0ELb1ENS_10bfloat16_tEfNS_4arch4Sm90EEEEEvNT_6ParamsE,@"STO_CUDA_ENTRY STV_DEFAULT"
_ZN7cutlass13device_kernelIN5flash19FlashAttnFwdCombineIN4cute5tupleIJNS3_1CILi16EEENS5_ILi64EEEEEELi4ELi256ELi1ELb0ELb1ENS_10bfloat16_tEfNS_4arch4Sm90EEEEEvNT_6ParamsE:
        /* <DEDUP_REMOVED lines=57> */
.L_x_360:
        /* <DEDUP_REMOVED lines=25> */
.L_x_361:
        /* <DEDUP_REMOVED lines=101> */
.L_x_363:
        /* <DEDUP_REMOVED lines=14> */
[----:B------:R-:W-:Y:S05]  /*0c50*/  CALL.REL.NOINC `($__internal_12_$__cuda_sm20_div_u64) ;  /* 0x0000001c004c7944 */ /* 0x000fea0003c00000 */
[----:B------:R-:W-:Y:S05]  /*0c60*/  BRA `(.L_x_365) ;  /* 0x00000000004c7947 */ /* 0x000fea0003800000 */
.L_x_364:
        /* <DEDUP_REMOVED lines=19> */
.L_x_365:
[----:B------:R-:W-:Y:S02]  /*0da0*/  IADD3 R4, R7, -0x1, RZ ;  /* 0xffffffff07047810 */ /* 0x000fe40007ffe0ff */
[----:B------:R-:W-:-:S07]  /*0db0*/  MOV R9, R0 ;  /* 0x0000000000097202 */ /* 0x000fce0000000f00 */
.L_x_362:
[----:B------:R-:W-:Y:S01]  /*0dc0*/  SHF.R.S32.HI R8, RZ, 0x1f, R18 ;  /* 0x0000001fff087819 */ /* 0x000fe20000011412 */
[----:B------:R-:W1:Y:S01]  /*0dd0*/  LDC R13, c[0x0][0x21c] ;  /* 0x00008700ff0d7b82 */ /* 0x000e620000000800 */
[----:B------:R-:W-:Y:S02]  /*0de0*/  BSSY B0, `(.L_x_366) ;  /* 0x0000032000007945 */ /* 0x000fe40003800000 */
[----:B------:R-:W-:-:S04]  /*0df0*/  LEA.HI R8, R8, R18, RZ, 0x4 ;  /* 0x0000001208087211 */ /* 0x000fc800078f20ff */
[----:B--2---:R-:W-:Y:S02]  /*0e00*/  LOP3.LUT R2, R8, 0xfffffff0, RZ, 0xc0, !PT ;  /* 0xfffffff008027812 */ /* 0x004fe400078ec0ff */
[----:B------:R-:W-:-:S03]  /*0e10*/  SHF.R.S32.HI R8, RZ, 0x4, R8 ;  /* 0x00000004ff087819 */ /* 0x000fc60000011408 */
[----:B------:R-:W-:Y:S02]  /*0e20*/  IMAD.IADD R2, R18, 0x1, -R2 ;  /* 0x0000000112027824 */ /* 0x000fe400078e0a02 */
[----:B------:R-:W-:Y:S02]  /*0e30*/  VIADD R10, R8, UR37 ;  /* 0x00000025080a7c36 */ /* 0x000fe40008000000 */
[----:B------:R-:W-:-:S05]  /*0e40*/  VIADD R0, R2, UR37 ;  /* 0x0000002502007c36 */ /* 0x000fca0008000000 */
[----:B------:R-:W-:-:S13]  /*0e50*/  ISETP.GE.AND P0, PT, R0, R17, PT ;  /* 0x000000110000720c */ /* 0x000fda0003f06270 */
[----:B------:R-:W-:Y:S05]  /*0e60*/  @P0 BRA `(.L_x_367) ;  /* 0x0000000000a40947 */ /* 0x000fea0003800000 */
[----:B------:R-:W2:Y:S01]  /*0e70*/  S2UR UR4, SR_CgaCtaId ;  /* 0x00000000000479c3 */ /* 0x000ea20000008800 */
[C---:B------:R-:W-:Y:S01]  /*0e80*/  IMAD.SHL.U32 R3, R8.reuse, 0x10, RZ ;  /* 0x0000001008037824 */ /* 0x040fe200078e00ff */
[----:B------:R-:W-:Y:S01]  /*0e90*/  ISETP.GE.AND P0, PT, R8, R16, PT ;  /* 0x000000100800720c */ /* 0x000fe20003f06270 */
[----:B------:R-:W-:Y:S01]  /*0ea0*/  UMOV UR5, 0x400 ;  /* 0x0000040000057882 */ /* 0x000fe20000000000 */
[----:B------:R-:W-:Y:S02]  /*0eb0*/  IMAD.MOV.U32 R7, RZ, RZ, R0 ;  /* 0x000000ffff077224 */ /* 0x000fe400078e0000 */
[----:B------:R-:W-:-:S04]  /*0ec0*/  LOP3.LUT R3, R3, 0xf0, RZ, 0xc0, !PT ;  /* 0x000000f003037812 */ /* 0x000fc800078ec0ff */
[----:B------:R-:W-:Y:S02]  /*0ed0*/  LOP3.LUT R6, R3, 0xf, R18, 0xf8, !PT ;  /* 0x0000000f03067812 */ /* 0x000fe400078ef812 */
[----:B------:R-:W-:-:S04]  /*0ee0*/  SHF.R.U32.HI R3, RZ, 0x4, R3 ;  /* 0x00000004ff037819 */ /* 0x000fc80000011603 */
[----:B------:R-:W-:Y:S01]  /*0ef0*/  LOP3.LUT R6, R6, R3, RZ, 0x3c, !PT ;  /* 0x0000000306067212 */ /* 0x000fe200078e3cff */
        /* <DEDUP_REMOVED lines=12> */
[----:B------:R-:W-:Y:S01]  /*0fc0*/  IMAD.MOV.U32 R14, RZ, RZ, R24 ;  /* 0x000000ffff0e7224 */ /* 0x000fe200078e0018 */
[----:B------:R-:W-:Y:S01]  /*0fd0*/  SHF.R.S32.HI R3, RZ, 0x1f, R7 ;  /* 0x0000001fff037819 */ /* 0x000fe20000011407 */
[----:B------:R-:W-:Y:S02]  /*0fe0*/  IMAD R5, R5, UR4, RZ ;  /* 0x0000000405057c24 */ /* 0x000fe4000f8e02ff */
[----:B------:R-:W-:-:S04]  /*0ff0*/  IMAD.WIDE.U32 R14, R8, UR4, R14 ;  /* 0x00000004080e7c25 */ /* 0x000fc8000f8e000e */
[----:B------:R-:W-:Y:S01]  /*1000*/  IMAD R5, R8, UR5, R5 ;  /* 0x0000000508057c24 */ /* 0x000fe2000f8e0205 */
[----:B------:R-:W-:Y:S02]  /*1010*/  ULDC.64 UR4, c[0x0][0x270] ;  /* 0x00009c0000047ab9 */ /* 0x000fe40000000a00 */
[----:B------:R-:W-:Y:S02]  /*1020*/  IMAD R3, R3, UR4, RZ ;  /* 0x0000000403037c24 */ /* 0x000fe4000f8e02ff */
[----:B------:R-:W-:Y:S01]  /*1030*/  IMAD.IADD R15, R15, 0x1, R5 ;  /* 0x000000010f0f7824 */ /* 0x000fe200078e0205 */
[----:B------:R-:W-:Y:S01]  /*1040*/  SHF.R.S32.HI R5, RZ, 0x1f, R0 ;  /* 0x0000001fff057819 */ /* 0x000fe20000011400 */
[C---:B------:R-:W-:Y:S02]  /*1050*/  IMAD R3, R7.reuse, UR5, R3 ;  /* 0x0000000507037c24 */ /* 0x040fe4000f8e0203 */
[----:B------:R-:W-:Y:S01]  /*1060*/  IMAD.WIDE.U32 R14, R7, UR4, R14 ;  /* 0x00000004070e7c25 */ /* 0x000fe2000f8e000e */
[----:B------:R-:W-:-:S02]  /*1070*/  ULDC.64 UR4, c[0x0][0x250] ;  /* 0x0000940000047ab9 */ /* 0x000fc40000000a00 */
        /* <DEDUP_REMOVED lines=8> */
.L_x_367:
[----:B------:R-:W-:Y:S05]  /*1100*/  BSYNC B0 ;  /* 0x0000000000007941 */ /* 0x000fea0003800000 */
.L_x_366:
        /* <DEDUP_REMOVED lines=33> */
[----:B------:R-:W4:Y:S01]  /*1320*/  @!P4 LDC.64 R16, c[0x0][0x210] ;  /* 0x00008400ff10cb82 */ /* 0x000f220000000a00 */
[----:B------:R-:W-:Y:S02]  /*1330*/  IADD3.X R37, R34, R27, R3, P0, !PT ;  /* 0x0000001b22257210 */ /* 0x000fe400007fe403 */
[----:B------:R-:W-:-:S05]  /*1340*/  MOV R3, 0x400 ;  /* 0x0000040000037802 */ /* 0x000fca0000000f00 */
[----:B------:R-:W5:Y:S01]  /*1350*/  @!P3 LDC.64 R6, c[0x0][0x210] ;  /* 0x00008400ff06bb82 */ /* 0x000f620000000a00 */
[----:B-1----:R-:W-:Y:S02]  /*1360*/  @!P4 IADD3 R20, P1, R36, R20, RZ ;  /* 0x000000142414c210 */ /* 0x002fe40007f3e0ff */
[----:B---3--:R-:W-:-:S03]  /*1370*/  LEA R0, R0, R3, 0x18 ;  /* 0x0000000300007211 */ /* 0x008fc600078ec0ff */
[----:B------:R-:W-:Y:S02]  /*1380*/  @!P4 IMAD.X R21, R37, 0x1, R21, P1 ;  /* 0x000000012515c824 */ /* 0x000fe400008e0615 */
[----:B------:R-:W1:Y:S01]  /*1390*/  @!P4 LDC.64 R10, c[0x0][0x210] ;  /* 0x00008400ff0acb82 */ /* 0x000e620000000a00 */
[----:B--2---:R-:W-:Y:S01]  /*13a0*/  @!P3 LEA R12, P0, R18, R36, 0x1 ;  /* 0x00000024120cb211 */ /* 0x004fe200078008ff */
[--C-:B------:R-:W-:Y:S02]  /*13b0*/  @!P4 IMAD R3, R15, 0x4, R0.reuse ;  /* 0x000000040f03c824 */ /* 0x100fe400078e0200 */
[----:B------:R-:W-:Y:S01]  /*13c0*/  IMAD R35, R8, 0x4, R0 ;  /* 0x0000000408237824 */ /* 0x000fe200078e0200 */
[----:B------:R-:W-:Y:S02]  /*13d0*/  @!P3 LEA.HI.X R19, R18, R37, R19, 0x1, P0 ;  /* 0x000000251213b211 */ /* 0x000fe400000f0c13 */
        /* <DEDUP_REMOVED lines=98> */
.L_x_369:
[----:B------:R-:W-:Y:S05]  /*1a00*/  BSYNC B0 ;  /* 0x0000000000007941 */ /* 0x000fea0003800000 */
.L_x_368:
        /* <DEDUP_REMOVED lines=28> */
.L_x_374:
        /* <DEDUP_REMOVED lines=142> */
.L_x_373:
[----:B------:R-:W-:Y:S05]  /*24b0*/  BSYNC B0 ;  /* 0x0000000000007941 */ /* 0x000fea0003800000 */
.L_x_372:
[----:B------:R-:W-:Y:S05]  /*24c0*/  @!P5 BRA `(.L_x_371) ;  /* 0x0000000000d0d947 */ /* 0x000fea0003800000 */
[----:B------:R-:W-:Y:S01]  /*24d0*/  VIADD R4, R40, 0x3 ;  /* 0x0000000328047836 */ /* 0x000fe20000000000 */
[----:B------:R-:W-:Y:S01]  /*24e0*/  MOV R20, 0x3 ;  /* 0x0000000300147802 */ /* 0x000fe20000000f00 */
[----:B-1----:R-:W-:-:S03]  /*24f0*/  IMAD.MOV.U32 R6, RZ, RZ, RZ ;  /* 0x000000ffff067224 */ /* 0x002fc600078e00ff */
[----:B------:R-:W-:-:S07]  /*2500*/  SHF.R.S32.HI R7, RZ, 0x1f, R4 ;  /* 0x0000001fff077819 */ /* 0x000fce0000011404 */
.L_x_375:
        /* <DEDUP_REMOVED lines=48> */
.L_x_371:
[----:B------:R-:W-:Y:S05]  /*2810*/  BSYNC B1 ;  /* 0x0000000000017941 */ /* 0x000fea0003800000 */
.L_x_370:
        /* <DEDUP_REMOVED lines=23> */
        .weak           $__internal_12_$__cuda_sm20_div_u64
        .type           $__internal_12_$__cuda_sm20_div_u64,@function
        .size           $__internal_12_$__cuda_sm20_div_u64,(.L_x_1603 - $__internal_12_$__cuda_sm20_div_u64)
$__internal_12_$__cuda_sm20_div_u64:
        /* <DEDUP_REMOVED lines=60> */
[----:B------:R-:W-:Y:S06]  /*2d50*/  RET.REL.NODEC R2 `(_ZN7cutlass13device_kernelIN5flash19FlashAttnFwdCombineIN4cute5tupleIJNS3_1CILi16EEENS5_ILi64EEEEEELi4ELi256ELi1ELb0ELb1ENS_10bfloat16_tEfNS_4arch4Sm90EEEEEvNT_6ParamsE) ;  /* 0xffffffd002a87950 */ /* 0x000fec0003c3ffff */
.L_x_376:
        /* <DEDUP_REMOVED lines=10> */
.L_x_1603:


//--------------------- .text._ZN7cutlass13device_kernelIN5flash19FlashAttnFwdCombineIN4cute5tupleIJNS3_1CILi16EEENS5_ILi64EEEEEELi8ELi256ELi1ELb0ELb0ENS_10bfloat16_tEfNS_4arch4Sm80EEEEEvNT_6ParamsE --------------------------
	.section	.text._ZN7cutlass13device_kernelIN5flash19FlashAttnFwdCombineIN4cute5tupleIJNS3_1CILi16EEENS5_ILi64EEEEEELi8ELi256ELi1ELb0ELb0ENS_10bfloat16_tEfNS_4arch4Sm80EEEEEvNT_6ParamsE,"ax",@progbits
	.align	128
.text._ZN7cutlass13device_kernelIN5flash19FlashAttnFwdCombineIN4cute5tupleIJNS3_1CILi16EEENS5_ILi64EEEEEELi8ELi256ELi1ELb0ELb0ENS_10bfloat16_tEfNS_4arch4Sm80EEEEEvNT_6ParamsE:
        .type           _ZN7cutlass13device_kernelIN5flash19FlashAttnFwdCombineIN4cute5tupleIJNS3_1CILi16EEENS5_ILi64EEEEEELi8ELi256ELi1ELb0ELb0ENS_10bfloat16_tEfNS_4arch4Sm80EEEEEvNT_6ParamsE,@function
        .size           _ZN7cutlass13device_kernelIN5flash19FlashAttnFwdCombineIN4cute5tupleIJNS3_1CILi16EEENS5_ILi64EEEEEELi8ELi256ELi1ELb0ELb0ENS_10bfloat16_tEfNS_4arch4Sm80EEEEEvNT_6ParamsE,(.L_x_1605 - _ZN7cutlass13device_kernelIN5flash19FlashAttnFwdCombineIN4cute5tupleIJNS3_1CILi16EEENS5_ILi64EEEEEELi8ELi256ELi1ELb0ELb0ENS_10bfloat16_tEfNS_4arch4Sm80EEEEEvNT_6ParamsE)
        .other          _ZN7cutlass13device_kernelIN5flash19FlashAttnFwdCombineIN4cute5tupleIJNS3_1CILi16EEENS5_ILi64EEEEEELi8ELi256ELi1ELb0ELb0ENS_10bfloat16_tEfNS_4arch4Sm80EEEEEvNT_6ParamsE,@"STO_CUDA_ENTRY STV_DEFAULT"
_ZN7cutlass13device_kernelIN5flash19FlashAttnFwdCombineIN4cute5tupleIJNS3_1CILi16EEENS5_ILi64EEEEEELi8ELi256ELi1ELb0ELb0ENS_10bfloat16_tEfNS_4arch4Sm80EEEEEvNT_6ParamsE:
        /* <DEDUP_REMOVED lines=58> */
.L_x_377:
        /* <DEDUP_REMOVED lines=344> */
.L_x_379:
[----:B------:R-:W-:Y:S05]  /*1920*/  BSYNC B0 ;  /* 0x0000000000007941 */ /* 0x000fea0003800000 */
.L_x_378:
        /* <DEDUP_REMOVED lines=283> */
.L_x_381:
[----:B------:R-:W-:Y:S05]  /*2ae0*/  BSYNC B0 ;  /* 0x0000000000007941 */ /* 0x000fea0003800000 */
.L_x_380:
        /* <DEDUP_REMOVED lines=43> */
.L_x_386:
        /* <DEDUP_REMOVED lines=142> */
.L_x_385:
[----:B------:R-:W-:Y:S05]  /*3680*/  BSYNC B0 ;  /* 0x0000000000007941 */ /* 0x000fea0003800000 */
.L_x_384:
[----:B------:R-:W-:Y:S05]  /*3690*/  @!P5 BRA `(.L_x_383) ;  /* 0x0000000000d0d947 */ /* 0x000fea0003800000 */
[----:B------:R-:W-:Y:S01]  /*36a0*/  VIADD R4, R42, 0x3 ;  /* 0x000000032a047836 */ /* 0x000fe20000000000 */
[----:B------:R-:W-:Y:S01]  /*36b0*/  HFMA2.MMA R20, -RZ, RZ, 0, 1.78813934326171875e-07 ;  /* 0x00000003ff147435 */ /* 0x000fe200000001ff */
[----:B------:R-:W-:-:S03]  /*36c0*/  IMAD.MOV.U32 R6, RZ, RZ, RZ ;  /* 0x000000ffff067224 */ /* 0x000fc600078e00ff */
[----:B------:R-:W-:-:S07]  /*36d0*/  SHF.R.S32.HI R7, RZ, 0x1f, R4 ;  /* 0x0000001fff077819 */ /* 0x000fce0000011404 */
.L_x_387:
        /* <DEDUP_REMOVED lines=48> */
.L_x_383:
[----:B------:R-:W-:Y:S05]  /*39e0*/  BSYNC B1 ;  /* 0x0000000000017941 */ /* 0x000fea0003800000 */
.L_x_382:
        /* <DEDUP_REMOVED lines=29> */
.L_x_388:
        /* <DEDUP_REMOVED lines=12> */
.L_x_1605:


//--------------------- .text._ZN7cutlass13device_kernelIN5flash19FlashAttnFwdCombineIN4cute5tupleIJNS3_1CILi16EEENS5_ILi64EEEEEELi7ELi256ELi1ELb0ELb0ENS_10bfloat16_tEfNS_4arch4Sm80EEEEEvNT_6ParamsE --------------------------
	.section	.text._ZN7cutlass13device_kernelIN5flash19FlashAttnFwdCombineIN4cute5tupleIJNS3_1CILi16EEENS5_ILi64EEEEEELi7ELi256ELi1ELb0ELb0ENS_10bfloat16_tEfNS_4arch4Sm80EEEEEvNT_6ParamsE,"ax",@progbits
	.align	128
.text._ZN7cutlass13device_kernelIN5flash19FlashAttnFwdCombineIN4cute5tupleIJNS3_1CILi16EEENS5_ILi64EEEEEELi7ELi256ELi1ELb0ELb0ENS_10bfloat16_tEfNS_4arch4Sm80EEEEEvNT_6ParamsE:
        .type           _ZN7cutlass13device_kernelIN5flash19FlashAttnFwdCombineIN4cute5tupleIJNS3_1CILi16EEENS5_ILi64EEEEEELi7ELi256ELi1ELb0ELb0ENS_10bfloat16_tEfNS_4arch4Sm80EEEEEvNT_6ParamsE,@function
        .size           _ZN7cutlass13device_kernelIN5flash19FlashAttnFwdCombineIN4cute5tupleIJNS3_1CILi16EEENS5_ILi64EEEEEELi7ELi256ELi1ELb0ELb0ENS_10bfloat16_tEfNS_4arch4Sm80EEEEEvNT_6ParamsE,(.L_x_1606 - _ZN7cutlass13device_kernelIN5flash19FlashAttnFwdCombineIN4cute5tupleIJNS3_1CILi16EEENS5_ILi64EEEEEELi7ELi256ELi1ELb0ELb0ENS_10bfloat16_tEfNS_4arch4Sm80EEEEEvNT_6ParamsE)
        .other          _ZN7cutlass13device_kernelIN5flash19FlashAttnFwdCombineIN4cute5tupleIJNS3_1CILi16EEENS5_ILi64EEEEEELi7ELi256ELi1ELb0ELb0ENS_10bfloat16_tEfNS_4arch4Sm80EEEEEvNT_6ParamsE,@"STO_CUDA_ENTRY STV_DEFAULT"
_ZN7cutlass13device_kernelIN5flash19FlashAttnFwdCombineIN4cute5tupleIJNS3_1CILi16EEENS5_ILi64EEEEEELi7ELi256ELi1ELb0ELb0ENS_10bfloat16_tEfNS_4arch4Sm80EEEEEvNT_6ParamsE:
        /* <DEDUP_REMOVED lines=58> */
.L_x_389:
        /* <DEDUP_REMOVED lines=191> */
.L_x_391:
[----:B------:R-:W-:Y:S05]  /*0f90*/  BSYNC B0 ;  /* 0x0000000000007941 */ /* 0x000fea0003800000 */
.L_x_390:
        /* <DEDUP_REMOVED lines=211> */
.L_x_393:
[----:B------:R-:W-:Y:S05]  /*1cd0*/  BSYNC B0 ;  /* 0x0000000000007941 */ /* 0x000fea0003800000 */
.L_x_392:
        /* <DEDUP_REMOVED lines=36> */
.L_x_398:
        /* <DEDUP_REMOVED lines=142> */
.L_x_397:
[----:B------:R-:W-:Y:S05]  /*2800*/  BSYNC B0 ;  /* 0x0000000000007941 */ /* 0x000fea0003800000 */
.L_x_396:
[----:B------:R-:W-:Y:S05]  /*2810*/  @!P5 BRA `(.L_x_395) ;  /* 0x0000000000d0d947 */ /* 0x000fea0003800000 */
[----:B------:R-:W-:Y:S01]  /*2820*/  VIADD R4, R42, 0x3 ;  /* 0x000000032a047836 */ /* 0x000fe20000000000 */
[----:B-1----:R-:W-:Y:S01]  /*2830*/  MOV R20, 0x3 ;  /* 0x0000000300147802 */ /* 0x002fe20000000f00 */
[----:B------:R-:W-:-:S03]  /*2840*/  IMAD.MOV.U32 R6, RZ, RZ, RZ ;  /* 0x000000ffff067224 */ /* 0x000fc600078e00ff */
[----:B------:R-:W-:-:S07]  /*2850*/  SHF.R.S32.HI R7, RZ, 0x1f, R4 ;  /* 0x0000001fff077819 */ /* 0x000fce0000011404 */
.L_x_399:
        /* <DEDUP_REMOVED lines=48> */
.L_x_395:
[----:B------:R-:W-:Y:S05]  /*2b60*/  BSYNC B1 ;  /* 0x0000000000017941 */ /* 0x000fea0003800000 */
.L_x_394:
        /* <DEDUP_REMOVED lines=29> */
.L_x_400:
        /* <DEDUP_REMOVED lines=12> */
.L_x_1606:


//--------------------- .text._ZN7cutlass13device_kernelIN5flash19FlashAttnFwdCombineIN4cute5tupleIJNS3_1CILi16EEENS5_ILi64EEEEEELi6ELi256ELi1ELb0ELb0ENS_10bfloat16_tEfNS_4arch4Sm80EEEEEvNT_6ParamsE --------------------------
	.section	.text._ZN7cutlass13device_kernelIN5flash19FlashAttnFwdCombineIN4cute5tupleIJNS3_1CILi16EEENS5_ILi64EEEEEELi6ELi256ELi1ELb0ELb0ENS_10bfloat16_tEfNS_4arch4Sm80EEEEEvNT_6ParamsE,"ax",@progbits
	.align	128
.text._ZN7cutlass13device_kernelIN5flash19FlashAttnFwdCombineIN4cute5tupleIJNS3_1CILi16EEENS5_ILi64EEEEEELi6ELi256ELi1ELb0ELb0ENS_10bfloat16_tEfNS_4arch4Sm80EEEEEvNT_6ParamsE:
        .type           _ZN7cutlass13device_kernelIN5flash19FlashAttnFwdCombineIN4cute5tupleIJNS3_1CILi16EEENS5_ILi64EEEEEELi6ELi256ELi1ELb0ELb0ENS_10bfloat16_tEfNS_4arch4Sm80EEEEEvNT_6ParamsE,@function
        .size           _ZN7cutlass13device_kernelIN5flash19FlashAttnFwdCombineIN4cute5tupleIJNS3_1CILi16EEENS5_ILi64EEEEEELi6ELi256ELi1ELb0ELb0ENS_10bfloat16_tEfNS_4arch4Sm80EEEEEvNT_6ParamsE,(.L_x_1607 - _ZN7cutlass13device_kernelIN5flash19FlashAttnFwdCombineIN4cute5tupleIJNS3_1CILi16EEENS5_ILi64EEEEEELi6ELi256ELi1ELb0ELb0ENS_10bfloat16_tEfNS_4arch4Sm80EEEEEvNT_6ParamsE)
        .other          _ZN7cutlass13device_kernelIN5flash19FlashAttnFwdCombineIN4cute5tupleIJNS3_1CILi16EEENS5_ILi64EEEEEELi6ELi256ELi1ELb0ELb0ENS_10bfloat16_tEfNS_4arch4Sm80EEEEEvNT_6ParamsE,@"STO_CUDA_ENTRY STV_DEFAULT"
_ZN7cutlass13device_kernelIN5flash19FlashAttnFwdCombineIN4cute5tupleIJNS3_1CILi16EEENS5_ILi64EEEEEELi6ELi256ELi1ELb0ELb0ENS_10bfloat16_tEfNS_4arch4Sm80EEEEEvNT_6ParamsE:
        /* <DEDUP_REMOVED lines=58> */
.L_x_401:
        /* <DEDUP_REMOVED lines=119> */
.L_x_403:
[----:B------:R-:W-:Y:S05]  /*0b10*/  BSYNC B0 ;  /* 0x0000000000007941 */ /* 0x000fea0003800000 */
.L_x_402:
        /* <DEDUP_REMOVED lines=174> */
.L_x_405:
[----:B------:R-:W-:Y:S05]  /*1600*/  BSYNC B0 ;  /* 0x0000000000007941 */ /* 0x000fea0003800000 */
.L_x_404:
        /* <DEDUP_REMOVED lines=31> */
.L_x_410:
        /* <DEDUP_REMOVED lines=142> */
.L_x_409:
[----:B------:R-:W-:Y:S05]  /*20e0*/  BSYNC B0 ;  /* 0x0000000000007941 */ /* 0x000fea0003800000 */
.L_x_408:
[----:B------:R-:W-:Y:S05]  /*20f0*/  @!P5 BRA `(.L_x_407) ;  /* 0x0000000000d0d947 */ /* 0x000fea0003800000 */
[----:B------:R-:W-:Y:S01]  /*2100*/  VIADD R4, R42, 0x3 ;  /* 0x000000032a047836 */ /* 0x000fe20000000000 */
[----:B------:R-:W-:Y:S01]  /*2110*/  MOV R20, 0x3 ;  /* 0x0000000300147802 */ /* 0x000fe20000000f00 */
[----:B-1----:R-:W-:-:S03]  /*2120*/  IMAD.MOV.U32 R6, RZ, RZ, RZ ;  /* 0x000000ffff067224 */ /* 0x002fc600078e00ff */
[----:B------:R-:W-:-:S07]  /*2130*/  SHF.R.S32.HI R7, RZ, 0x1f, R4 ;  /* 0x0000001fff077819 */ /* 0x000fce0000011404 */
.L_x_411:
        /* <DEDUP_REMOVED lines=48> */
.L_x_407:
[----:B------:R-:W-:Y:S05]  /*2440*/  BSYNC B1 ;  /* 0x0000000000017941 */ /* 0x000fea0003800000 */
.L_x_406:
        /* <DEDUP_REMOVED lines=29> */
.L_x_412:
        /* <DEDUP_REMOVED lines=14> */
.L_x_1607:


//--------------------- .text._ZN7cutlass13device_kernelIN5flash19FlashAttnFwdCombineIN4cute5tupleIJNS3_1CILi16EEENS5_ILi64EEEEEELi5ELi256ELi1ELb0ELb0ENS_10bfloat16_tEfNS_4arch4Sm80EEEEEvNT_6ParamsE --------------------------
	.section	.text._ZN7cutlass13device_kernelIN5flash19FlashAttnFwdCombineIN4cute5tupleIJNS3_1CILi16EEENS5_ILi64EEEEEELi5ELi256ELi1ELb0ELb0ENS_10bfloat16_tEfNS_4arch4Sm80EEEEEvNT_6ParamsE,"ax",@progbits
	.align	128
.text._ZN7cutlass13device_kernelIN5flash19FlashAttnFwdCombineIN4cute5tupleIJNS3_1CILi16EEENS5_ILi64EEEEEELi5ELi256ELi1ELb0ELb0ENS_10bfloat16_tEfNS_4arch4Sm80EEEEEvNT_6ParamsE:
        .type           _ZN7cutlass13device_kernelIN5flash19FlashAttnFwdCombineIN4cute5tupleIJNS3_1CILi16EEENS5_ILi64EEEEEELi5ELi256ELi1ELb0ELb0ENS_10bfloat16_tEfNS_4arch4Sm80EEEEEvNT_6ParamsE,@function
        .size           _ZN7cutlass13device_kernelIN5flash19FlashAttnFwdCombineIN4cute5tupleIJNS3_1CILi16EEENS5_ILi64EEEEEELi5ELi256ELi1ELb0ELb0ENS_10bfloat16_tEfNS_4arch4Sm80EEEEEvNT_6ParamsE,(.L_x_1608 - _ZN7cutlass13device_kernelIN5flash19FlashAttnFwdCombineIN4cute5tupleIJNS3_1CILi16EEENS5_ILi64EEEEEELi5ELi256ELi1ELb0ELb0ENS_10bfloat16_tEfNS_4arch4Sm80EEEEEvNT_6ParamsE)
        .other          _ZN7cutlass13device_kernelIN5flash19FlashAttnFwdCombineIN4cute5tupleIJNS3_1CILi16EEENS5_ILi64EEEEEELi5ELi256ELi1ELb0ELb0ENS_10bfloat16_tEfNS_4arch4Sm80EEEEEvNT_6ParamsE,@"STO_CUDA_ENTRY STV_DEFAULT"
_ZN7cutlass13device_kernelIN5flash19FlashAttnFwdCombineIN4cute5tupleIJNS3_1CILi16EEENS5_ILi64EEEEEELi5ELi256ELi1ELb0ELb0ENS_10bfloat16_tEfNS_4arch4Sm80EEEEEvNT_6ParamsE:
        /* <DEDUP_REMOVED lines=58> */
.L_x_413:
        /* <DEDUP_REMOVED lines=83> */
.L_x_415:
[----:B------:R-:W-:Y:S05]  /*08d0*/  BSYNC B0 ;  /* 0x0000000000007941 */ /* 0x000fea0003800000 */
.L_x_414:
        /* <DEDUP_REMOVED lines=158> */
.L_x_417:
[----:B------:R-:W-:Y:S05]  /*12c0*/  BSYNC B0 ;  /* 0x0000000000007941 */ /* 0x000fea0003800000 */
.L_x_416:
        /* <DEDUP_REMOVED lines=29> */
.L_x_422:
        /* <DEDUP_REMOVED lines=142> */
.L_x_421:
[----:B------:R-:W-:Y:S05]  /*1d80*/  BSYNC B0 ;  /* 0x0000000000007941 */ /* 0x000fea0003800000 */
.L_x_420:
[----:B------:R-:W-:Y:S05]  /*1d90*/  @!P5 BRA `(.L_x_419) ;  /* 0x0000000000d0d947 */ /* 0x000fea0003800000 */
[----:B------:R-:W-:Y:S01]  /*1da0*/  VIADD R4, R42, 0x3 ;  /* 0x000000032a047836 */ /* 0x000fe20000000000 */
[----:B------:R-:W-:Y:S01]  /*1db0*/  MOV R20, 0x3 ;  /* 0x0000000300147802 */ /* 0x000fe20000000f00 */
[----:B-1----:R-:W-:-:S03]  /*1dc0*/  IMAD.MOV.U32 R6, RZ, RZ, RZ ;  /* 0x000000ffff067224 */ /* 0x002fc600078e00ff */
[----:B------:R-:W-:-:S07]  /*1dd0*/  SHF.R.S32.HI R7, RZ, 0x1f, R4 ;  /* 0x0000001fff077819 */ /* 0x000fce0000011404 */
.L_x_423:
        /* <DEDUP_REMOVED lines=48> */
.L_x_419:
[----:B------:R-:W-:Y:S05]  /*20e0*/  BSYNC B1 ;  /* 0x0000000000017941 */ /* 0x000fea0003800000 */
.L_x_418:
        /* <DEDUP_REMOVED lines=29> */
.L_x_424:
        /* <DEDUP_REMOVED lines=12> */
.L_x_1608:


//--------------------- .text._ZN7cutlass13device_kernelIN5flash19FlashAttnFwdCombineIN4cute5tupleIJNS3_1CILi16EEENS5_ILi64EEEEEELi4ELi256ELi1ELb0ELb0ENS_10bfloat16_tEfNS_4arch4Sm80EEEEEvNT_6ParamsE --------------------------
	.section	.text._ZN7cutlass13device_kernelIN5flash19FlashAttnFwdCombineIN4cute5tupleIJNS3_1CILi16EEENS5_ILi64EEEEEELi4ELi256ELi1ELb0ELb0ENS_10bfloat16_tEfNS_4arch4Sm80EEEEEvNT_6ParamsE,"ax",@progbits
	.align	128
.text._ZN7cutlass13device_kernelIN5flash19FlashAttnFwdCombineIN4cute5tupleIJNS3_1CILi16EEENS5_ILi64EEEEEELi4ELi256ELi1ELb0ELb0ENS_10bfloat16_tEfNS_4arch4Sm80EEEEEvNT_6ParamsE:
        .type           _ZN7cutlass13device_kernelIN5flash19FlashAttnFwdCombineIN4cute5tupleIJNS3_1CILi16EEENS5_ILi64EEEEEELi4ELi256ELi1ELb0ELb0ENS_10bfloat16_tEfNS_4arch4Sm80EEEEEvNT_6ParamsE,@function
        .size           _ZN7cutlass13device_kernelIN5flash19FlashAttnFwdCombineIN4cute5tupleIJNS3_1CILi16EEENS5_ILi64EEEEEELi4ELi256ELi1ELb0ELb0ENS_10bfloat16_tEfNS_4arch4Sm80EEEEEvNT_6ParamsE,(.L_x_1609 - _ZN7cutlass13device_kernelIN5flash19FlashAttnFwdCombineIN4cute5tupleIJNS3_1CILi16EEENS5_ILi64EEEEEELi4ELi256ELi1ELb0ELb0ENS_10bfloat16_tEfNS_4arch4Sm80EEEEEvNT_6ParamsE)
        .other          _ZN7cutlass13device_kernelIN5flash19FlashAttnFwdCombineIN4cute5tupleIJNS3_1CILi16EEENS5_ILi64EEEEEELi4ELi256ELi1ELb0ELb0ENS_10bfloat16_tEfNS_4arch4Sm80EEEEEvNT_6ParamsE,@"STO_CUDA_ENTRY STV_DEFAULT"
_ZN7cutlass13device_kernelIN5flash19FlashAttnFwdCombineIN4cute5tupleIJNS3_1CILi16EEENS5_ILi64EEEEEELi4ELi256ELi1ELb0ELb0ENS_10bfloat16_tEfNS_4arch4Sm80EEEEEvNT_6ParamsE:
        /* <DEDUP_REMOVED lines=58> */
.L_x_425:
        /* <DEDUP_REMOVED lines=65> */
.L_x_427:
[----:B------:R-:W-:Y:S05]  /*07b0*/  BSYNC B0 ;  /* 0x0000000000007941 */ /* 0x000fea0003800000 */
.L_x_426:
        /* <DEDUP_REMOVED lines=149> */
.L_x_429:
[----:B------:R-:W-:Y:S05]  /*1110*/  BSYNC B0 ;  /* 0x0000000000007941 */ /* 0x000fea0003800000 */
.L_x_428:
        /* <DEDUP_REMOVED lines=28> */
.L_x_434:
        /* <DEDUP_REMOVED lines=142> */
.L_x_433:
[----:B------:R-:W-:Y:S05]  /*1bc0*/  BSYNC B0 ;  /* 0x0000000000007941 */ /* 0x000fea0003800000 */
.L_x_432:
[----:B------:R-:W-:Y:S05]  /*1bd0*/  @!P5 BRA `(.L_x_431) ;  /* 0x0000000000d0d947 */ /* 0x000fea0003800000 */
[----:B------:R-:W-:Y:S01]  /*1be0*/  VIADD R4, R42, 0x3 ;  /* 0x000000032a047836 */ /* 0x000fe20000000000 */
[----:B------:R-:W-:Y:S01]  /*1bf0*/  MOV R20, 0x3 ;  /* 0x0000000300147802 */ /* 0x000fe20000000f00 */
[----:B------:R-:W-:-:S03]  /*1c00*/  IMAD.MOV.U32 R6, RZ, RZ, RZ ;  /* 0x000000ffff067224 */ /* 0x000fc600078e00ff */
[----:B------:R-:W-:-:S07]  /*1c10*/  SHF.R.S32.HI R7, RZ, 0x1f, R4 ;  /* 0x0000001fff077819 */ /* 0x000fce0000011404 */
.L_x_435:
        /* <DEDUP_REMOVED lines=48> */
.L_x_431:
[----:B------:R-:W-:Y:S05]  /*1f20*/  BSYNC B1 ;  /* 0x0000000000017941 */ /* 0x000fea0003800000 */
.L_x_430:
        /* <DEDUP_REMOVED lines=29> */
.L_x_436:
        /* <DEDUP_REMOVED lines=16> */
.L_x_1609:


//--------------------- .text._ZN7cutlass13device_kernelIN5flash19FlashAttnFwdCombineIN4cute5tupleIJNS3_1CILi16EEENS5_ILi64EEEEEELi8ELi256ELi1ELb0ELb1ENS_10bfloat16_tEfNS_4arch4Sm80EEEEEvNT_6ParamsE --------------------------
	.section	.text._ZN7cutlass13device_kernelIN5flash19FlashAttnFwdCombineIN4cute5tupleIJNS3_1CILi16EEENS5_ILi64EEEEEELi8ELi256ELi1ELb0ELb1ENS_10bfloat16_tEfNS_4arch4Sm80EEEEEvNT_6ParamsE,"ax",@progbits
	.align	128
.text._ZN7cutlass13device_kernelIN5flash19FlashAttnFwdCombineIN4cute5tupleIJNS3_1CILi16EEENS5_ILi64EEEEEELi8ELi256ELi1ELb0ELb1ENS_10bfloat16_tEfNS_4arch4Sm80EEEEEvNT_6ParamsE:
        .type           _ZN7cutlass13device_kernelIN5flash19FlashAttnFwdCombineIN4cute5tupleIJNS3_1CILi16EEENS5_ILi64EEEEEELi8ELi256ELi1ELb0ELb1ENS_10bfloat16_tEfNS_4arch4Sm80EEEEEvNT_6ParamsE,@function
        .size           _ZN7cutlass13device_kernelIN5flash19FlashAttnFwdCombineIN4cute5tupleIJNS3_1CILi16EEENS5_ILi64EEEEEELi8ELi256ELi1ELb0ELb1ENS_10bfloat16_tEfNS_4arch4Sm80EEEEEvNT_6ParamsE,(.L_x_1610 - _ZN7cutlass13device_kernelIN5flash19FlashAttnFwdCombineIN4cute5tupleIJNS3_1CILi16EEENS5_ILi64EEEEEELi8ELi256ELi1ELb0ELb1ENS_10bfloat16_tEfNS_4arch4Sm80EEEEEvNT_6ParamsE)
        .other          _ZN7cutlass13device_kernelIN5flash19FlashAttnFwdCombineIN4cute5tupleIJNS3_1CILi16EEENS5_ILi64EEEEEELi8ELi256ELi1ELb0ELb1ENS_10bfloat16_tEfNS_4arch4Sm80EEEEEvNT_6ParamsE,@"STO_CUDA_ENTRY STV_DEFAULT"
_ZN7cutlass13device_kernelIN5flash19FlashAttnFwdCombineIN4cute5tupleIJNS3_1CILi16EEENS5_ILi64EEEEEELi8ELi256ELi1ELb0ELb1ENS_10bfloat16_tEfNS_4arch4Sm80EEEEEvNT_6ParamsE:
        /* <DEDUP_REMOVED lines=57> */
.L_x_437:
        /* <DEDUP_REMOVED lines=25> */
.L_x_438:
        /* <DEDUP_REMOVED lines=101> */
.L_x_440:
        /* <DEDUP_REMOVED lines=13> */
[----:B------:R-:W-:Y:S05]  /*0c40*/  CALL.REL.NOINC `($__internal_13_$__cuda_sm20_div_u64) ;  /* 0x0000003400f87944 */ /* 0x000fea0003c00000 */
[----:B------:R-:W-:Y:S01]  /*0c50*/  MOV R2, R3 ;  /* 0x0000000300027202 */ /* 0x000fe20000000f00 */
[----:B------:R-:W-:Y:S06]  /*0c60*/  BRA `(.L_x_442) ;  /* 0x0000000000487947 */ /* 0x000fec0003800000 */
.L_x_441:
        /* <DEDUP_REMOVED lines=18> */
.L_x_442:
[----:B------:R-:W-:Y:S02]  /*0d90*/  IADD3 R6, R6, -0x1, RZ ;  /* 0xffffffff06067810 */ /* 0x000fe40007ffe0ff */
[----:B------:R-:W-:-:S07]  /*0da0*/  MOV R12, R2 ;  /* 0x00000002000c7202 */ /* 0x000fce0000000f00 */
.L_x_439:
        /* <DEDUP_REMOVED lines=330> */
.L_x_444:
[----:B------:R-:W-:Y:S05]  /*2250*/  BSYNC B0 ;  /* 0x0000000000007941 */ /* 0x000fea0003800000 */
.L_x_443:
        /* <DEDUP_REMOVED lines=277> */
.L_x_446:
[----:B------:R-:W-:Y:S05]  /*33b0*/  BSYNC B0 ;  /* 0x0000000000007941 */ /* 0x000fea0003800000 */
.L_x_445:
        /* <DEDUP_REMOVED lines=43> */
.L_x_451:
        /* <DEDUP_REMOVED lines=142> */
.L_x_450:
[----:B------:R-:W-:Y:S05]  /*3f50*/  BSYNC B0 ;  /* 0x0000000000007941 */ /* 0x000fea0003800000 */
.L_x_449:
[----:B------:R-:W-:Y:S05]  /*3f60*/  @!P5 BRA `(.L_x_448) ;  /* 0x0000000000d0d947 */ /* 0x000fea0003800000 */
[----:B------:R-:W-:Y:S01]  /*3f70*/  VIADD R6, R46, 0x3 ;  /* 0x000000032e067836 */ /* 0x000fe20000000000 */
[----:B------:R-:W-:Y:S01]  /*3f80*/  HFMA2.MMA R26, -RZ, RZ, 0, 1.78813934326171875e-07 ;  /* 0x00000003ff1a7435 */ /* 0x000fe200000001ff */
[----:B------:R-:W-:-:S03]  /*3f90*/  IMAD.MOV.U32 R20, RZ, RZ, RZ ;  /* 0x000000ffff147224 */ /* 0x000fc600078e00ff */
[----:B------:R-:W-:-:S07]  /*3fa0*/  SHF.R.S32.HI R15, RZ, 0x1f, R6 ;  /* 0x0000001fff0f7819 */ /* 0x000fce0000011406 */
.L_x_452:
        /* <DEDUP_REMOVED lines=48> */
.L_x_448:
[----:B------:R-:W-:Y:S05]  /*42b0*/  BSYNC B1 ;  /* 0x0000000000017941 */ /* 0x000fea0003800000 */
.L_x_447:
        /* <DEDUP_REMOVED lines=23> */
        .weak           $__internal_13_$__cuda_sm20_div_u64
        .type           $__internal_13_$__cuda_sm20_div_u64,@function
        .size           $__internal_13_$__cuda_sm20_div_u64,(.L_x_1610 - $__internal_13_$__cuda_sm20_div_u64)
$__internal_13_$__cuda_sm20_div_u64:
        /* <DEDUP_REMOVED lines=60> */
[----:B------:R-:W-:Y:S06]  /*47f0*/  RET.REL.NODEC R4 `(_ZN7cutlass13device_kernelIN5flash19FlashAttnFwdCombineIN4cute5tupleIJNS3_1CILi16EEENS5_ILi64EEEEEELi8ELi256ELi1ELb0ELb1ENS_10bfloat16_tEfNS_4arch4Sm80EEEEEvNT_6ParamsE) ;  /* 0xffffffb804007950 */ /* 0x000fec0003c3ffff */
.L_x_453:
        /* <DEDUP_REMOVED lines=16> */
.L_x_1610:


//--------------------- .text._ZN7cutlass13device_kernelIN5flash19FlashAttnFwdCombineIN4cute5tupleIJNS3_1CILi16EEENS5_ILi64EEEEEELi7ELi256ELi1ELb0ELb1ENS_10bfloat16_tEfNS_4arch4Sm80EEEEEvNT_6ParamsE --------------------------
	.section	.text._ZN7cutlass13device_kernelIN5flash19FlashAttnFwdCombineIN4cute5tupleIJNS3_1CILi16EEENS5_ILi64EEEEEELi7ELi256ELi1ELb0ELb1ENS_10bfloat16_tEfNS_4arch4Sm80EEEEEvNT_6ParamsE,"ax",@progbits
	.align	128
.text._ZN7cutlass13device_kernelIN5flash19FlashAttnFwdCombineIN4cute5tupleIJNS3_1CILi16EEENS5_ILi64EEEEEELi7ELi256ELi1ELb0ELb1ENS_10bfloat16_tEfNS_4arch4Sm80EEEEEvNT_6ParamsE:
        .type           _ZN7cutlass13device_kernelIN5flash19FlashAttnFwdCombineIN4cute5tupleIJNS3_1CILi16EEENS5_ILi64EEEEEELi7ELi256ELi1ELb0ELb1ENS_10bfloat16_tEfNS_4arch4Sm80EEEEEvNT_6ParamsE,@function
        .size           _ZN7cutlass13device_kernelIN5flash19FlashAttnFwdCombineIN4cute5tupleIJNS3_1CILi16EEENS5_ILi64EEEEEELi7ELi256ELi1ELb0ELb1ENS_10bfloat16_tEfNS_4arch4Sm80EEEEEvNT_6ParamsE,(.L_x_1612 - _ZN7cutlass13device_kernelIN5flash19FlashAttnFwdCombineIN4cute5tupleIJNS3_1CILi16EEENS5_ILi64EEEEEELi7ELi256ELi1ELb0ELb1ENS_10bfloat16_tEfNS_4arch4Sm80EEEEEvNT_6ParamsE)
        .other          _ZN7cutlass13device_kernelIN5flash19FlashAttnFwdCombineIN4cute5tupleIJNS3_1CILi16EEENS5_ILi64EEEEEELi7ELi256ELi1ELb0ELb1ENS_10bfloat16_tEfNS_4arch4Sm80EEEEEvNT_6ParamsE,@"STO_CUDA_ENTRY STV_DEFAULT"
_ZN7cutlass13device_kernelIN5flash19FlashAttnFwdCombineIN4cute5tupleIJNS3_1CILi16EEENS5_ILi64EEEEEELi7ELi256ELi1ELb0ELb1ENS_10bfloat16_tEfNS_4arch4Sm80EEEEEvNT_6ParamsE:
        /* <DEDUP_REMOVED lines=57> */
.L_x_454:
        /* <DEDUP_REMOVED lines=25> */
.L_x_455:
        /* <DEDUP_REMOVED lines=101> */
.L_x_457:
        /* <DEDUP_REMOVED lines=14> */
[----:B------:R-:W-:Y:S05]  /*0c50*/  CALL.REL.NOINC `($__internal_14_$__cuda_sm20_div_u64) ;  /* 0x0000002800687944 */ /* 0x000fea0003c00000 */
[----:B------:R-:W-:Y:S05]  /*0c60*/  BRA `(.L_x_459) ;  /* 0x00000000004c7947 */ /* 0x000fea0003800000 */
.L_x_458:
        /* <DEDUP_REMOVED lines=19> */
.L_x_459:
[----:B------:R-:W-:Y:S02]  /*0da0*/  IADD3 R4, R7, -0x1, RZ ;  /* 0xffffffff07047810 */ /* 0x000fe40007ffe0ff */
[----:B------:R-:W-:-:S07]  /*0db0*/  MOV R9, R0 ;  /* 0x0000000000097202 */ /* 0x000fce0000000f00 */
.L_x_456:
        /* <DEDUP_REMOVED lines=184> */
.L_x_461:
[----:B------:R-:W-:Y:S05]  /*1940*/  BSYNC B0 ;  /* 0x0000000000007941 */ /* 0x000fea0003800000 */
.L_x_460:
        /* <DEDUP_REMOVED lines=203> */
.L_x_463:
[----:B------:R-:W-:Y:S05]  /*2600*/  BSYNC B0 ;  /* 0x0000000000007941 */ /* 0x000fea0003800000 */
.L_x_462:
        /* <DEDUP_REMOVED lines=35> */
.L_x_468:
        /* <DEDUP_REMOVED lines=142> */
.L_x_467:
[----:B------:R-:W-:Y:S05]  /*3120*/  BSYNC B0 ;  /* 0x0000000000007941 */ /* 0x000fea0003800000 */
.L_x_466:
[----:B------:R-:W-:Y:S05]  /*3130*/  @!P5 BRA `(.L_x_465) ;  /* 0x0000000000d0d947 */ /* 0x000fea0003800000 */
[----:B------:R-:W-:Y:S01]  /*3140*/  VIADD R4, R40, 0x3 ;  /* 0x0000000328047836 */ /* 0x000fe20000000000 */
[----:B-1----:R-:W-:Y:S01]  /*3150*/  MOV R20, 0x3 ;  /* 0x0000000300147802 */ /* 0x002fe20000000f00 */
[----:B------:R-:W-:-:S03]  /*3160*/  IMAD.MOV.U32 R6, RZ, RZ, RZ ;  /* 0x000000ffff067224 */ /* 0x000fc600078e00ff */
[----:B------:R-:W-:-:S07]  /*3170*/  SHF.R.S32.HI R7, RZ, 0x1f, R4 ;  /* 0x0000001fff077819 */ /* 0x000fce0000011404 */
.L_x_469:
        /* <DEDUP_REMOVED lines=48> */
.L_x_465:
[----:B------:R-:W-:Y:S05]  /*3480*/  BSYNC B1 ;  /* 0x0000000000017941 */ /* 0x000fea0003800000 */
.L_x_464:
        /* <DEDUP_REMOVED lines=23> */
        .weak           $__internal_14_$__cuda_sm20_div_u64
        .type           $__internal_14_$__cuda_sm20_div_u64,@function
        .size           $__internal_14_$__cuda_sm20_div_u64,(.L_x_1612 - $__internal_14_$__cuda_sm20_div_u64)
$__internal_14_$__cuda_sm20_div_u64:
        /* <DEDUP_REMOVED lines=60> */
[----:B------:R-:W-:Y:S06]  /*39c0*/  RET.REL.NODEC R2 `(_ZN7cutlass13device_kernelIN5flash19FlashAttnFwdCombineIN4cute5tupleIJNS3_1CILi16EEENS5_ILi64EEEEEELi7ELi256ELi1ELb0ELb1ENS_10bfloat16_tEfNS_4arch4Sm80EEEEEvNT_6ParamsE) ;  /* 0xffffffc4028c7950 */ /* 0x000fec0003c3ffff */
.L_x_470:
        /* <DEDUP_REMOVED lines=11> */
.L_x_1612:


//--------------------- .text._ZN7cutlass13device_kernelIN5flash19FlashAttnFwdCombineIN4cute5tupleIJNS3_1CILi16EEENS5_ILi64EEEEEELi6ELi256ELi1ELb0ELb1ENS_10bfloat16_tEfNS_4arch4Sm80EEEEEvNT_6ParamsE --------------------------
	.section	.text._ZN7cutlass13device_kernelIN5flash19FlashAttnFwdCombineIN4cute5tupleIJNS3_1CILi16EEENS5_ILi64EEEEEELi6ELi256ELi1ELb0ELb1ENS_10bfloat16_tEfNS_4arch4Sm80EEEEEvNT_6ParamsE,"ax",@progbits
	.align	128
.text._ZN7cutlass13device_kernelIN5flash19FlashAttnFwdCombineIN4cute5tupleIJNS3_1CILi16EEENS5_ILi64EEEEEELi6ELi256ELi1ELb0ELb1ENS_10bfloat16_tEfNS_4arch4Sm80EEEEEvNT_6ParamsE:
        .type           _ZN7cutlass13device_kernelIN5flash19FlashAttnFwdCombineIN4cute5tupleIJNS3_1CILi16EEENS5_ILi64EEEEEELi6ELi256ELi1ELb0ELb1ENS_10bfloat16_tEfNS_4arch4Sm80EEEEEvNT_6ParamsE,@function
        .size           _ZN7cutlass13device_kernelIN5flash19FlashAttnFwdCombineIN4cute5tupleIJNS3_1CILi16EEENS5_ILi64EEEEEELi6ELi256ELi1ELb0ELb1ENS_10bfloat16_tEfNS_4arch4Sm80EEEEEvNT_6ParamsE,(.L_x_1614 - _ZN7cutlass13device_kernelIN5flash19FlashAttnFwdCombineIN4cute5tupleIJNS3_1CILi16EEENS5_ILi64EEEEEELi6ELi256ELi1ELb0ELb1ENS_10bfloat16_tEfNS_4arch4Sm80EEEEEvNT_6ParamsE)
        .other          _ZN7cutlass13device_kernelIN5flash19FlashAttnFwdCombineIN4cute5tupleIJNS3_1CILi16EEENS5_ILi64EEEEEELi6ELi256ELi1ELb0ELb1ENS_10bfloat16_tEfNS_4arch4Sm80EEEEEvNT_6ParamsE,@"STO_CUDA_ENTRY STV_DEFAULT"
_ZN7cutlass13device_kernelIN5flash19FlashAttnFwdCombineIN4cute5tupleIJNS3_1CILi16EEENS5_ILi64EEEEEELi6ELi256ELi1ELb0ELb1ENS_10bfloat16_tEfNS_4arch4Sm80EEEEEvNT_6ParamsE:
        /* <DEDUP_REMOVED lines=57> */
.L_x_471:
        /* <DEDUP_REMOVED lines=25> */
.L_x_472:
        /* <DEDUP_REMOVED lines=101> */
.L_x_474:
        /* <DEDUP_REMOVED lines=14> */
[----:B------:R-:W-:Y:S05]  /*0c50*/  CALL.REL.NOINC `($__internal_15_$__cuda_sm20_div_u64) ;  /* 0x00000020009c7944 */ /* 0x000fea0003c00000 */
[----:B------:R-:W-:Y:S05]  /*0c60*/  BRA `(.L_x_476) ;  /* 0x00000000004c7947 */ /* 0x000fea0003800000 */
.L_x_475:
        /* <DEDUP_REMOVED lines=19> */
.L_x_476:
[----:B------:R-:W-:Y:S02]  /*0da0*/  IADD3 R4, R7, -0x1, RZ ;  /* 0xffffffff07047810 */ /* 0x000fe40007ffe0ff */
[----:B------:R-:W-:-:S03]  /*0db0*/  MOV R9, R0 ;  /* 0x0000000000097202 */ /* 0x000fc60000000f00 */
.L_x_473:
        /* <DEDUP_REMOVED lines=106> */
.L_x_478:
[----:B------:R-:W-:Y:S05]  /*1460*/  BSYNC B0 ;  /* 0x0000000000007941 */ /* 0x000fea0003800000 */
.L_x_477:
        /* <DEDUP_REMOVED lines=169> */
.L_x_480:
[----:B------:R-:W-:Y:S05]  /*1f00*/  BSYNC B0 ;  /* 0x0000000000007941 */ /* 0x000fea0003800000 */
.L_x_479:
        /* <DEDUP_REMOVED lines=32> */
.L_x_485:
        /* <DEDUP_REMOVED lines=142> */
.L_x_484:
[----:B------:R-:W-:Y:S05]  /*29f0*/  BSYNC B0 ;  /* 0x0000000000007941 */ /* 0x000fea0003800000 */
.L_x_483:
[----:B------:R-:W-:Y:S05]  /*2a00*/  @!P5 BRA `(.L_x_482) ;  /* 0x0000000000d0d947 */ /* 0x000fea0003800000 */
[----:B------:R-:W-:Y:S01]  /*2a10*/  VIADD R4, R40, 0x3 ;  /* 0x0000000328047836 */ /* 0x000fe20000000000 */
[----:B------:R-:W-:Y:S01]  /*2a20*/  HFMA2.MMA R20, -RZ, RZ, 0, 1.78813934326171875e-07 ;  /* 0x00000003ff147435 */ /* 0x000fe200000001ff */
[----:B-1----:R-:W-:-:S03]  /*2a30*/  IMAD.MOV.U32 R6, RZ, RZ, RZ ;  /* 0x000000ffff067224 */ /* 0x002fc600078e00ff */
[----:B------:R-:W-:-:S07]  /*2a40*/  SHF.R.S32.HI R7, RZ, 0x1f, R4 ;  /* 0x0000001fff077819 */ /* 0x000fce0000011404 */
.L_x_486:
        /* <DEDUP_REMOVED lines=48> */
.L_x_482:
[----:B------:R-:W-:Y:S05]  /*2d50*/  BSYNC B1 ;  /* 0x0000000000017941 */ /* 0x000fea0003800000 */
.L_x_481:
        /* <DEDUP_REMOVED lines=23> */
        .weak           $__internal_15_$__cuda_sm20_div_u64
        .type           $__internal_15_$__cuda_sm20_div_u64,@function
        .size           $__internal_15_$__cuda_sm20_div_u64,(.L_x_1614 - $__internal_15_$__cuda_sm20_div_u64)
$__internal_15_$__cuda_sm20_div_u64:
        /* <DEDUP_REMOVED lines=60> */
[----:B------:R-:W-:Y:S06]  /*3290*/  RET.REL.NODEC R2 `(_ZN7cutlass13device_kernelIN5flash19FlashAttnFwdCombineIN4cute5tupleIJNS3_1CILi16EEENS5_ILi64EEEEEELi6ELi256ELi1ELb0ELb1ENS_10bfloat16_tEfNS_4arch4Sm80EEEEEvNT_6ParamsE) ;  /* 0xffffffcc02587950 */ /* 0x000fec0003c3ffff */
.L_x_487:
        /* <DEDUP_REMOVED lines=14> */
.L_x_1614:


//--------------------- .text._ZN7cutlass13device_kernelIN5flash19FlashAttnFwdCombineIN4cute5tupleIJNS3_1CILi16EEENS5_ILi64EEEEEELi5ELi256ELi1ELb0ELb1ENS_10bfloat16_tEfNS_4arch4Sm80EEEEEvNT_6ParamsE --------------------------
	.section	.text._ZN7cutlass13device_kernelIN5flash19FlashAttnFwdCombineIN4cute5tupleIJNS3_1CILi16EEENS5_ILi64EEEEEELi5ELi256ELi1ELb0ELb1ENS_10bfloat16_tEfNS_4arch4Sm80EEEEEvNT_6ParamsE,"ax",@progbits
	.align	128
.text._ZN7cutlass13device_kernelIN5flash19FlashAttnFwdCombineIN4cute5tupleIJNS3_1CILi16EEENS5_ILi64EEEEEELi5ELi256ELi1ELb0ELb1ENS_10bfloat16_tEfNS_4arch4Sm80EEEEEvNT_6ParamsE:
        .type           _ZN7cutlass13device_kernelIN5flash19FlashAttnFwdCombineIN4cute5tupleIJNS3_1CILi16EEENS5_ILi64EEEEEELi5ELi256ELi1ELb0ELb1ENS_10bfloat16_tEfNS_4arch4Sm80EEEEEvNT_6ParamsE,@function
        .size           _ZN7cutlass13device_kernelIN5flash19FlashAttnFwdCombineIN4cute5tupleIJNS3_1CILi16EEENS5_ILi64EEEEEELi5ELi256ELi1ELb0ELb1ENS_10bfloat16_tEfNS_4arch4Sm80EEEEEvNT_6ParamsE,(.L_x_1616 - _ZN7cutlass13device_kernelIN5flash19FlashAttnFwdCombineIN4cute5tupleIJNS3_1CILi16EEENS5_ILi64EEEEEELi5ELi256ELi1ELb0ELb1ENS_10bfloat16_tEfNS_4arch4Sm80EEEEEvNT_6ParamsE)
        .other          _ZN7cutlass13device_kernelIN5flash19FlashAttnFwdCombineIN4cute5tupleIJNS3_1CILi16EEENS5_ILi64EEEEEELi5ELi256ELi1ELb0ELb1ENS_10bfloat16_tEfNS_4arch4Sm80EEEEEvNT_6ParamsE,@"STO_CUDA_ENTRY STV_DEFAULT"
_ZN7cutlass13device_kernelIN5flash19FlashAttnFwdCombineIN4cute5tupleIJNS3_1CILi16EEENS5_ILi64EEEEEELi5ELi256ELi1ELb0ELb1ENS_10bfloat16_tEfNS_4arch4Sm80EEEEEvNT_6ParamsE:
        /* <DEDUP_REMOVED lines=57> */
.L_x_488:
        /* <DEDUP_REMOVED lines=25> */
.L_x_489:
        /* <DEDUP_REMOVED lines=101> */
.L_x_491:
        /* <DEDUP_REMOVED lines=14> */
[----:B------:R-:W-:Y:S05]  /*0c50*/  CALL.REL.NOINC `($__internal_16_$__cuda_sm20_div_u64) ;  /* 0x0000001c00bc7944 */ /* 0x000fea0003c00000 */
[----:B------:R-:W-:Y:S05]  /*0c60*/  BRA `(.L_x_493) ;  /* 0x00000000004c7947 */ /* 0x000fea0003800000 */
.L_x_492:
        /* <DEDUP_REMOVED lines=19> */
.L_x_493:
[----:B------:R-:W-:Y:S02]  /*0da0*/  IADD3 R4, R7, -0x1, RZ ;  /* 0xffffffff07047810 */ /* 0x000fe40007ffe0ff */
[----:B------:R-:W-:-:S03]  /*0db0*/  MOV R9, R0 ;  /* 0x0000000000097202 */ /* 0x000fc60000000f00 */
.L_x_490:
        /* <DEDUP_REMOVED lines=70> */
.L_x_495:
[----:B------:R-:W-:Y:S05]  /*1220*/  BSYNC B0 ;  /* 0x0000000000007941 */ /* 0x000fea0003800000 */
.L_x_494:
        /* <DEDUP_REMOVED lines=152> */
.L_x_497:
[----:B------:R-:W-:Y:S05]  /*1bb0*/  BSYNC B0 ;  /* 0x0000000000007941 */ /* 0x000fea0003800000 */
.L_x_496:
        /* <DEDUP_REMOVED lines=29> */
.L_x_502:
        /* <DEDUP_REMOVED lines=142> */
.L_x_501:
[----:B------:R-:W-:Y:S05]  /*2670*/  BSYNC B0 ;  /* 0x0000000000007941 */ /* 0x000fea0003800000 */
.L_x_500:
[----:B------:R-:W-:Y:S05]  /*2680*/  @!P5 BRA `(.L_x_499) ;  /* 0x0000000000d0d947 */ /* 0x000fea0003800000 */
[----:B------:R-:W-:Y:S01]  /*2690*/  VIADD R4, R40, 0x3 ;  /* 0x0000000328047836 */ /* 0x000fe20000000000 */
[----:B-1----:R-:W-:Y:S01]  /*26a0*/  MOV R20, 0x3 ;  /* 0x0000000300147802 */ /* 0x002fe20000000f00 */
[----:B------:R-:W-:-:S03]  /*26b0*/  IMAD.MOV.U32 R6, RZ, RZ, RZ ;  /* 0x000000ffff067224 */ /* 0x000fc600078e00ff */
[----:B------:R-:W-:-:S07]  /*26c0*/  SHF.R.S32.HI R7, RZ, 0x1f, R4 ;  /* 0x0000001fff077819 */ /* 0x000fce0000011404 */
.L_x_503:
        /* <DEDUP_REMOVED lines=48> */
.L_x_499:
[----:B------:R-:W-:Y:S05]  /*29d0*/  BSYNC B1 ;  /* 0x0000000000017941 */ /* 0x000fea0003800000 */
.L_x_498:
        /* <DEDUP_REMOVED lines=23> */
        .weak           $__internal_16_$__cuda_sm20_div_u64
        .type           $__internal_16_$__cuda_sm20_div_u64,@function
        .size           $__internal_16_$__cuda_sm20_div_u64,(.L_x_1616 - $__internal_16_$__cuda_sm20_div_u64)
$__internal_16_$__cuda_sm20_div_u64:
        /* <DEDUP_REMOVED lines=60> */
[----:B------:R-:W-:Y:S06]  /*2f10*/  RET.REL.NODEC R2 `(_ZN7cutlass13device_kernelIN5flash19FlashAttnFwdCombineIN4cute5tupleIJNS3_1CILi16EEENS5_ILi64EEEEEELi5ELi256ELi1ELb0ELb1ENS_10bfloat16_tEfNS_4arch4Sm80EEEEEvNT_6ParamsE) ;  /* 0xffffffd002387950 */ /* 0x000fec0003c3ffff */
.L_x_504:
        /* <DEDUP_REMOVED lines=14> */
.L_x_1616:


//--------------------- .text._ZN7cutlass13device_kernelIN5flash19FlashAttnFwdCombineIN4cute5tupleIJNS3_1CILi16EEENS5_ILi64EEEEEELi4ELi256ELi1ELb0ELb1ENS_10bfloat16_tEfNS_4arch4Sm80EEEEEvNT_6ParamsE --------------------------
	.section	.text._ZN7cutlass13device_kernelIN5flash19FlashAttnFwdCombineIN4cute5tupleIJNS3_1CILi16EEENS5_ILi64EEEEEELi4ELi256ELi1ELb0ELb1ENS_10bfloat16_tEfNS_4arch4Sm80EEEEEvNT_6ParamsE,"ax",@progbits
	.align	128
.text._ZN7cutlass13device_kernelIN5flash19FlashAttnFwdCombineIN4cute5tupleIJNS3_1CILi16EEENS5_ILi64EEEEEELi4ELi256ELi1ELb0ELb1ENS_10bfloat16_tEfNS_4arch4Sm80EEEEEvNT_6ParamsE:
        .type           _ZN7cutlass13device_kernelIN5flash19FlashAttnFwdCombineIN4cute5tupleIJNS3_1CILi16EEENS5_ILi64EEEEEELi4ELi256ELi1ELb0ELb1ENS_10bfloat16_tEfNS_4arch4Sm80EEEEEvNT_6ParamsE,@function
        .size           _ZN7cutlass13device_kernelIN5flash19FlashAttnFwdCombineIN4cute5tupleIJNS3_1CILi16EEENS5_ILi64EEEEEELi4ELi256ELi1ELb0ELb1ENS_10bfloat16_tEfNS_4arch4Sm80EEEEEvNT_6ParamsE,(.L_x_1618 - _ZN7cutlass13device_kernelIN5flash19FlashAttnFwdCombineIN4cute5tupleIJNS3_1CILi16EEENS5_ILi64EEEEEELi4ELi256ELi1ELb0ELb1ENS_10bfloat16_tEfNS_4arch4Sm80EEEEEvNT_6ParamsE)
        .other          _ZN7cutlass13device_kernelIN5flash19FlashAttnFwdCombineIN4cute5tupleIJNS3_1CILi16EEENS5_ILi64EEEEEELi4ELi256ELi1ELb0ELb1ENS_10bfloat16_tEfNS_4arch4Sm80EEEEEvNT_6ParamsE,@"STO_CUDA_ENTRY STV_DEFAULT"
_ZN7cutlass13device_kernelIN5flash19FlashAttnFwdCombineIN4cute5tupleIJNS3_1CILi16EEENS5_ILi64EEEEEELi4ELi256ELi1ELb0ELb1ENS_10bfloat16_tEfNS_4arch4Sm80EEEEEvNT_6ParamsE:
        /* <DEDUP_REMOVED lines=57> */
.L_x_505:
        /* <DEDUP_REMOVED lines=25> */
.L_x_506:
        /* <DEDUP_REMOVED lines=101> */
.L_x_508:
        /* <DEDUP_REMOVED lines=14> */
[----:B------:R-:W-:Y:S05]  /*0c50*/  CALL.REL.NOINC `($__internal_17_$__cuda_sm20_div_u64) ;  /* 0x0000001c004c7944 */ /* 0x000fea0003c00000 */
[----:B------:R-:W-:Y:S05]  /*0c60*/  BRA `(.L_x_510) ;  /* 0x00000000004c7947 */ /* 0x000fea0003800000 */
.L_x_509:
        /* <DEDUP_REMOVED lines=19> */
.L_x_510:
[----:B------:R-:W-:Y:S02]  /*0da0*/  IADD3 R4, R7, -0x1, RZ ;  /* 0xffffffff07047810 */ /* 0x000fe40007ffe0ff */
[----:B------:R-:W-:-:S07]  /*0db0*/  MOV R9, R0 ;  /* 0x0000000000097202 */ /* 0x000fce0000000f00 */
.L_x_507:
        /* <DEDUP_REMOVED lines=52> */
.L_x_512:
[----:B------:R-:W-:Y:S05]  /*1100*/  BSYNC B0 ;  /* 0x0000000000007941 */ /* 0x000fea0003800000 */
.L_x_511:
        /* <DEDUP_REMOVED lines=143> */
.L_x_514:
[----:B------:R-:W-:Y:S05]  /*1a00*/  BSYNC B0 ;  /* 0x0000000000007941 */ /* 0x000fea0003800000 */
.L_x_513:
        /* <DEDUP_REMOVED lines=28> */
.L_x_519:
        /* <DEDUP_REMOVED lines=142> */
.L_x_518:
[----:B------:R-:W-:Y:S05]  /*24b0*/  BSYNC B0 ;  /* 0x0000000000007941 */ /* 0x000fea0003800000 */
.L_x_517:
[----:B------:R-:W-:Y:S05]  /*24c0*/  @!P5 BRA `(.L_x_516) ;  /* 0x0000000000d0d947 */ /* 0x000fea0003800000 */
[----:B------:R-:W-:Y:S01]  /*24d0*/  VIADD R4, R40, 0x3 ;  /* 0x0000000328047836 */ /* 0x000fe20000000000 */
[----:B------:R-:W-:Y:S01]  /*24e0*/  MOV R20, 0x3 ;  /* 0x0000000300147802 */ /* 0x000fe20000000f00 */
[----:B-1----:R-:W-:-:S03]  /*24f0*/  IMAD.MOV.U32 R6, RZ, RZ, RZ ;  /* 0x000000ffff067224 */ /* 0x002fc600078e00ff */
[----:B------:R-:W-:-:S07]  /*2500*/  SHF.R.S32.HI R7, RZ, 0x1f, R4 ;  /* 0x0000001fff077819 */ /* 0x000fce0000011404 */
.L_x_520:
        /* <DEDUP_REMOVED lines=48> */
.L_x_516:
[----:B------:R-:W-:Y:S05]  /*2810*/  BSYNC B1 ;  /* 0x0000000000017941 */ /* 0x000fea0003800000 */
.L_x_515:
        /* <DEDUP_REMOVED lines=23> */
        .weak           $__internal_17_$__cuda_sm20_div_u64
        .type           $__internal_17_$__cuda_sm20_div_u64,@function
        .size           $__internal_17_$__cuda_sm20_div_u64,(.L_x_1618 - $__internal_17_$__cuda_sm20_div_u64)
$__internal_17_$__cuda_sm20_div_u64:
        /* <DEDUP_REMOVED lines=60> */
[----:B------:R-:W-:Y:S06]  /*2d50*/  RET.REL.NODEC R2 `(_ZN7cutlass13device_kernelIN5flash19FlashAttnFwdCombineIN4cute5tupleIJNS3_1CILi16EEENS5_ILi64EEEEEELi4ELi256ELi1ELb0ELb1ENS_10bfloat16_tEfNS_4arch4Sm80EEEEEvNT_6ParamsE) ;  /* 0xffffffd002a87950 */ /* 0x000fec0003c3ffff */
.L_x_521:
        /* <DEDUP_REMOVED lines=10> */
.L_x_1618:


//--------------------- .text._ZN7cutlass13device_kernelIN5flash19FlashAttnFwdCombineIN4cute5tupleIJNS3_1CILi8EEENS5_ILi128EEEEEELi8ELi256ELi1ELb0ELb0ENS_6half_tEfNS_4arch4Sm90EEEEEvNT_6ParamsE --------------------------
	.section	.text._ZN7cutlass13device_kernelIN5flash19FlashAttnFwdCombineIN4cute5tupleIJNS3_1CILi8EEENS5_ILi128EEEEEELi8ELi256ELi1ELb0ELb0ENS_6half_tEfNS_4arch4Sm90EEEEEvNT_6ParamsE,"ax",@progbits
	.align	128
.text._ZN7cutlass13device_kernelIN5flash19FlashAttnFwdCombineIN4cute5tupleIJNS3_1CILi8EEENS5_ILi128EEEEEELi8ELi256ELi1ELb0ELb0ENS_6half_tEfNS_4arch4Sm90EEEEEvNT_6ParamsE:
        .type           _ZN7cutlass13device_kernelIN5flash19FlashAttnFwdCombineIN4cute5tupleIJNS3_1CILi8EEENS5_ILi128EEEEEELi8ELi256ELi1ELb0ELb0ENS_6half_tEfNS_4arch4Sm90EEEEEvNT_6ParamsE,@function
        .size           _ZN7cutlass13device_kernelIN5flash19FlashAttnFwdCombineIN4cute5tupleIJNS3_1CILi8EEENS5_ILi128EEEEEELi8ELi256ELi1ELb0ELb0ENS_6half_tEfNS_4arch4Sm90EEEEEvNT_6ParamsE,(.L_x_1620 - _ZN7cutlass13device_kernelIN5flash19FlashAttnFwdCombineIN4cute5tupleIJNS3_1CILi8EEENS5_ILi128EEEEEELi8ELi256ELi1ELb0ELb0ENS_6half_tEfNS_4arch4Sm90EEEEEvNT_6ParamsE)
        .other          _ZN7cutlass13device_kernelIN5flash19FlashAttnFwdCombineIN4cute5tupleIJNS3_1CILi8EEENS5_ILi128EEEEEELi8ELi256ELi1ELb0ELb0ENS_6half_tEfNS_4arch4Sm90EEEEEvNT_6ParamsE,@"STO_CUDA_ENTRY STV_DEFAULT"
_ZN7cutlass13device_kernelIN5flash19FlashAttnFwdCombineIN4cute5tupleIJNS3_1CILi8EEENS5_ILi128EEEEEELi8ELi256ELi1ELb0ELb0ENS_6half_tEfNS_4arch4Sm90EEEEEvNT_6ParamsE:
        /* <DEDUP_REMOVED lines=58> */
.L_x_522:
        /* <DEDUP_REMOVED lines=212> */
.L_x_524:
[----:B------:R-:W-:Y:S05]  /*10e0*/  BSYNC B0 ;  /* 0x0000000000007941 */ /* 0x000fea0003800000 */
.L_x_523:
        /* <DEDUP_REMOVED lines=228> */
.L_x_526:
[----:B------:R-:W-:Y:S05]  /*1f30*/  BSYNC B0 ;  /* 0x0000000000007941 */ /* 0x000fea0003800000 */
.L_x_525:
        /* <DEDUP_REMOVED lines=36> */
.L_x_531:
        /* <DEDUP_REMOVED lines=142> */
.L_x_530:
[----:B------:R-:W-:Y:S05]  /*2a60*/  BSYNC B0 ;  /* 0x0000000000007941 */ /* 0x000fea0003800000 */
.L_x_529:
[----:B------:R-:W-:Y:S05]  /*2a70*/  @!P5 BRA `(.L_x_528) ;  /* 0x0000000000d0d947 */ /* 0x000fea0003800000 */
[----:B------:R-:W-:Y:S01]  /*2a80*/  VIADD R6, R48, 0x3 ;  /* 0x0000000330067836 */ /* 0x000fe20000000000 */
[----:B------:R-:W-:Y:S01]  /*2a90*/  MOV R26, 0x3 ;  /* 0x00000003001a7802 */ /* 0x000fe20000000f00 */
[----:B------:R-:W-:-:S03]  /*2aa0*/  IMAD.MOV.U32 R20, RZ, RZ, RZ ;  /* 0x000000ffff147224 */ /* 0x000fc600078e00ff */
[----:B------:R-:W-:-:S07]  /*2ab0*/  SHF.R.S32.HI R15, RZ, 0x1f, R6 ;  /* 0x0000001fff0f7819 */ /* 0x000fce0000011406 */
.L_x_532:
        /* <DEDUP_REMOVED lines=48> */
.L_x_528:
[----:B------:R-:W-:Y:S05]  /*2dc0*/  BSYNC B1 ;  /* 0x0000000000017941 */ /* 0x000fea0003800000 */
.L_x_527:
[----:B------:R-:W-:Y:S05]  /*2dd0*/  @P4 EXIT ;  /* 0x000000000000494d */ /* 0x000fea0003800000 */
[----:B------:R-:W2:Y:S01]  /*2de0*/  S2R R3, SR_CTAID.Y ;  /* 0x0000000000037919 */ /* 0x000ea20000002600 */
[----:B------:R-:W-:Y:S01]  /*2df0*/  ULDC.64 UR4, c[0x0][0x288] ;  /* 0x0000a20000047ab9 */ /* 0x000fe20000000a00 */
[----:B------:R-:W-:Y:S01]  /*2e00*/  SHF.R.S32.HI R0, RZ, 0x1f, R5 ;  /* 0x0000001fff007819 */ /* 0x000fe20000011405 */
[----:B------:R-:W-:Y:S01]  /*2e10*/  IMAD R36, R36, UR4, RZ ;  /* 0x0000000424247c24 */ /* 0x000fe2000f8e02ff */
[----:B------:R-:W-:-:S03]  /*2e20*/  F2FP.F16.F32.PACK_AB R2, R11, R9 ;  /* 0x000000090b02723e */ /* 0x000fc600000000ff */
[----:B------:R-:W-:Y:S01]  /*2e30*/  IMAD R36, R37, UR5, R36 ;  /* 0x0000000525247c24 */ /* 0x000fe2000f8e0224 */
[----:B--2---:R-:W-:-:S04]  /*2e40*/  SHF.L.U32 R3, R3, 0x7, RZ ;  /* 0x0000000703037819 */ /* 0x004fc800000006ff */
[----:B------:R-:W-:-:S04]  /*2e50*/  IADD3 R14, P0, R14, R3, RZ ;  /* 0x000000030e0e7210 */ /* 0x000fc80007f1e0ff */
[----:B------:R-:W-:Y:S02]  /*2e60*/  LEA.HI.X.SX32 R15, R3, R38, 0x1, P0 ;  /* 0x00000026030f7211 */ /* 0x000fe400000f0eff */
[----:B------:R-:W-:Y:S01]  /*2e70*/  F2FP.F16.F32.PACK_AB R3, R12, R10 ;  /* 0x0000000a0c03723e */ /* 0x000fe200000000ff */
        /* <DEDUP_REMOVED lines=17> */
.L_x_533:
        /* <DEDUP_REMOVED lines=15> */
.L_x_1620:


//--------------------- .text._ZN7cutlass13device_kernelIN5flash19FlashAttnFwdCombineIN4cute5tupleIJNS3_1CILi8EEENS5_ILi128EEEEEELi7ELi256ELi1ELb0ELb0ENS_6half_tEfNS_4arch4Sm90EEEEEvNT_6ParamsE --------------------------
	.section	.text._ZN7cutlass13device_kernelIN5flash19FlashAttnFwdCombineIN4cute5tupleIJNS3_1CILi8EEENS5_ILi128EEEEEELi7ELi256ELi1ELb0ELb0ENS_6half_tEfNS_4arch4Sm90EEEEEvNT_6ParamsE,"ax",@progbits
	.align	128
.text._ZN7cutlass13device_kernelIN5flash19FlashAttnFwdCombineIN4cute5tupleIJNS3_1CILi8EEENS5_ILi128EEEEEELi7ELi256ELi1ELb0ELb0ENS_6half_tEfNS_4arch4Sm90EEEEEvNT_6ParamsE:
        .type           _ZN7cutlass13device_kernelIN5flash19FlashAttnFwdCombineIN4cute5tupleIJNS3_1CILi8EEENS5_ILi128EEEEEELi7ELi256ELi1ELb0ELb0ENS_6half_tEfNS_4arch4Sm90EEEEEvNT_6ParamsE,@function
        .size           _ZN7cutlass13device_kernelIN5flash19FlashAttnFwdCombineIN4cute5tupleIJNS3_1CILi8EEENS5_ILi128EEEEEELi7ELi256ELi1ELb0ELb0ENS_6half_tEfNS_4arch4Sm90EEEEEvNT_6ParamsE,(.L_x_1621 - _ZN7cutlass13device_kernelIN5flash19FlashAttnFwdCombineIN4cute5tupleIJNS3_1CILi8EEENS5_ILi128EEEEEELi7ELi256ELi1ELb0ELb0ENS_6half_tEfNS_4arch4Sm90EEEEEvNT_6ParamsE)
        .other          _ZN7cutlass13device_kernelIN5flash19FlashAttnFwdCombineIN4cute5tupleIJNS3_1CILi8EEENS5_ILi128EEEEEELi7ELi256ELi1ELb0ELb0ENS_6half_tEfNS_4arch4Sm90EEEEEvNT_6ParamsE,@"STO_CUDA_ENTRY STV_DEFAULT"
_ZN7cutlass13device_kernelIN5flash19FlashAttnFwdCombineIN4cute5tupleIJNS3_1CILi8EEENS5_ILi128EEEEEELi7ELi256ELi1ELb0ELb0ENS_6half_tEfNS_4arch4Sm90EEEEEvNT_6ParamsE:
        /* <DEDUP_REMOVED lines=58> */
.L_x_534:
        /* <DEDUP_REMOVED lines=144> */
.L_x_536:
[----:B------:R-:W-:Y:S05]  /*0ca0*/  BSYNC B0 ;  /* 0x0000000000007941 */ /* 0x000fea0003800000 */
.L_x_535:
        /* <DEDUP_REMOVED lines=192> */
.L_x_538:
[----:B------:R-:W-:Y:S05]  /*18b0*/  BSYNC B0 ;  /* 0x0000000000007941 */ /* 0x000fea0003800000 */
.L_x_537:
        /* <DEDUP_REMOVED lines=32> */
.L_x_543:
        /* <DEDUP_REMOVED lines=142> */
.L_x_542:
[----:B------:R-:W-:Y:S05]  /*23a0*/  BSYNC B0 ;  /* 0x0000000000007941 */ /* 0x000fea0003800000 */
.L_x_541:
[----:B------:R-:W-:Y:S05]  /*23b0*/  @!P5 BRA `(.L_x_540) ;  /* 0x0000000000d0d947 */ /* 0x000fea0003800000 */
[----:B------:R-:W-:Y:S01]  /*23c0*/  VIADD R4, R42, 0x3 ;  /* 0x000000032a047836 */ /* 0x000fe20000000000 */
[----:B------:R-:W-:Y:S01]  /*23d0*/  HFMA2.MMA R20, -RZ, RZ, 0, 1.78813934326171875e-07 ;  /* 0x00000003ff147435 */ /* 0x000fe200000001ff */
[----:B-1----:R-:W-:-:S03]  /*23e0*/  IMAD.MOV.U32 R6, RZ, RZ, RZ ;  /* 0x000000ffff067224 */ /* 0x002fc600078e00ff */
[----:B------:R-:W-:-:S07]  /*23f0*/  SHF.R.S32.HI R7, RZ, 0x1f, R4 ;  /* 0x0000001fff077819 */ /* 0x000fce0000011404 */
.L_x_544:
        /* <DEDUP_REMOVED lines=48> */
.L_x_540:
[----:B------:R-:W-:Y:S05]  /*2700*/  BSYNC B1 ;  /* 0x0000000000017941 */ /* 0x000fea0003800000 */
.L_x_539:
[----:B------:R-:W-:Y:S05]  /*2710*/  @P4 EXIT ;  /* 0x000000000000494d */ /* 0x000fea0003800000 */
[----:B------:R-:W2:Y:S01]  /*2720*/  S2R R0, SR_CTAID.Y ;  /* 0x0000000000007919 */ /* 0x000ea20000002600 */
[----:B------:R-:W-:Y:S01]  /*2730*/  ULDC.64 UR4, c[0x0][0x288] ;  /* 0x0000a20000047ab9 */ /* 0x000fe20000000a00 */
[----:B------:R-:W-:Y:S01]  /*2740*/  F2FP.F16.F32.PACK_AB R10, R10, R9 ;  /* 0x000000090a0a723e */ /* 0x000fe200000000ff */
[----:B------:R-:W-:Y:S01]  /*2750*/  IMAD R34, R34, UR4, RZ ;  /* 0x0000000422227c24 */ /* 0x000fe2000f8e02ff */
[----:B------:R-:W-:-:S03]  /*2760*/  F2FP.F16.F32.PACK_AB R11, R12, R11 ;  /* 0x0000000b0c0b723e */ /* 0x000fc600000000ff */
        /* <DEDUP_REMOVED lines=23> */
.L_x_545:
        /* <DEDUP_REMOVED lines=10> */
.L_x_1621:


//--------------------- .text._ZN7cutlass13device_kernelIN5flash19FlashAttnFwdCombineIN4cute5tupleIJNS3_1CILi8EEENS5_ILi128EEEEEELi6ELi256ELi1ELb0ELb0ENS_6half_tEfNS_4arch4Sm90EEEEEvNT_6ParamsE --------------------------
	.section	.text._ZN7cutlass13device_kernelIN5flash19FlashAttnFwdCombineIN4cute5tupleIJNS3_1CILi8EEENS5_ILi128EEEEEELi6ELi256ELi1ELb0ELb0ENS_6half_tEfNS_4arch4Sm90EEEEEvNT_6ParamsE,"ax",@progbits
	.align	128
.text._ZN7cutlass13device_kernelIN5flash19FlashAttnFwdCombineIN4cute5tupleIJNS3_1CILi8EEENS5_ILi128EEEEEELi6ELi256ELi1ELb0ELb0ENS_6half_tEfNS_4arch4Sm90EEEEEvNT_6ParamsE:
        .type           _ZN7cutlass13device_kernelIN5flash19FlashAttnFwdCombineIN4cute5tupleIJNS3_1CILi8EEENS5_ILi128EEEEEELi6ELi256ELi1ELb0ELb0ENS_6half_tEfNS_4arch4Sm90EEEEEvNT_6ParamsE,@function
        .size           _ZN7cutlass13device_kernelIN5flash19FlashAttnFwdCombineIN4cute5tupleIJNS3_1CILi8EEENS5_ILi128EEEEEELi6ELi256ELi1ELb0ELb0ENS_6half_tEfNS_4arch4Sm90EEEEEvNT_6ParamsE,(.L_x_1622 - _ZN7cutlass13device_kernelIN5flash19FlashAttnFwdCombineIN4cute5tupleIJNS3_1CILi8EEENS5_ILi128EEEEEELi6ELi256ELi1ELb0ELb0ENS_6half_tEfNS_4arch4Sm90EEEEEvNT_6ParamsE)
        .other          _ZN7cutlass13device_kernelIN5flash19FlashAttnFwdCombineIN4cute5tupleIJNS3_1CILi8EEENS5_ILi128EEEEEELi6ELi256ELi1ELb0ELb0ENS_6half_tEfNS_4arch4Sm90EEEEEvNT_6ParamsE,@"STO_CUDA_ENTRY STV_DEFAULT"
_ZN7cutlass13device_kernelIN5flash19FlashAttnFwdCombineIN4cute5tupleIJNS3_1CILi8EEENS5_ILi128EEEEEELi6ELi256ELi1ELb0ELb0ENS_6half_tEfNS_4arch4Sm90EEEEEvNT_6ParamsE:
        /* <DEDUP_REMOVED lines=58> */
.L_x_546:
        /* <DEDUP_REMOVED lines=94> */
.L_x_548:
[----:B------:R-:W-:Y:S05]  /*0980*/  BSYNC B0 ;  /* 0x0000000000007941 */ /* 0x000fea0003800000 */
.L_x_547:
        /* <DEDUP_REMOVED lines=170> */
.L_x_550:
[----:B------:R-:W-:Y:S05]  /*1430*/  BSYNC B0 ;  /* 0x0000000000007941 */ /* 0x000fea0003800000 */
.L_x_549:
        /* <DEDUP_REMOVED lines=29> */
.L_x_555:
        /* <DEDUP_REMOVED lines=142> */
.L_x_554:
[----:B------:R-:W-:Y:S05]  /*1ef0*/  BSYNC B0 ;  /* 0x0000000000007941 */ /* 0x000fea0003800000 */
.L_x_553:
[----:B------:R-:W-:Y:S05]  /*1f00*/  @!P5 BRA `(.L_x_552) ;  /* 0x0000000000d0d947 */ /* 0x000fea0003800000 */
[----:B------:R-:W-:Y:S01]  /*1f10*/  VIADD R4, R42, 0x3 ;  /* 0x000000032a047836 */ /* 0x000fe20000000000 */
[----:B------:R-:W-:Y:S01]  /*1f20*/  MOV R20, 0x3 ;  /* 0x0000000300147802 */ /* 0x000fe20000000f00 */
[----:B------:R-:W-:-:S03]  /*1f30*/  IMAD.MOV.U32 R6, RZ, RZ, RZ ;  /* 0x000000ffff067224 */ /* 0x000fc600078e00ff */
[----:B------:R-:W-:-:S07]  /*1f40*/  SHF.R.S32.HI R7, RZ, 0x1f, R4 ;  /* 0x0000001fff077819 */ /* 0x000fce0000011404 */
.L_x_556:
        /* <DEDUP_REMOVED lines=48> */
.L_x_552:
[----:B------:R-:W-:Y:S05]  /*2250*/  BSYNC B1 ;  /* 0x0000000000017941 */ /* 0x000fea0003800000 */
.L_x_551:
[----:B------:R-:W-:Y:S05]  /*2260*/  @P4 EXIT ;  /* 0x000000000000494d */ /* 0x000fea0003800000 */
[----:B------:R-:W1:Y:S01]  /*2270*/  S2R R0, SR_CTAID.Y ;  /* 0x0000000000007919 */ /* 0x000e620000002600 */
[----:B------:R-:W-:Y:S01]  /*2280*/  ULDC.64 UR4, c[0x0][0x288] ;  /* 0x0000a20000047ab9 */ /* 0x000fe20000000a00 */
[----:B------:R-:W-:Y:S01]  /*2290*/  F2FP.F16.F32.PACK_AB R8, R12, R11 ;  /* 0x0000000b0c08723e */ /* 0x000fe200000000ff */
[----:B------:R-:W-:Y:S01]  /*22a0*/  IMAD R34, R34, UR4, RZ ;  /* 0x0000000422227c24 */ /* 0x000fe2000f8e02ff */
[----:B------:R-:W-:-:S03]  /*22b0*/  F2FP.F16.F32.PACK_AB R9, R9, R10 ;  /* 0x0000000a0909723e */ /* 0x000fc600000000ff */
        /* <DEDUP_REMOVED lines=23> */
.L_x_557:
        /* <DEDUP_REMOVED lines=13> */
.L_x_1622:


//--------------------- .text._ZN7cutlass13device_kernelIN5flash19FlashAttnFwdCombineIN4cute5tupleIJNS3_1CILi8EEENS5_ILi128EEEEEELi5ELi256ELi1ELb0ELb0ENS_6half_tEfNS_4arch4Sm90EEEEEvNT_6ParamsE --------------------------
	.section	.text._ZN7cutlass13device_kernelIN5flash19FlashAttnFwdCombineIN4cute5tupleIJNS3_1CILi8EEENS5_ILi128EEEEEELi5ELi256ELi1ELb0ELb0ENS_6half_tEfNS_4arch4Sm90EEEEEvNT_6ParamsE,"ax",@progbits
	.align	128
.text._ZN7cutlass13device_kernelIN5flash19FlashAttnFwdCombineIN4cute5tupleIJNS3_1CILi8EEENS5_ILi128EEEEEELi5ELi256ELi1ELb0ELb0ENS_6half_tEfNS_4arch4Sm90EEEEEvNT_6ParamsE:
        .type           _ZN7cutlass13device_kernelIN5flash19FlashAttnFwdCombineIN4cute5tupleIJNS3_1CILi8EEENS5_ILi128EEEEEELi5ELi256ELi1ELb0ELb0ENS_6half_tEfNS_4arch4Sm90EEEEEvNT_6ParamsE,@function
        .size           _ZN7cutlass13device_kernelIN5flash19FlashAttnFwdCombineIN4cute5tupleIJNS3_1CILi8EEENS5_ILi128EEEEEELi5ELi256ELi1ELb0ELb0ENS_6half_tEfNS_4arch4Sm90EEEEEvNT_6ParamsE,(.L_x_1623 - _ZN7cutlass13device_kernelIN5flash19FlashAttnFwdCombineIN4cute5tupleIJNS3_1CILi8EEENS5_ILi128EEEEEELi5ELi256ELi1ELb0ELb0ENS_6half_tEfNS_4arch4Sm90EEEEEvNT_6ParamsE)
        .other          _ZN7cutlass13device_kernelIN5flash19FlashAttnFwdCombineIN4cute5tupleIJNS3_1CILi8EEENS5_ILi128EEEEEELi5ELi256ELi1ELb0ELb0ENS_6half_tEfNS_4arch4Sm90EEEEEvNT_6ParamsE,@"STO_CUDA_ENTRY STV_DEFAULT"
_ZN7cutlass13device_kernelIN5flash19FlashAttnFwdCombineIN4cute5tupleIJNS3_1CILi8EEENS5_ILi128EEEEEELi5ELi256ELi1ELb0ELb0ENS_6half_tEfNS_4arch4Sm90EEEEEvNT_6ParamsE:
        /* <DEDUP_REMOVED lines=58> */
.L_x_558:
        /* <DEDUP_REMOVED lines=67> */
.L_x_560:
[----:B------:R-:W-:Y:S05]  /*07d0*/  BSYNC B0 ;  /* 0x0000000000007941 */ /* 0x000fea0003800000 */
.L_x_559:
        /* <DEDUP_REMOVED lines=157> */
.L_x_562:
[----:B------:R-:W-:Y:S05]  /*11b0*/  BSYNC B0 ;  /* 0x0000000000007941 */ /* 0x000fea0003800000 */
.L_x_561:
        /* <DEDUP_REMOVED lines=28> */
.L_x_567:
        /* <DEDUP_REMOVED lines=142> */
.L_x_566:
[----:B------:R-:W-:Y:S05]  /*1c60*/  BSYNC B0 ;  /* 0x0000000000007941 */ /* 0x000fea0003800000 */
.L_x_565:
[----:B------:R-:W-:Y:S05]  /*1c70*/  @!P5 BRA `(.L_x_564) ;  /* 0x0000000000d0d947 */ /* 0x000fea0003800000 */
[----:B------:R-:W-:Y:S01]  /*1c80*/  VIADD R4, R42, 0x3 ;  /* 0x000000032a047836 */ /* 0x000fe20000000000 */
[----:B------:R-:W-:Y:S01]  /*1c90*/  MOV R20, 0x3 ;  /* 0x0000000300147802 */ /* 0x000fe20000000f00 */
[----:B------:R-:W-:-:S03]  /*1ca0*/  IMAD.MOV.U32 R6, RZ, RZ, RZ ;  /* 0x000000ffff067224 */ /* 0x000fc600078e00ff */
[----:B------:R-:W-:-:S07]  /*1cb0*/  SHF.R.S32.HI R7, RZ, 0x1f, R4 ;  /* 0x0000001fff077819 */ /* 0x000fce0000011404 */
.L_x_568:
        /* <DEDUP_REMOVED lines=48> */
.L_x_564:
[----:B------:R-:W-:Y:S05]  /*1fc0*/  BSYNC B1 ;  /* 0x0000000000017941 */ /* 0x000fea0003800000 */
.L_x_563:
        /* <DEDUP_REMOVED lines=29> */
.L_x_569:
        /* <DEDUP_REMOVED lines=14> */
.L_x_1623:


//--------------------- .text._ZN7cutlass13device_kernelIN5flash19FlashAttnFwdCombineIN4cute5tupleIJNS3_1CILi8EEENS5_ILi128EEEEEELi8ELi256ELi1ELb0ELb1ENS_6half_tEfNS_4arch4Sm90EEEEEvNT_6ParamsE --------------------------
	.section	.text._ZN7cutlass13device_kernelIN5flash19FlashAttnFwdCombineIN4cute5tupleIJNS3_1CILi8EEENS5_ILi128EEEEEELi8ELi256ELi1ELb0ELb1ENS_6half_tEfNS_4arch4Sm90EEEEEvNT_6ParamsE,"ax",@progbits
	.align	128
.text._ZN7cutlass13device_kernelIN5flash19FlashAttnFwdCombineIN4cute5tupleIJNS3_1CILi8EEENS5_ILi128EEEEEELi8ELi256ELi1ELb0ELb1ENS_6half_tEfNS_4arch4Sm90EEEEEvNT_6ParamsE:
        .type           _ZN7cutlass13device_kernelIN5flash19FlashAttnFwdCombineIN4cute5tupleIJNS3_1CILi8EEENS5_ILi128EEEEEELi8ELi256ELi1ELb0ELb1ENS_6half_tEfNS_4arch4Sm90EEEEEvNT_6ParamsE,@function
        .size           _ZN7cutlass13device_kernelIN5flash19FlashAttnFwdCombineIN4cute5tupleIJNS3_1CILi8EEENS5_ILi128EEEEEELi8ELi256ELi1ELb0ELb1ENS_6half_tEfNS_4arch4Sm90EEEEEvNT_6ParamsE,(.L_x_1624 - _ZN7cutlass13device_kernelIN5flash19FlashAttnFwdCombineIN4cute5tupleIJNS3_1CILi8EEENS5_ILi128EEEEEELi8ELi256ELi1ELb0ELb1ENS_6half_tEfNS_4arch4Sm90EEEEEvNT_6ParamsE)
        .other          _ZN7cutlass13device_kernelIN5flash19FlashAttnFwdCombineIN4cute5tupleIJNS3_1CILi8EEENS5_ILi128EEEEEELi8ELi256ELi1ELb0ELb1ENS_6half_tEfNS_4arch4Sm90EEEEEvNT_6ParamsE,@"STO_CUDA_ENTRY STV_DEFAULT"
_ZN7cutlass13device_kernelIN5flash19FlashAttnFwdCombineIN4cute5tupleIJNS3_1CILi8EEENS5_ILi128EEEEEELi8ELi256ELi1ELb0ELb1ENS_6half_tEfNS_4arch4Sm90EEEEEvNT_6ParamsE:
        /* <DEDUP_REMOVED lines=57> */
.L_x_570:
        /* <DEDUP_REMOVED lines=25> */
.L_x_571:
        /* <DEDUP_REMOVED lines=101> */
.L_x_573:
        /* <DEDUP_REMOVED lines=14> */
[----:B------:R-:W-:Y:S05]  /*0c50*/  CALL.REL.NOINC `($__internal_18_$__cuda_sm20_div_u64) ;  /* 0x0000002800f47944 */ /* 0x000fea0003c00000 */
[----:B------:R-:W-:Y:S05]  /*0c60*/  BRA `(.L_x_575) ;  /* 0x00000000004c7947 */ /* 0x000fea0003800000 */
.L_x_574:
        /* <DEDUP_REMOVED lines=19> */
.L_x_575:
[----:B------:R-:W-:Y:S02]  /*0da0*/  IADD3 R4, R7, -0x1, RZ ;  /* 0xffffffff07047810 */ /* 0x000fe40007ffe0ff */
[----:B------:R-:W-:-:S07]  /*0db0*/  MOV R9, R0 ;  /* 0x0000000000097202 */ /* 0x000fce0000000f00 */
.L_x_572:
        /* <DEDUP_REMOVED lines=200> */
.L_x_577:
[----:B------:R-:W-:Y:S05]  /*1a40*/  BSYNC B0 ;  /* 0x0000000000007941 */ /* 0x000fea0003800000 */
.L_x_576:
        /* <DEDUP_REMOVED lines=222> */
.L_x_579:
[----:B------:R-:W-:Y:S05]  /*2830*/  BSYNC B0 ;  /* 0x0000000000007941 */ /* 0x000fea0003800000 */
.L_x_578:
        /* <DEDUP_REMOVED lines=35> */
.L_x_584:
        /* <DEDUP_REMOVED lines=142> */
.L_x_583:
[----:B------:R-:W-:Y:S05]  /*3350*/  BSYNC B0 ;  /* 0x0000000000007941 */ /* 0x000fea0003800000 */
.L_x_582:
[----:B------:R-:W-:Y:S05]  /*3360*/  @!P5 BRA `(.L_x_581) ;  /* 0x0000000000d0d947 */ /* 0x000fea0003800000 */
[----:B------:R-:W-:Y:S01]  /*3370*/  VIADD R4, R40, 0x3 ;  /* 0x0000000328047836 */ /* 0x000fe20000000000 */
[----:B-1----:R-:W-:Y:S01]  /*3380*/  MOV R20, 0x3 ;  /* 0x0000000300147802 */ /* 0x002fe20000000f00 */
[----:B------:R-:W-:-:S03]  /*3390*/  IMAD.MOV.U32 R6, RZ, RZ, RZ ;  /* 0x000000ffff067224 */ /* 0x000fc600078e00ff */
[----:B------:R-:W-:-:S07]  /*33a0*/  SHF.R.S32.HI R7, RZ, 0x1f, R4 ;  /* 0x0000001fff077819 */ /* 0x000fce0000011404 */
.L_x_585:
        /* <DEDUP_REMOVED lines=48> */
.L_x_581:
[----:B------:R-:W-:Y:S05]  /*36b0*/  BSYNC B1 ;  /* 0x0000000000017941 */ /* 0x000fea0003800000 */
.L_x_580:
[----:B------:R-:W-:Y:S05]  /*36c0*/  @P4 EXIT ;  /* 0x000000000000494d */ /* 0x000fea0003800000 */
[----:B------:R-:W2:Y:S01]  /*36d0*/  S2R R0, SR_CTAID.Y ;  /* 0x0000000000007919 */ /* 0x000ea20000002600 */
[----:B------:R-:W-:Y:S01]  /*36e0*/  ULDC.64 UR4, c[0x0][0x288] ;  /* 0x0000a20000047ab9 */ /* 0x000fe20000000a00 */
[----:B------:R-:W-:Y:S01]  /*36f0*/  F2FP.F16.F32.PACK_AB R10, R10, R9 ;  /* 0x000000090a0a723e */ /* 0x000fe200000000ff */
[----:B------:R-:W-:Y:S01]  /*3700*/  IMAD R32, R32, UR4, RZ ;  /* 0x0000000420207c24 */ /* 0x000fe2000f8e02ff */
[----:B------:R-:W-:-:S03]  /*3710*/  F2FP.F16.F32.PACK_AB R11, R12, R11 ;  /* 0x0000000b0c0b723e */ /* 0x000fc600000000ff */
        /* <DEDUP_REMOVED lines=17> */
        .weak           $__internal_18_$__cuda_sm20_div_u64
        .type           $__internal_18_$__cuda_sm20_div_u64,@function
        .size           $__internal_18_$__cuda_sm20_div_u64,(.L_x_1624 - $__internal_18_$__cuda_sm20_div_u64)
$__internal_18_$__cuda_sm20_div_u64:
        /* <DEDUP_REMOVED lines=60> */
[----:B------:R-:W-:Y:S06]  /*3bf0*/  RET.REL.NODEC R2 `(_ZN7cutlass13device_kernelIN5flash19FlashAttnFwdCombineIN4cute5tupleIJNS3_1CILi8EEENS5_ILi128EEEEEELi8ELi256ELi1ELb0ELb1ENS_6half_tEfNS_4arch4Sm90EEEEEvNT_6ParamsE) ;  /* 0xffffffc402007950 */ /* 0x000fec0003c3ffff */
.L_x_586:
        /* <DEDUP_REMOVED lines=16> */
.L_x_1624:


//--------------------- .text._ZN7cutlass13device_kernelIN5flash19FlashAttnFwdCombineIN4cute5tupleIJNS3_1CILi8EEENS5_ILi128EEEEEELi7ELi256ELi1ELb0ELb1ENS_6half_tEfNS_4arch4Sm90EEEEEvNT_6ParamsE --------------------------
	.section	.text._ZN7cutlass13device_kernelIN5flash19FlashAttnFwdCombineIN4cute5tupleIJNS3_1CILi8EEENS5_ILi128EEEEEELi7ELi256ELi1ELb0ELb1ENS_6half_tEfNS_4arch4Sm90EEEEEvNT_6ParamsE,"ax",@progbits
	.align	128
.text._ZN7cutlass13device_kernelIN5flash19FlashAttnFwdCombineIN4cute5tupleIJNS3_1CILi8EEENS5_ILi128EEEEEELi7ELi256ELi1ELb0ELb1ENS_6half_tEfNS_4arch4Sm90EEEEEvNT_6ParamsE:
        .type           _ZN7cutlass13device_kernelIN5flash19FlashAttnFwdCombineIN4cute5tupleIJNS3_1CILi8EEENS5_ILi128EEEEEELi7ELi256ELi1ELb0ELb1ENS_6half_tEfNS_4arch4Sm90EEEEEvNT_6ParamsE,@function
        .size           _ZN7cutlass13device_kernelIN5flash19FlashAttnFwdCombineIN4cute5tupleIJNS3_1CILi8EEENS5_ILi128EEEEEELi7ELi256ELi1ELb0ELb1ENS_6half_tEfNS_4arch4Sm90EEEEEvNT_6ParamsE,(.L_x_1626 - _ZN7cutlass13device_kernelIN5flash19FlashAttnFwdCombineIN4cute5tupleIJNS3_1CILi8EEENS5_ILi128EEEEEELi7ELi256ELi1ELb0ELb1ENS_6half_tEfNS_4arch4Sm90EEEEEvNT_6ParamsE)
        .other          _ZN7cutlass13device_kernelIN5flash19FlashAttnFwdCombineIN4cute5tupleIJNS3_1CILi8EEENS5_ILi128EEEEEELi7ELi256ELi1ELb0ELb1ENS_6half_tEfNS_4arch4Sm90EEEEEvNT_6ParamsE,@"STO_CUDA_ENTRY STV_DEFAULT"
_ZN7cutlass13device_kernelIN5flash19FlashAttnFwdCombineIN4cute5tupleIJNS3_1CILi8EEENS5_ILi128EEEEEELi7ELi256ELi1ELb0ELb1ENS_6half_tEfNS_4arch4Sm90EEEEEvNT_6ParamsE:
        /* <DEDUP_REMOVED lines=57> */
.L_x_587:
        /* <DEDUP_REMOVED lines=25> */
.L_x_588:
        /* <DEDUP_REMOVED lines=101> */
.L_x_590:
        /* <DEDUP_REMOVED lines=14> */
[----:B------:R-:W-:Y:S05]  /*0c50*/  CALL.REL.NOINC `($__internal_19_$__cuda_sm20_div_u64) ;  /* 0x00000024003c7944 */ /* 0x000fea0003c00000 */
[----:B------:R-:W-:Y:S05]  /*0c60*/  BRA `(.L_x_592) ;  /* 0x00000000004c7947 */ /* 0x000fea0003800000 */
.L_x_591:
        /* <DEDUP_REMOVED lines=19> */
.L_x_592:
[----:B------:R-:W-:Y:S02]  /*0da0*/  IADD3 R4, R8, -0x1, RZ ;  /* 0xffffffff08047810 */ /* 0x000fe40007ffe0ff */
[----:B------:R-:W-:-:S07]  /*0db0*/  MOV R9, R0 ;  /* 0x0000000000097202 */ /* 0x000fce0000000f00 */
.L_x_589:
        /* <DEDUP_REMOVED lines=129> */
.L_x_594:
[----:B------:R-:W-:Y:S05]  /*15d0*/  BSYNC B0 ;  /* 0x0000000000007941 */ /* 0x000fea0003800000 */
.L_x_593:
        /* <DEDUP_REMOVED lines=186> */
.L_x_596:
[----:B------:R-:W-:Y:S05]  /*2180*/  BSYNC B0 ;  /* 0x0000000000007941 */ /* 0x000fea0003800000 */
.L_x_595:
        /* <DEDUP_REMOVED lines=32> */
.L_x_601:
        /* <DEDUP_REMOVED lines=142> */
.L_x_600:
[----:B------:R-:W-:Y:S05]  /*2c70*/  BSYNC B0 ;  /* 0x0000000000007941 */ /* 0x000fea0003800000 */
.L_x_599:
[----:B------:R-:W-:Y:S05]  /*2c80*/  @!P5 BRA `(.L_x_598) ;  /* 0x0000000000d0d947 */ /* 0x000fea0003800000 */
[----:B------:R-:W-:Y:S01]  /*2c90*/  VIADD R4, R40, 0x3 ;  /* 0x0000000328047836 */ /* 0x000fe20000000000 */
[----:B-1----:R-:W-:Y:S01]  /*2ca0*/  HFMA2.MMA R20, -RZ, RZ, 0, 1.78813934326171875e-07 ;  /* 0x00000003ff147435 */ /* 0x002fe200000001ff */
[----:B------:R-:W-:-:S03]  /*2cb0*/  IMAD.MOV.U32 R6, RZ, RZ, RZ ;  /* 0x000000ffff067224 */ /* 0x000fc600078e00ff */
[----:B------:R-:W-:-:S07]  /*2cc0*/  SHF.R.S32.HI R7, RZ, 0x1f, R4 ;  /* 0x0000001fff077819 */ /* 0x000fce0000011404 */
.L_x_602:
        /* <DEDUP_REMOVED lines=48> */
.L_x_598:
[----:B------:R-:W-:Y:S05]  /*2fd0*/  BSYNC B1 ;  /* 0x0000000000017941 */ /* 0x000fea0003800000 */
.L_x_597:
        /* <DEDUP_REMOVED lines=23> */
        .weak           $__internal_19_$__cuda_sm20_div_u64
        .type           $__internal_19_$__cuda_sm20_div_u64,@function
        .size           $__internal_19_$__cuda_sm20_div_u64,(.L_x_1626 - $__internal_19_$__cuda_sm20_div_u64)
$__internal_19_$__cuda_sm20_div_u64:
        /* <DEDUP_REMOVED lines=60> */
[----:B------:R-:W-:Y:S06]  /*3510*/  RET.REL.NODEC R6 `(_ZN7cutlass13device_kernelIN5flash19FlashAttnFwdCombineIN4cute5tupleIJNS3_1CILi8EEENS5_ILi128EEEEEELi7ELi256ELi1ELb0ELb1ENS_6half_tEfNS_4arch4Sm90EEEEEvNT_6ParamsE) ;  /* 0xffffffc806b87950 */ /* 0x000fec0003c3ffff */
.L_x_603:
        /* <DEDUP_REMOVED lines=14> */
.L_x_1626:


//--------------------- .text._ZN7cutlass13device_kernelIN5flash19FlashAttnFwdCombineIN4cute5tupleIJNS3_1CILi8EEENS5_ILi128EEEEEELi6ELi256ELi1ELb0ELb1ENS_6half_tEfNS_4arch4Sm90EEEEEvNT_6ParamsE --------------------------
	.section	.text._ZN7cutlass13device_kernelIN5flash19FlashAttnFwdCombineIN4cute5tupleIJNS3_1CILi8EEENS5_ILi128EEEEEELi6ELi256ELi1ELb0ELb1ENS_6half_tEfNS_4arch4Sm90EEEEEvNT_6ParamsE,"ax",@progbits
	.align	128
.text._ZN7cutlass13device_kernelIN5flash19FlashAttnFwdCombineIN4cute5tupleIJNS3_1CILi8EEENS5_ILi128EEEEEELi6ELi256ELi1ELb0ELb1ENS_6half_tEfNS_4arch4Sm90EEEEEvNT_6ParamsE:
        .type           _ZN7cutlass13device_kernelIN5flash19FlashAttnFwdCombineIN4cute5tupleIJNS3_1CILi8EEENS5_ILi128EEEEEELi6ELi256ELi1ELb0ELb1ENS_6half_tEfNS_4arch4Sm90EEEEEvNT_6ParamsE,@function
        .size           _ZN7cutlass13device_kernelIN5flash19FlashAttnFwdCombineIN4cute5tupleIJNS3_1CILi8EEENS5_ILi128EEEEEELi6ELi256ELi1ELb0ELb1ENS_6half_tEfNS_4arch4Sm90EEEEEvNT_6ParamsE,(.L_x_1628 - _ZN7cutlass13device_kernelIN5flash19FlashAttnFwdCombineIN4cute5tupleIJNS3_1CILi8EEENS5_ILi128EEEEEELi6ELi256ELi1ELb0ELb1ENS_6half_tEfNS_4arch4Sm90EEEEEvNT_6ParamsE)
        .other          _ZN7cutlass13device_kernelIN5flash19FlashAttnFwdCombineIN4cute5tupleIJNS3_1CILi8EEENS5_ILi128EEEEEELi6ELi256ELi1ELb0ELb1ENS_6half_tEfNS_4arch4Sm90EEEEEvNT_6ParamsE,@"STO_CUDA_ENTRY STV_DEFAULT"
_ZN7cutlass13device_kernelIN5flash19FlashAttnFwdCombineIN4cute5tupleIJNS3_1CILi8EEENS5_ILi128EEEEEELi6ELi256ELi1ELb0ELb1ENS_6half_tEfNS_4arch4Sm90EEEEEvNT_6ParamsE:
        /* <DEDUP_REMOVED lines=57> */
.L_x_604:
        /* <DEDUP_REMOVED lines=25> */
.L_x_605:
        /* <DEDUP_REMOVED lines=101> */
.L_x_607:
        /* <DEDUP_REMOVED lines=14> */
[----:B------:R-:W-:Y:S05]  /*0c50*/  CALL.REL.NOINC `($__internal_20_$__cuda_sm20_div_u64) ;  /* 0x0000002000147944 */ /* 0x000fea0003c00000 */
[----:B------:R-:W-:Y:S05]  /*0c60*/  BRA `(.L_x_609) ;  /* 0x00000000004c7947 */ /* 0x000fea0003800000 */
.L_x_608:
        /* <DEDUP_REMOVED lines=19> */
.L_x_609:
[----:B------:R-:W-:Y:S02]  /*0da0*/  IADD3 R4, R8, -0x1, RZ ;  /* 0xffffffff08047810 */ /* 0x000fe40007ffe0ff */
[----:B------:R-:W-:-:S07]  /*0db0*/  MOV R9, R0 ;  /* 0x0000000000097202 */ /* 0x000fce0000000f00 */
.L_x_606:
        /* <DEDUP_REMOVED lines=80> */
.L_x_611:
[----:B------:R-:W-:Y:S05]  /*12c0*/  BSYNC B0 ;  /* 0x0000000000007941 */ /* 0x000fea0003800000 */
.L_x_610:
        /* <DEDUP_REMOVED lines=164> */
.L_x_613:
[----:B------:R-:W-:Y:S05]  /*1d10*/  BSYNC B0 ;  /* 0x0000000000007941 */ /* 0x000fea0003800000 */
.L_x_612:
        /* <DEDUP_REMOVED lines=29> */
.L_x_618:
        /* <DEDUP_REMOVED lines=142> */
.L_x_617:
[----:B------:R-:W-:Y:S05]  /*27d0*/  BSYNC B0 ;  /* 0x0000000000007941 */ /* 0x000fea0003800000 */
.L_x_616:
[----:B------:R-:W-:Y:S05]  /*27e0*/  @!P5 BRA `(.L_x_615) ;  /* 0x0000000000d0d947 */ /* 0x000fea0003800000 */
[----:B------:R-:W-:Y:S01]  /*27f0*/  VIADD R4, R40, 0x3 ;  /* 0x0000000328047836 */ /* 0x000fe20000000000 */
[----:B------:R-:W-:Y:S01]  /*2800*/  MOV R20, 0x3 ;  /* 0x0000000300147802 */ /* 0x000fe20000000f00 */
[----:B------:R-:W-:-:S03]  /*2810*/  IMAD.MOV.U32 R6, RZ, RZ, RZ ;  /* 0x000000ffff067224 */ /* 0x000fc600078e00ff */
[----:B------:R-:W-:-:S07]  /*2820*/  SHF.R.S32.HI R7, RZ, 0x1f, R4 ;  /* 0x0000001fff077819 */ /* 0x000fce0000011404 */
.L_x_619:
        /* <DEDUP_REMOVED lines=48> */
.L_x_615:
[----:B------:R-:W-:Y:S05]  /*2b30*/  BSYNC B1 ;  /* 0x0000000000017941 */ /* 0x000fea0003800000 */
.L_x_614:
[----:B------:R-:W-:Y:S05]  /*2b40*/  @P4 EXIT ;  /* 0x000000000000494d */ /* 0x000fea0003800000 */
[----:B------:R-:W1:Y:S01]  /*2b50*/  S2R R0, SR_CTAID.Y ;  /* 0x0000000000007919 */ /* 0x000e620000002600 */
[----:B------:R-:W-:Y:S01]  /*2b60*/  ULDC.64 UR4, c[0x0][0x288] ;  /* 0x0000a20000047ab9 */ /* 0x000fe20000000a00 */
[----:B------:R-:W-:Y:S01]  /*2b70*/  F2FP.F16.F32.PACK_AB R8, R12, R11 ;  /* 0x0000000b0c08723e */ /* 0x000fe200000000ff */
[----:B------:R-:W-:Y:S01]  /*2b80*/  IMAD R32, R32, UR4, RZ ;  /* 0x0000000420207c24 */ /* 0x000fe2000f8e02ff */
[----:B------:R-:W-:-:S03]  /*2b90*/  F2FP.F16.F32.PACK_AB R9, R9, R10 ;  /* 0x0000000a0909723e */ /* 0x000fc600000000ff */
        /* <DEDUP_REMOVED lines=17> */
        .weak           $__internal_20_$__cuda_sm20_div_u64
        .type           $__internal_20_$__cuda_sm20_div_u64,@function
        .size           $__internal_20_$__cuda_sm20_div_u64,(.L_x_1628 - $__internal_20_$__cuda_sm20_div_u64)
$__internal_20_$__cuda_sm20_div_u64:
        /* <DEDUP_REMOVED lines=60> */
[----:B------:R-:W-:Y:S06]  /*3070*/  RET.REL.NODEC R6 `(_ZN7cutlass13device_kernelIN5flash19FlashAttnFwdCombineIN4cute5tupleIJNS3_1CILi8EEENS5_ILi128EEEEEELi6ELi256ELi1ELb0ELb1ENS_6half_tEfNS_4arch4Sm90EEEEEvNT_6ParamsE) ;  /* 0xffffffcc06e07950 */ /* 0x000fec0003c3ffff */
.L_x_620:
        /* <DEDUP_REMOVED lines=16> */
.L_x_1628:


//--------------------- .text._ZN7cutlass13device_kernelIN5flash19FlashAttnFwdCombineIN4cute5tupleIJNS3_1CILi8EEENS5_ILi128EEEEEELi5ELi256ELi1ELb0ELb1ENS_6half_tEfNS_4arch4Sm90EEEEEvNT_6ParamsE --------------------------
	.section	.text._ZN7cutlass13device_kernelIN5flash19FlashAttnFwdCombineIN4cute5tupleIJNS3_1CILi8EEENS5_ILi128EEEEEELi5ELi256ELi1ELb0ELb1ENS_6half_tEfNS_4arch4Sm90EEEEEvNT_6ParamsE,"ax",@progbits
	.align	128
.text._ZN7cutlass13device_kernelIN5flash19FlashAttnFwdCombineIN4cute5tupleIJNS3_1CILi8EEENS5_ILi128EEEEEELi5ELi256ELi1ELb0ELb1ENS_6half_tEfNS_4arch4Sm90EEEEEvNT_6ParamsE:
        .type           _ZN7cutlass13device_kernelIN5flash19FlashAttnFwdCombineIN4cute5tupleIJNS3_1CILi8EEENS5_ILi128EEEEEELi5ELi256ELi1ELb0ELb1ENS_6half_tEfNS_4arch4Sm90EEEEEvNT_6ParamsE,@function
        .size           _ZN7cutlass13device_kernelIN5flash19FlashAttnFwdCombineIN4cute5tupleIJNS3_1CILi8EEENS5_ILi128EEEEEELi5ELi256ELi1ELb0ELb1ENS_6half_tEfNS_4arch4Sm90EEEEEvNT_6ParamsE,(.L_x_1630 - _ZN7cutlass13device_kernelIN5flash19FlashAttnFwdCombineIN4cute5tupleIJNS3_1CILi8EEENS5_ILi128EEEEEELi5ELi256ELi1ELb0ELb1ENS_6half_tEfNS_4arch4Sm90EEEEEvNT_6ParamsE)
        .other          _ZN7cutlass13device_kernelIN5flash19FlashAttnFwdCombineIN4cute5tupleIJNS3_1CILi8EEENS5_ILi128EEEEEELi5ELi256ELi1ELb0ELb1ENS_6half_tEfNS_4arch4Sm90EEEEEvNT_6ParamsE,@"STO_CUDA_ENTRY STV_DEFAULT"
_ZN7cutlass13device_kernelIN5flash19FlashAttnFwdCombineIN4cute5tupleIJNS3_1CILi8EEENS5_ILi128EEEEEELi5ELi256ELi1ELb0ELb1ENS_6half_tEfNS_4arch4Sm90EEEEEvNT_6ParamsE:
        /* <DEDUP_REMOVED lines=57> */
.L_x_621:
        /* <DEDUP_REMOVED lines=25> */
.L_x_622:
        /* <DEDUP_REMOVED lines=101> */
.L_x_624:
        /* <DEDUP_REMOVED lines=14> */
[----:B------:R-:W-:Y:S05]  /*0c50*/  CALL.REL.NOINC `($__internal_21_$__cuda_sm20_div_u64) ;  /* 0x0000001c00707944 */ /* 0x000fea0003c00000 */
[----:B------:R-:W-:Y:S05]  /*0c60*/  BRA `(.L_x_626) ;  /* 0x00000000004c7947 */ /* 0x000fea0003800000 */
.L_x_625:
        /* <DEDUP_REMOVED lines=19> */
.L_x_626:
[----:B------:R-:W-:Y:S02]  /*0da0*/  IADD3 R4, R8, -0x1, RZ ;  /* 0xffffffff08047810 */ /* 0x000fe40007ffe0ff */
[----:B------:R-:W-:-:S07]  /*0db0*/  MOV R9, R0 ;  /* 0x0000000000097202 */ /* 0x000fce0000000f00 */
.L_x_623:
        /* <DEDUP_REMOVED lines=53> */
.L_x_628:
[----:B------:R-:W-:Y:S05]  /*1110*/  BSYNC B0 ;  /* 0x0000000000007941 */ /* 0x000fea0003800000 */
.L_x_627:
        /* <DEDUP_REMOVED lines=151> */
.L_x_630:
[----:B------:R-:W-:Y:S05]  /*1a90*/  BSYNC B0 ;  /* 0x0000000000007941 */ /* 0x000fea0003800000 */
.L_x_629:
        /* <DEDUP_REMOVED lines=28> */
.L_x_635:
        /* <DEDUP_REMOVED lines=142> */
.L_x_634:
[----:B------:R-:W-:Y:S05]  /*2540*/  BSYNC B0 ;  /* 0x0000000000007941 */ /* 0x000fea0003800000 */
.L_x_633:
[----:B------:R-:W-:Y:S05]  /*2550*/  @!P5 BRA `(.L_x_632) ;  /* 0x0000000000d0d947 */ /* 0x000fea0003800000 */
[----:B------:R-:W-:Y:S01]  /*2560*/  VIADD R4, R40, 0x3 ;  /* 0x0000000328047836 */ /* 0x000fe20000000000 */
[----:B------:R-:W-:Y:S01]  /*2570*/  MOV R20, 0x3 ;  /* 0x0000000300147802 */ /* 0x000fe20000000f00 */
[----:B-1----:R-:W-:-:S03]  /*2580*/  IMAD.MOV.U32 R6, RZ, RZ, RZ ;  /* 0x000000ffff067224 */ /* 0x002fc600078e00ff */
[----:B------:R-:W-:-:S07]  /*2590*/  SHF.R.S32.HI R7, RZ, 0x1f, R4 ;  /* 0x0000001fff077819 */ /* 0x000fce0000011404 */
.L_x_636:
        /* <DEDUP_REMOVED lines=48> */
.L_x_632:
[----:B------:R-:W-:Y:S05]  /*28a0*/  BSYNC B1 ;  /* 0x0000000000017941 */ /* 0x000fea0003800000 */
.L_x_631:
        /* <DEDUP_REMOVED lines=23> */
        .weak           $__internal_21_$__cuda_sm20_div_u64
        .type           $__internal_21_$__cuda_sm20_div_u64,@function
        .size           $__internal_21_$__cuda_sm20_div_u64,(.L_x_1630 - $__internal_21_$__cuda_sm20_div_u64)
$__internal_21_$__cuda_sm20_div_u64:
        /* <DEDUP_REMOVED lines=60> */
[----:B------:R-:W-:Y:S06]  /*2de0*/  RET.REL.NODEC R6 `(_ZN7cutlass13device_kernelIN5flash19FlashAttnFwdCombineIN4cute5tupleIJNS3_1CILi8EEENS5_ILi128EEEEEELi5ELi256ELi1ELb0ELb1ENS_6half_tEfNS_4arch4Sm90EEEEEvNT_6ParamsE) ;  /* 0xffffffd006847950 */ /* 0x000fec0003c3ffff */
.L_x_637:
        /* <DEDUP_REMOVED lines=9> */
.L_x_1630:


//--------------------- .text._ZN7cutlass13device_kernelIN5flash19FlashAttnFwdCombineIN4cute5tupleIJNS3_1CILi8EEENS5_ILi128EEEEEELi8ELi256ELi1ELb0ELb0ENS_6half_tEfNS_4arch4Sm80EEEEEvNT_6ParamsE --------------------------
	.section	.text._ZN7cutlass13device_kernelIN5flash19FlashAttnFwdCombineIN4cute5tupleIJNS3_1CILi8EEENS5_ILi128EEEEEELi8ELi256ELi1ELb0ELb0ENS_6half_tEfNS_4arch4Sm80EEEEEvNT_6ParamsE,"ax",@progbits
	.align	128
.text._ZN7cutlass13device_kernelIN5flash19FlashAttnFwdCombineIN4cute5tupleIJNS3_1CILi8EEENS5_ILi128EEEEEELi8ELi256ELi1ELb0ELb0ENS_6half_tEfNS_4arch4Sm80EEEEEvNT_6ParamsE:
        .type           _ZN7cutlass13device_kernelIN5flash19FlashAttnFwdCombineIN4cute5tupleIJNS3_1CILi8EEENS5_ILi128EEEEEELi8ELi256ELi1ELb0ELb0ENS_6half_tEfNS_4arch4Sm80EEEEEvNT_6ParamsE,@function
        .size           _ZN7cutlass13device_kernelIN5flash19FlashAttnFwdCombineIN4cute5tupleIJNS3_1CILi8EEENS5_ILi128EEEEEELi8ELi256ELi1ELb0ELb0ENS_6half_tEfNS_4arch4Sm80EEEEEvNT_6ParamsE,(.L_x_1632 - _ZN7cutlass13device_kernelIN5flash19FlashAttnFwdCombineIN4cute5tupleIJNS3_1CILi8EEENS5_ILi128EEEEEELi8ELi256ELi1ELb0ELb0ENS_6half_tEfNS_4arch4Sm80EEEEEvNT_6ParamsE)
        .other          _ZN7cutlass13device_kernelIN5flash19FlashAttnFwdCombineIN4cute5tupleIJNS3_1CILi8EEENS5_ILi128EEEEEELi8ELi256ELi1ELb0ELb0ENS_6half_tEfNS_4arch4Sm80EEEEEvNT_6ParamsE,@"STO_CUDA_ENTRY STV_DEFAULT"
_ZN7cutlass13device_kernelIN5flash19FlashAttnFwdCombineIN4cute5tupleIJNS3_1CILi8EEENS5_ILi128EEEEEELi8ELi256ELi1ELb0ELb0ENS_6half_tEfNS_4arch4Sm80EEEEEvNT_6ParamsE:
        /* <DEDUP_REMOVED lines=58> */
.L_x_638:
        /* <DEDUP_REMOVED lines=212> */
.L_x_640:
[----:B------:R-:W-:Y:S05]  /*10e0*/  BSYNC B0 ;  /* 0x0000000000007941 */ /* 0x000fea0003800000 */
.L_x_639:
        /* <DEDUP_REMOVED lines=228> */
.L_x_642:
[----:B------:R-:W-:Y:S05]  /*1f30*/  BSYNC B0 ;  /* 0x0000000000007941 */ /* 0x000fea0003800000 */
.L_x_641:
        /* <DEDUP_REMOVED lines=36> */
.L_x_647:
        /* <DEDUP_REMOVED lines=142> */
.L_x_646:
[----:B------:R-:W-:Y:S05]  /*2a60*/  BSYNC B0 ;  /* 0x0000000000007941 */ /* 0x000fea0003800000 */
.L_x_645:
[----:B------:R-:W-:Y:S05]  /*2a70*/  @!P5 BRA `(.L_x_644) ;  /* 0x0000000000d0d947 */ /* 0x000fea0003800000 */
[----:B------:R-:W-:Y:S01]  /*2a80*/  VIADD R6, R48, 0x3 ;  /* 0x0000000330067836 */ /* 0x000fe20000000000 */
[----:B------:R-:W-:Y:S01]  /*2a90*/  MOV R26, 0x3 ;  /* 0x00000003001a7802 */ /* 0x000fe20000000f00 */
[----:B------:R-:W-:-:S03]  /*2aa0*/  IMAD.MOV.U32 R20, RZ, RZ, RZ ;  /* 0x000000ffff147224 */ /* 0x000fc600078e00ff */
[----:B------:R-:W-:-:S07]  /*2ab0*/  SHF.R.S32.HI R15, RZ, 0x1f, R6 ;  /* 0x0000001fff0f7819 */ /* 0x000fce0000011406 */
.L_x_648:
        /* <DEDUP_REMOVED lines=48> */
.L_x_644:
[----:B------:R-:W-:Y:S05]  /*2dc0*/  BSYNC B1 ;  /* 0x0000000000017941 */ /* 0x000fea0003800000 */
.L_x_643:
        /* <DEDUP_REMOVED lines=28> */
.L_x_649:
        /* <DEDUP_REMOVED lines=15> */
.L_x_1632:


//--------------------- .text._ZN7cutlass13device_kernelIN5flash19FlashAttnFwdCombineIN4cute5tupleIJNS3_1CILi8EEENS5_ILi128EEEEEELi7ELi256ELi1ELb0ELb0ENS_6half_tEfNS_4arch4Sm80EEEEEvNT_6ParamsE --------------------------
	.section	.text._ZN7cutlass13device_kernelIN5flash19FlashAttnFwdCombineIN4cute5tupleIJNS3_1CILi8EEENS5_ILi128EEEEEELi7ELi256ELi1ELb0ELb0ENS_6half_tEfNS_4arch4Sm80EEEEEvNT_6ParamsE,"ax",@progbits
	.align	128
.text._ZN7cutlass13device_kernelIN5flash19FlashAttnFwdCombineIN4cute5tupleIJNS3_1CILi8EEENS5_ILi128EEEEEELi7ELi256ELi1ELb0ELb0ENS_6half_tEfNS_4arch4Sm80EEEEEvNT_6ParamsE:
        .type           _ZN7cutlass13device_kernelIN5flash19FlashAttnFwdCombineIN4cute5tupleIJNS3_1CILi8EEENS5_ILi128EEEEEELi7ELi256ELi1ELb0ELb0ENS_6half_tEfNS_4arch4Sm80EEEEEvNT_6ParamsE,@function
        .size           _ZN7cutlass13device_kernelIN5flash19FlashAttnFwdCombineIN4cute5tupleIJNS3_1CILi8EEENS5_ILi128EEEEEELi7ELi256ELi1ELb0ELb0ENS_6half_tEfNS_4arch4Sm80EEEEEvNT_6ParamsE,(.L_x_1633 - _ZN7cutlass13device_kernelIN5flash19FlashAttnFwdCombineIN4cute5tupleIJNS3_1CILi8EEENS5_ILi128EEEEEELi7ELi256ELi1ELb0ELb0ENS_6half_tEfNS_4arch4Sm80EEEEEvNT_6ParamsE)
        .other          _ZN7cutlass13device_kernelIN5flash19FlashAttnFwdCombineIN4cute5tupleIJNS3_1CILi8EEENS5_ILi128EEEEEELi7ELi256ELi1ELb0ELb0ENS_6half_tEfNS_4arch4Sm80EEEEEvNT_6ParamsE,@"STO_CUDA_ENTRY STV_DEFAULT"
_ZN7cutlass13device_kernelIN5flash19FlashAttnFwdCombineIN4cute5tupleIJNS3_1CILi8EEENS5_ILi128EEEEEELi7ELi256ELi1ELb0ELb0ENS_6half_tEfNS_4arch4Sm80EEEEEvNT_6ParamsE:
        /* <DEDUP_REMOVED lines=58> */
.L_x_650:
        /* <DEDUP_REMOVED lines=144> */
.L_x_652:
[----:B------:R-:W-:Y:S05]  /*0ca0*/  BSYNC B0 ;  /* 0x0000000000007941 */ /* 0x000fea0003800000 */
.L_x_651:
        /* <DEDUP_REMOVED lines=192> */
.L_x_654:
[----:B------:R-:W-:Y:S05]  /*18b0*/  BSYNC B0 ;  /* 0x0000000000007941 */ /* 0x000fea0003800000 */
.L_x_653:
        /* <DEDUP_REMOVED lines=32> */
.L_x_659:
        /* <DEDUP_REMOVED lines=142> */
.L_x_658:
[----:B------:R-:W-:Y:S05]  /*23a0*/  BSYNC B0 ;  /* 0x0000000000007941 */ /* 0x000fea0003800000 */
.L_x_657:
[----:B------:R-:W-:Y:S05]  /*23b0*/  @!P5 BRA `(.L_x_656) ;  /* 0x0000000000d0d947 */ /* 0x000fea0003800000 */
[----:B------:R-:W-:Y:S01]  /*23c0*/  VIADD R4, R42, 0x3 ;  /* 0x000000032a047836 */ /* 0x000fe20000000000 */
[----:B------:R-:W-:Y:S01]  /*23d0*/  HFMA2.MMA R20, -RZ, RZ, 0, 1.78813934326171875e-07 ;  /* 0x00000003ff147435 */ /* 0x000fe200000001ff */
[----:B-1----:R-:W-:-:S03]  /*23e0*/  IMAD.MOV.U32 R6, RZ, RZ, RZ ;  /* 0x000000ffff067224 */ /* 0x002fc600078e00ff */
[----:B------:R-:W-:-:S07]  /*23f0*/  SHF.R.S32.HI R7, RZ, 0x1f, R4 ;  /* 0x0000001fff077819 */ /* 0x000fce0000011404 */
.L_x_660:
        /* <DEDUP_REMOVED lines=48> */
.L_x_656:
[----:B------:R-:W-:Y:S05]  /*2700*/  BSYNC B1 ;  /* 0x0000000000017941 */ /* 0x000fea0003800000 */
.L_x_655:
        /* <DEDUP_REMOVED lines=29> */
.L_x_661:
        /* <DEDUP_REMOVED lines=10> */
.L_x_1633:


//--------------------- .text._ZN7cutlass13device_kernelIN5flash19FlashAttnFwdCombineIN4cute5tupleIJNS3_1CILi8EEENS5_ILi128EEEEEELi6ELi256ELi1ELb0ELb0ENS_6half_tEfNS_4arch4Sm80EEEEEvNT_6ParamsE --------------------------
	.section	.text._ZN7cutlass13device_kernelIN5flash19FlashAttnFwdCombineIN4cute5tupleIJNS3_1CILi8EEENS5_ILi128EEEEEELi6ELi256ELi1ELb0ELb0ENS_6half_tEfNS_4arch4Sm80EEEEEvNT_6ParamsE,"ax",@progbits
	.align	128
.text._ZN7cutlass13device_kernelIN5flash19FlashAttnFwdCombineIN4cute5tupleIJNS3_1CILi8EEENS5_ILi128EEEEEELi6ELi256ELi1ELb0ELb0ENS_6half_tEfNS_4arch4Sm80EEEEEvNT_6ParamsE:
        .type           _ZN7cutlass13device_kernelIN5flash19FlashAttnFwdCombineIN4cute5tupleIJNS3_1CILi8EEENS5_ILi128EEEEEELi6ELi256ELi1ELb0ELb0ENS_6half_tEfNS_4arch4Sm80EEEEEvNT_6ParamsE,@function
        .size           _ZN7cutlass13device_kernelIN5flash19FlashAttnFwdCombineIN4cute5tupleIJNS3_1CILi8EEENS5_ILi128EEEEEELi6ELi256ELi1ELb0ELb0ENS_6half_tEfNS_4arch4Sm80EEEEEvNT_6ParamsE,(.L_x_1634 - _ZN7cutlass13device_kernelIN5flash19FlashAttnFwdCombineIN4cute5tupleIJNS3_1CILi8EEENS5_ILi128EEEEEELi6ELi256ELi1ELb0ELb0ENS_6half_tEfNS_4arch4Sm80EEEEEvNT_6ParamsE)
        .other          _ZN7cutlass13device_kernelIN5flash19FlashAttnFwdCombineIN4cute5tupleIJNS3_1CILi8EEENS5_ILi128EEEEEELi6ELi256ELi1ELb0ELb0ENS_6half_tEfNS_4arch4Sm80EEEEEvNT_6ParamsE,@"STO_CUDA_ENTRY STV_DEFAULT"
_ZN7cutlass13device_kernelIN5flash19FlashAttnFwdCombineIN4cute5tupleIJNS3_1CILi8EEENS5_ILi128EEEEEELi6ELi256ELi1ELb0ELb0ENS_6half_tEfNS_4arch4Sm80EEEEEvNT_6ParamsE:
        /* <DEDUP_REMOVED lines=58> */
.L_x_662:
        /* <DEDUP_REMOVED lines=94> */
.L_x_664:
[----:B------:R-:W-:Y:S05]  /*0980*/  BSYNC B0 ;  /* 0x0000000000007941 */ /* 0x000fea0003800000 */
.L_x_663:
        /* <DEDUP_REMOVED lines=170> */
.L_x_666:
[----:B------:R-:W-:Y:S05]  /*1430*/  BSYNC B0 ;  /* 0x0000000000007941 */ /* 0x000fea0003800000 */
.L_x_665:
        /* <DEDUP_REMOVED lines=29> */
.L_x_671:
        /* <DEDUP_REMOVED lines=142> */
.L_x_670:
[----:B------:R-:W-:Y:S05]  /*1ef0*/  BSYNC B0 ;  /* 0x0000000000007941 */ /* 0x000fea0003800000 */
.L_x_669:
[----:B------:R-:W-:Y:S05]  /*1f00*/  @!P5 BRA `(.L_x_668) ;  /* 0x0000000000d0d947 */ /* 0x000fea0003800000 */
[----:B------:R-:W-:Y:S01]  /*1f10*/  VIADD R4, R42, 0x3 ;  /* 0x000000032a047836 */ /* 0x000fe20000000000 */
[----:B------:R-:W-:Y:S01]  /*1f20*/  MOV R20, 0x3 ;  /* 0x0000000300147802 */ /* 0x000fe20000000f00 */
[----:B------:R-:W-:-:S03]  /*1f30*/  IMAD.MOV.U32 R6, RZ, RZ, RZ ;  /* 0x000000ffff067224 */ /* 0x000fc600078e00ff */
[----:B------:R-:W-:-:S07]  /*1f40*/  SHF.R.S32.HI R7, RZ, 0x1f, R4 ;  /* 0x0000001fff077819 */ /* 0x000fce0000011404 */
.L_x_672:
        /* <DEDUP_REMOVED lines=48> */
.L_x_668:
[----:B------:R-:W-:Y:S05]  /*2250*/  BSYNC B1 ;  /* 0x0000000000017941 */ /* 0x000fea0003800000 */
.L_x_667:
        /* <DEDUP_REMOVED lines=29> */
.L_x_673:
        /* <DEDUP_REMOVED lines=13> */
.L_x_1634:


//--------------------- .text._ZN7cutlass13device_kernelIN5flash19FlashAttnFwdCombineIN4cute5tupleIJNS3_1CILi8EEENS5_ILi128EEEEEELi5ELi256ELi1ELb0ELb0ENS_6half_tEfNS_4arch4Sm80EEEEEvNT_6ParamsE --------------------------
	.section	.text._ZN7cutlass13device_kernelIN5flash19FlashAttnFwdCombineIN4cute5tupleIJNS3_1CILi8EEENS5_ILi128EEEEEELi5ELi256ELi1ELb0ELb0ENS_6half_tEfNS_4arch4Sm80EEEEEvNT_6ParamsE,"ax",@progbits
	.align	128
.text._ZN7cutlass13device_kernelIN5flash19FlashAttnFwdCombineIN4cute5tupleIJNS3_1CILi8EEENS5_ILi128EEEEEELi5ELi256ELi1ELb0ELb0ENS_6half_tEfNS_4arch4Sm80EEEEEvNT_6ParamsE:
        .type           _ZN7cutlass13device_kernelIN5flash19FlashAttnFwdCombineIN4cute5tupleIJNS3_1CILi8EEENS5_ILi128EEEEEELi5ELi256ELi1ELb0ELb0ENS_6half_tEfNS_4arch4Sm80EEEEEvNT_6ParamsE,@function
        .size           _ZN7cutlass13device_kernelIN5flash19FlashAttnFwdCombineIN4cute5tupleIJNS3_1CILi8EEENS5_ILi128EEEEEELi5ELi256ELi1ELb0ELb0ENS_6half_tEfNS_4arch4Sm80EEEEEvNT_6ParamsE,(.L_x_1635 - _ZN7cutlass13device_kernelIN5flash19FlashAttnFwdCombineIN4cute5tupleIJNS3_1CILi8EEENS5_ILi128EEEEEELi5ELi256ELi1ELb0ELb0ENS_6half_tEfNS_4arch4Sm80EEEEEvNT_6ParamsE)
        .other          _ZN7cutlass13device_kernelIN5flash19FlashAttnFwdCombineIN4cute5tupleIJNS3_1CILi8EEENS5_ILi128EEEEEELi5ELi256ELi1ELb0ELb0ENS_6half_tEfNS_4arch4Sm80EEEEEvNT_6ParamsE,@"STO_CUDA_ENTRY STV_DEFAULT"
_ZN7cutlass13device_kernelIN5flash19FlashAttnFwdCombineIN4cute5tupleIJNS3_1CILi8EEENS5_ILi128EEEEEELi5ELi256ELi1ELb0ELb0ENS_6half_tEfNS_4arch4Sm80EEEEEvNT_6ParamsE:
        /* <DEDUP_REMOVED lines=58> */
.L_x_674:
        /* <DEDUP_REMOVED lines=67> */
.L_x_676:
[----:B------:R-:W-:Y:S05]  /*07d0*/  BSYNC B0 ;  /* 0x0000000000007941 */ /* 0x000fea0003800000 */
.L_x_675:
        /* <DEDUP_REMOVED lines=157> */
.L_x_678:
[----:B------:R-:W-:Y:S05]  /*11b0*/  BSYNC B0 ;  /* 0x0000000000007941 */ /* 0x000fea0003800000 */
.L_x_677:
        /* <DEDUP_REMOVED lines=28> */
.L_x_683:
        /* <DEDUP_REMOVED lines=142> */
.L_x_682:
[----:B------:R-:W-:Y:S05]  /*1c60*/  BSYNC B0 ;  /* 0x0000000000007941 */ /* 0x000fea0003800000 */
.L_x_681:
[----:B------:R-:W-:Y:S05]  /*1c70*/  @!P5 BRA `(.L_x_680) ;  /* 0x0000000000d0d947 */ /* 0x000fea0003800000 */
[----:B------:R-:W-:Y:S01]  /*1c80*/  VIADD R4, R42, 0x3 ;  /* 0x000000032a047836 */ /* 0x000fe20000000000 */
[----:B------:R-:W-:Y:S01]  /*1c90*/  MOV R20, 0x3 ;  /* 0x0000000300147802 */ /* 0x000fe20000000f00 */
[----:B------:R-:W-:-:S03]  /*1ca0*/  IMAD.MOV.U32 R6, RZ, RZ, RZ ;  /* 0x000000ffff067224 */ /* 0x000fc600078e00ff */
[----:B------:R-:W-:-:S07]  /*1cb0*/  SHF.R.S32.HI R7, RZ, 0x1f, R4 ;  /* 0x0000001fff077819 */ /* 0x000fce0000011404 */
.L_x_684:
        /* <DEDUP_REMOVED lines=48> */
.L_x_680:
[----:B------:R-:W-:Y:S05]  /*1fc0*/  BSYNC B1 ;  /* 0x0000000000017941 */ /* 0x000fea0003800000 */
.L_x_679:
        /* <DEDUP_REMOVED lines=29> */
.L_x_685:
        /* <DEDUP_REMOVED lines=14> */
.L_x_1635:


//--------------------- .text._ZN7cutlass13device_kernelIN5flash19FlashAttnFwdCombineIN4cute5tupleIJNS3_1CILi8EEENS5_ILi128EEEEEELi8ELi256ELi1ELb0ELb1ENS_6half_tEfNS_4arch4Sm80EEEEEvNT_6ParamsE --------------------------
	.section	.text._ZN7cutlass13device_kernelIN5flash19FlashAttnFwdCombineIN4cute5tupleIJNS3_1CILi8EEENS5_ILi128EEEEEELi8ELi256ELi1ELb0ELb1ENS_6half_tEfNS_4arch4Sm80EEEEEvNT_6ParamsE,"ax",@progbits
	.align	128
.text._ZN7cutlass13device_kernelIN5flash19FlashAttnFwdCombineIN4cute5tupleIJNS3_1CILi8EEENS5_ILi128EEEEEELi8ELi256ELi1ELb0ELb1ENS_6half_tEfNS_4arch4Sm80EEEEEvNT_6ParamsE:
        .type           _ZN7cutlass13device_kernelIN5flash19FlashAttnFwdCombineIN4cute5tupleIJNS3_1CILi8EEENS5_ILi128EEEEEELi8ELi256ELi1ELb0ELb1ENS_6half_tEfNS_4arch4Sm80EEEEEvNT_6ParamsE,@function
        .size           _ZN7cutlass13device_kernelIN5flash19FlashAttnFwdCombineIN4cute5tupleIJNS3_1CILi8EEENS5_ILi128EEEEEELi8ELi256ELi1ELb0ELb1ENS_6half_tEfNS_4arch4Sm80EEEEEvNT_6ParamsE,(.L_x_1636 - _ZN7cutlass13device_kernelIN5flash19FlashAttnFwdCombineIN4cute5tupleIJNS3_1CILi8EEENS5_ILi128EEEEEELi8ELi256ELi1ELb0ELb1ENS_6half_tEfNS_4arch4Sm80EEEEEvNT_6ParamsE)
        .other          _ZN7cutlass13device_kernelIN5flash19FlashAttnFwdCombineIN4cute5tupleIJNS3_1CILi8EEENS5_ILi128EEEEEELi8ELi256ELi1ELb0ELb1ENS_6half_tEfNS_4arch4Sm80EEEEEvNT_6ParamsE,@"STO_CUDA_ENTRY STV_DEFAULT"
_ZN7cutlass13device_kernelIN5flash19FlashAttnFwdCombineIN4cute5tupleIJNS3_1CILi8EEENS5_ILi128EEEEEELi8ELi256ELi1ELb0ELb1ENS_6half_tEfNS_4arch4Sm80EEEEEvNT_6ParamsE:
        /* <DEDUP_REMOVED lines=57> */
.L_x_686:
        /* <DEDUP_REMOVED lines=25> */
.L_x_687:
        /* <DEDUP_REMOVED lines=101> */
.L_x_689:
        /* <DEDUP_REMOVED lines=14> */
[----:B------:R-:W-:Y:S05]  /*0c50*/  CALL.REL.NOINC `($__internal_22_$__cuda_sm20_div_u64) ;  /* 0x0000002800f47944 */ /* 0x000fea0003c00000 */
[----:B------:R-:W-:Y:S05]  /*0c60*/  BRA `(.L_x_691) ;  /* 0x00000000004c7947 */ /* 0x000fea0003800000 */
.L_x_690:
        /* <DEDUP_REMOVED lines=19> */
.L_x_691:
[----:B------:R-:W-:Y:S02]  /*0da0*/  IADD3 R4, R7, -0x1, RZ ;  /* 0xffffffff07047810 */ /* 0x000fe40007ffe0ff */
[----:B------:R-:W-:-:S07]  /*0db0*/  MOV R9, R0 ;  /* 0x0000000000097202 */ /* 0x000fce0000000f00 */
.L_x_688:
        /* <DEDUP_REMOVED lines=200> */
.L_x_693:
[----:B------:R-:W-:Y:S05]  /*1a40*/  BSYNC B0 ;  /* 0x0000000000007941 */ /* 0x000fea0003800000 */
.L_x_692:
        /* <DEDUP_REMOVED lines=222> */
.L_x_695:
[----:B------:R-:W-:Y:S05]  /*2830*/  BSYNC B0 ;  /* 0x0000000000007941 */ /* 0x000fea0003800000 */
.L_x_694:
        /* <DEDUP_REMOVED lines=35> */
.L_x_700:
        /* <DEDUP_REMOVED lines=142> */
.L_x_699:
[----:B------:R-:W-:Y:S05]  /*3350*/  BSYNC B0 ;  /* 0x0000000000007941 */ /* 0x000fea0003800000 */
.L_x_698:
[----:B------:R-:W-:Y:S05]  /*3360*/  @!P5 BRA `(.L_x_697) ;  /* 0x0000000000d0d947 */ /* 0x000fea0003800000 */
[----:B------:R-:W-:Y:S01]  /*3370*/  VIADD R4, R40, 0x3 ;  /* 0x0000000328047836 */ /* 0x000fe20000000000 */
[----:B-1----:R-:W-:Y:S01]  /*3380*/  MOV R20, 0x3 ;  /* 0x0000000300147802 */ /* 0x002fe20000000f00 */
[----:B------:R-:W-:-:S03]  /*3390*/  IMAD.MOV.U32 R6, RZ, RZ, RZ ;  /* 0x000000ffff067224 */ /* 0x000fc600078e00ff */
[----:B------:R-:W-:-:S07]  /*33a0*/  SHF.R.S32.HI R7, RZ, 0x1f, R4 ;  /* 0x0000001fff077819 */ /* 0x000fce0000011404 */
.L_x_701:
        /* <DEDUP_REMOVED lines=48> */
.L_x_697:
[----:B------:R-:W-:Y:S05]  /*36b0*/  BSYNC B1 ;  /* 0x0000000000017941 */ /* 0x000fea0003800000 */
.L_x_696:
        /* <DEDUP_REMOVED lines=23> */
        .weak           $__internal_22_$__cuda_sm20_div_u64
        .type           $__internal_22_$__cuda_sm20_div_u64,@function
        .size           $__internal_22_$__cuda_sm20_div_u64,(.L_x_1636 - $__internal_22_$__cuda_sm20_div_u64)
$__internal_22_$__cuda_sm20_div_u64:
        /* <DEDUP_REMOVED lines=60> */
[----:B------:R-:W-:Y:S06]  /*3bf0*/  RET.REL.NODEC R2 `(_ZN7cutlass13device_kernelIN5flash19FlashAttnFwdCombineIN4cute5tupleIJNS3_1CILi8EEENS5_ILi128EEEEEELi8ELi256ELi1ELb0ELb1ENS_6half_tEfNS_4arch4Sm80EEEEEvNT_6ParamsE) ;  /* 0xffffffc402007950 */ /* 0x000fec0003c3ffff */
.L_x_702:
        /* <DEDUP_REMOVED lines=16> */
.L_x_1636:


//--------------------- .text._ZN7cutlass13device_kernelIN5flash19FlashAttnFwdCombineIN4cute5tupleIJNS3_1CILi8EEENS5_ILi128EEEEEELi7ELi256ELi1ELb0ELb1ENS_6half_tEfNS_4arch4Sm80EEEEEvNT_6ParamsE --------------------------
	.section	.text._ZN7cutlass13device_kernelIN5flash19FlashAttnFwdCombineIN4cute5tupleIJNS3_1CILi8EEENS5_ILi128EEEEEELi7ELi256ELi1ELb0ELb1ENS_6half_tEfNS_4arch4Sm80EEEEEvNT_6ParamsE,"ax",@progbits
	.align	128
.text._ZN7cutlass13device_kernelIN5flash19FlashAttnFwdCombineIN4cute5tupleIJNS3_1CILi8EEENS5_ILi128EEEEEELi7ELi256ELi1ELb0ELb1ENS_6half_tEfNS_4arch4Sm80EEEEEvNT_6ParamsE:
        .type           _ZN7cutlass13device_kernelIN5flash19FlashAttnFwdCombineIN4cute5tupleIJNS3_1CILi8EEENS5_ILi128EEEEEELi7ELi256ELi1ELb0ELb1ENS_6half_tEfNS_4arch4Sm80EEEEEvNT_6ParamsE,@function
        .size           _ZN7cutlass13device_kernelIN5flash19FlashAttnFwdCombineIN4cute5tupleIJNS3_1CILi8EEENS5_ILi128EEEEEELi7ELi256ELi1ELb0ELb1ENS_6half_tEfNS_4arch4Sm80EEEEEvNT_6ParamsE,(.L_x_1638 - _ZN7cutlass13device_kernelIN5flash19FlashAttnFwdCombineIN4cute5tupleIJNS3_1CILi8EEENS5_ILi128EEEEEELi7ELi256ELi1ELb0ELb1ENS_6half_tEfNS_4arch4Sm80EEEEEvNT_6ParamsE)
        .other          _ZN7cutlass13device_kernelIN5flash19FlashAttnFwdCombineIN4cute5tupleIJNS3_1CILi8EEENS5_ILi128EEEEEELi7ELi256ELi1ELb0ELb1ENS_6half_tEfNS_4arch4Sm80EEEEEvNT_6ParamsE,@"STO_CUDA_ENTRY STV_DEFAULT"
_ZN7cutlass13device_kernelIN5flash19FlashAttnFwdCombineIN4cute5tupleIJNS3_1CILi8EEENS5_ILi128EEEEEELi7ELi256ELi1ELb0ELb1ENS_6half_tEfNS_4arch4Sm80EEEEEvNT_6ParamsE:
        /* <DEDUP_REMOVED lines=57> */
.L_x_703:
        /* <DEDUP_REMOVED lines=25> */
.L_x_704:
        /* <DEDUP_REMOVED lines=101> */
.L_x_706:
        /* <DEDUP_REMOVED lines=14> */
[----:B------:R-:W-:Y:S05]  /*0c50*/  CALL.REL.NOINC `($__internal_23_$__cuda_sm20_div_u64) ;  /* 0x00000024003c7944 */ /* 0x000fea0003c00000 */
[----:B------:R-:W-:Y:S05]  /*0c60*/  BRA `(.L_x_708) ;  /* 0x00000000004c7947 */ /* 0x000fea0003800000 */
.L_x_707:
        /* <DEDUP_REMOVED lines=19> */
.L_x_708:
[----:B------:R-:W-:Y:S02]  /*0da0*/  IADD3 R4, R8, -0x1, RZ ;  /* 0xffffffff08047810 */ /* 0x000fe40007ffe0ff */
[----:B------:R-:W-:-:S07]  /*0db0*/  MOV R9, R0 ;  /* 0x0000000000097202 */ /* 0x000fce0000000f00 */
.L_x_705:
        /* <DEDUP_REMOVED lines=129> */
.L_x_710:
[----:B------:R-:W-:Y:S05]  /*15d0*/  BSYNC B0 ;  /* 0x0000000000007941 */ /* 0x000fea0003800000 */
.L_x_709:
        /* <DEDUP_REMOVED lines=186> */
.L_x_712:
[----:B------:R-:W-:Y:S05]  /*2180*/  BSYNC B0 ;  /* 0x0000000000007941 */ /* 0x000fea0003800000 */
.L_x_711:
        /* <DEDUP_REMOVED lines=32> */
.L_x_717:
        /* <DEDUP_REMOVED lines=142> */
.L_x_716:
[----:B------:R-:W-:Y:S05]  /*2c70*/  BSYNC B0 ;  /* 0x0000000000007941 */ /* 0x000fea0003800000 */
.L_x_715:
[----:B------:R-:W-:Y:S05]  /*2c80*/  @!P5 BRA `(.L_x_714) ;  /* 0x0000000000d0d947 */ /* 0x000fea0003800000 */
[----:B------:R-:W-:Y:S01]  /*2c90*/  VIADD R4, R40, 0x3 ;  /* 0x0000000328047836 */ /* 0x000fe20000000000 */
[----:B-1----:R-:W-:Y:S01]  /*2ca0*/  HFMA2.MMA R20, -RZ, RZ, 0, 1.78813934326171875e-07 ;  /* 0x00000003ff147435 */ /* 0x002fe200000001ff */
[----:B------:R-:W-:-:S03]  /*2cb0*/  IMAD.MOV.U32 R6, RZ, RZ, RZ ;  /* 0x000000ffff067224 */ /* 0x000fc600078e00ff */
[----:B------:R-:W-:-:S07]  /*2cc0*/  SHF.R.S32.HI R7, RZ, 0x1f, R4 ;  /* 0x0000001fff077819 */ /* 0x000fce0000011404 */
.L_x_718:
        /* <DEDUP_REMOVED lines=48> */
.L_x_714:
[----:B------:R-:W-:Y:S05]  /*2fd0*/  BSYNC B1 ;  /* 0x0000000000017941 */ /* 0x000fea0003800000 */
.L_x_713:
        /* <DEDUP_REMOVED lines=23> */
        .weak           $__internal_23_$__cuda_sm20_div_u64
        .type           $__internal_23_$__cuda_sm20_div_u64,@function
        .size           $__internal_23_$__cuda_sm20_div_u64,(.L_x_1638 - $__internal_23_$__cuda_sm20_div_u64)
$__internal_23_$__cuda_sm20_div_u64:
        /* <DEDUP_REMOVED lines=60> */
[----:B------:R-:W-:Y:S06]  /*3510*/  RET.REL.NODEC R6 `(_ZN7cutlass13device_kernelIN5flash19FlashAttnFwdCombineIN4cute5tupleIJNS3_1CILi8EEENS5_ILi128EEEEEELi7ELi256ELi1ELb0ELb1ENS_6half_tEfNS_4arch4Sm80EEEEEvNT_6ParamsE) ;  /* 0xffffffc806b87950 */ /* 0x000fec0003c3ffff */
.L_x_719:
        /* <DEDUP_REMOVED lines=14> */
.L_x_1638:


//--------------------- .text._ZN7cutlass13device_kernelIN5flash19FlashAttnFwdCombineIN4cute5tupleIJNS3_1CILi8EEENS5_ILi128EEEEEELi6ELi256ELi1ELb0ELb1ENS_6half_tEfNS_4arch4Sm80EEEEEvNT_6ParamsE --------------------------
	.section	.text._ZN7cutlass13device_kernelIN5flash19FlashAttnFwdCombineIN4cute5tupleIJNS3_1CILi8EEENS5_ILi128EEEEEELi6ELi256ELi1ELb0ELb1ENS_6half_tEfNS_4arch4Sm80EEEEEvNT_6ParamsE,"ax",@progbits
	.align	128
.text._ZN7cutlass13device_kernelIN5flash19FlashAttnFwdCombineIN4cute5tupleIJNS3_1CILi8EEENS5_ILi128EEEEEELi6ELi256ELi1ELb0ELb1ENS_6half_tEfNS_4arch4Sm80EEEEEvNT_6ParamsE:
        .type           _ZN7cutlass13device_kernelIN5flash19FlashAttnFwdCombineIN4cute5tupleIJNS3_1CILi8EEENS5_ILi128EEEEEELi6ELi256ELi1ELb0ELb1ENS_6half_tEfNS_4arch4Sm80EEEEEvNT_6ParamsE,@function
        .size           _ZN7cutlass13device_kernelIN5flash19FlashAttnFwdCombineIN4cute5tupleIJNS3_1CILi8EEENS5_ILi128EEEEEELi6ELi256ELi1ELb0ELb1ENS_6half_tEfNS_4arch4Sm80EEEEEvNT_6ParamsE,(.L_x_1640 - _ZN7cutlass13device_kernelIN5flash19FlashAttnFwdCombineIN4cute5tupleIJNS3_1CILi8EEENS5_ILi128EEEEEELi6ELi256ELi1ELb0ELb1ENS_6half_tEfNS_4arch4Sm80EEEEEvNT_6ParamsE)
        .other          _ZN7cutlass13device_kernelIN5flash19FlashAttnFwdCombineIN4cute5tupleIJNS3_1CILi8EEENS5_ILi128EEEEEELi6ELi256ELi1ELb0ELb1ENS_6half_tEfNS_4arch4Sm80EEEEEvNT_6ParamsE,@"STO_CUDA_ENTRY STV_DEFAULT"
_ZN7cutlass13device_kernelIN5flash19FlashAttnFwdCombineIN4cute5tupleIJNS3_1CILi8EEENS5_ILi128EEEEEELi6ELi256ELi1ELb0ELb1ENS_6half_tEfNS_4arch4Sm80EEEEEvNT_6ParamsE:
        /* <DEDUP_REMOVED lines=57> */
.L_x_720:
        /* <DEDUP_REMOVED lines=25> */
.L_x_721:
        /* <DEDUP_REMOVED lines=101> */
.L_x_723:
        /* <DEDUP_REMOVED lines=14> */
[----:B------:R-:W-:Y:S05]  /*0c50*/  CALL.REL.NOINC `($__internal_24_$__cuda_sm20_div_u64) ;  /* 0x0000002000147944 */ /* 0x000fea0003c00000 */
[----:B------:R-:W-:Y:S05]  /*0c60*/  BRA `(.L_x_725) ;  /* 0x00000000004c7947 */ /* 0x000fea0003800000 */
.L_x_724:
        /* <DEDUP_REMOVED lines=19> */
.L_x_725:
[----:B------:R-:W-:Y:S02]  /*0da0*/  IADD3 R4, R8, -0x1, RZ ;  /* 0xffffffff08047810 */ /* 0x000fe40007ffe0ff */
[----:B------:R-:W-:-:S07]  /*0db0*/  MOV R9, R0 ;  /* 0x0000000000097202 */ /* 0x000fce0000000f00 */
.L_x_722:
        /* <DEDUP_REMOVED lines=80> */
.L_x_727:
[----:B------:R-:W-:Y:S05]  /*12c0*/  BSYNC B0 ;  /* 0x0000000000007941 */ /* 0x000fea0003800000 */
.L_x_726:
        /* <DEDUP_REMOVED lines=164> */
.L_x_729:
[----:B------:R-:W-:Y:S05]  /*1d10*/  BSYNC B0 ;  /* 0x0000000000007941 */ /* 0x000fea0003800000 */
.L_x_728:
        /* <DEDUP_REMOVED lines=29> */
.L_x_734:
        /* <DEDUP_REMOVED lines=142> */
.L_x_733:
[----:B------:R-:W-:Y:S05]  /*27d0*/  BSYNC B0 ;  /* 0x0000000000007941 */ /* 0x000fea0003800000 */
.L_x_732:
[----:B------:R-:W-:Y:S05]  /*27e0*/  @!P5 BRA `(.L_x_731) ;  /* 0x0000000000d0d947 */ /* 0x000fea0003800000 */
[----:B------:R-:W-:Y:S01]  /*27f0*/  VIADD R4, R40, 0x3 ;  /* 0x0000000328047836 */ /* 0x000fe20000000000 */
[----:B------:R-:W-:Y:S01]  /*2800*/  MOV R20, 0x3 ;  /* 0x0000000300147802 */ /* 0x000fe20000000f00 */
[----:B------:R-:W-:-:S03]  /*2810*/  IMAD.MOV.U32 R6, RZ, RZ, RZ ;  /* 0x000000ffff067224 */ /* 0x000fc600078e00ff */
[----:B------:R-:W-:-:S07]  /*2820*/  SHF.R.S32.HI R7, RZ, 0x1f, R4 ;  /* 0x0000001fff077819 */ /* 0x000fce0000011404 */
.L_x_735:
        /* <DEDUP_REMOVED lines=48> */
.L_x_731:
[----:B------:R-:W-:Y:S05]  /*2b30*/  BSYNC B1 ;  /* 0x0000000000017941 */ /* 0x000fea0003800000 */
.L_x_730:
        /* <DEDUP_REMOVED lines=23> */
        .weak           $__internal_24_$__cuda_sm20_div_u64
        .type           $__internal_24_$__cuda_sm20_div_u64,@function
        .size           $__internal_24_$__cuda_sm20_div_u64,(.L_x_1640 - $__internal_24_$__cuda_sm20_div_u64)
$__internal_24_$__cuda_sm20_div_u64:
        /* <DEDUP_REMOVED lines=60> */
[----:B------:R-:W-:Y:S06]  /*3070*/  RET.REL.NODEC R6 `(_ZN7cutlass13device_kernelIN5flash19FlashAttnFwdCombineIN4cute5tupleIJNS3_1CILi8EEENS5_ILi128EEEEEELi6ELi256ELi1ELb0ELb1ENS_6half_tEfNS_4arch4Sm80EEEEEvNT_6ParamsE) ;  /* 0xffffffcc06e07950 */ /* 0x000fec0003c3ffff */
.L_x_736:
        /* <DEDUP_REMOVED lines=16> */
.L_x_1640:


//--------------------- .text._ZN7cutlass13device_kernelIN5flash19FlashAttnFwdCombineIN4cute5tupleIJNS3_1CILi8EEENS5_ILi128EEEEEELi5ELi256ELi1ELb0ELb1ENS_6half_tEfNS_4arch4Sm80EEEEEvNT_6ParamsE --------------------------
	.section	.text._ZN7cutlass13device_kernelIN5flash19FlashAttnFwdCombineIN4cute5tupleIJNS3_1CILi8EEENS5_ILi128EEEEEELi5ELi256ELi1ELb0ELb1ENS_6half_tEfNS_4arch4Sm80EEEEEvNT_6ParamsE,"ax",@progbits
	.align	128
.text._ZN7cutlass13device_kernelIN5flash19FlashAttnFwdCombineIN4cute5tupleIJNS3_1CILi8EEENS5_ILi128EEEEEELi5ELi256ELi1ELb0ELb1ENS_6half_tEfNS_4arch4Sm80EEEEEvNT_6ParamsE:
        .type           _ZN7cutlass13device_kernelIN5flash19FlashAttnFwdCombineIN4cute5tupleIJNS3_1CILi8EEENS5_ILi128EEEEEELi5ELi256ELi1ELb0ELb1ENS_6half_tEfNS_4arch4Sm80EEEEEvNT_6ParamsE,@function
        .size           _ZN7cutlass13device_kernelIN5flash19FlashAttnFwdCombineIN4cute5tupleIJNS3_1CILi8EEENS5_ILi128EEEEEELi5ELi256ELi1ELb0ELb1ENS_6half_tEfNS_4arch4Sm80EEEEEvNT_6ParamsE,(.L_x_1642 - _ZN7cutlass13device_kernelIN5flash19FlashAttnFwdCombineIN4cute5tupleIJNS3_1CILi8EEENS5_ILi128EEEEEELi5ELi256ELi1ELb0ELb1ENS_6half_tEfNS_4arch4Sm80EEEEEvNT_6ParamsE)
        .other          _ZN7cutlass13device_kernelIN5flash19FlashAttnFwdCombineIN4cute5tupleIJNS3_1CILi8EEENS5_ILi128EEEEEELi5ELi256ELi1ELb0ELb1ENS_6half_tEfNS_4arch4Sm80EEEEEvNT_6ParamsE,@"STO_CUDA_ENTRY STV_DEFAULT"
_ZN7cutlass13device_kernelIN5flash19FlashAttnFwdCombineIN4cute5tupleIJNS3_1CILi8EEENS5_ILi128EEEEEELi5ELi256ELi1ELb0ELb1ENS_6half_tEfNS_4arch4Sm80EEEEEvNT_6ParamsE:
        /* <DEDUP_REMOVED lines=57> */
.L_x_737:
        /* <DEDUP_REMOVED lines=25> */
.L_x_738:
        /* <DEDUP_REMOVED lines=101> */
.L_x_740:
        /* <DEDUP_REMOVED lines=14> */
[----:B------:R-:W-:Y:S05]  /*0c50*/  CALL.REL.NOINC `($__internal_25_$__cuda_sm20_div_u64) ;  /* 0x0000001c00707944 */ /* 0x000fea0003c00000 */
[----:B------:R-:W-:Y:S05]  /*0c60*/  BRA `(.L_x_742) ;  /* 0x00000000004c7947 */ /* 0x000fea0003800000 */
.L_x_741:
        /* <DEDUP_REMOVED lines=19> */
.L_x_742:
[----:B------:R-:W-:Y:S02]  /*0da0*/  IADD3 R4, R8, -0x1, RZ ;  /* 0xffffffff08047810 */ /* 0x000fe40007ffe0ff */
[----:B------:R-:W-:-:S07]  /*0db0*/  MOV R9, R0 ;  /* 0x0000000000097202 */ /* 0x000fce0000000f00 */
.L_x_739:
        /* <DEDUP_REMOVED lines=53> */
.L_x_744:
[----:B------:R-:W-:Y:S05]  /*1110*/  BSYNC B0 ;  /* 0x0000000000007941 */ /* 0x000fea0003800000 */
.L_x_743:
        /* <DEDUP_REMOVED lines=151> */
.L_x_746:
[----:B------:R-:W-:Y:S05]  /*1a90*/  BSYNC B0 ;  /* 0x0000000000007941 */ /* 0x000fea0003800000 */
.L_x_745:
        /* <DEDUP_REMOVED lines=28> */
.L_x_751:
        /* <DEDUP_REMOVED lines=142> */
.L_x_750:
[----:B------:R-:W-:Y:S05]  /*2540*/  BSYNC B0 ;  /* 0x0000000000007941 */ /* 0x000fea0003800000 */
.L_x_749:
[----:B------:R-:W-:Y:S05]  /*2550*/  @!P5 BRA `(.L_x_748) ;  /* 0x0000000000d0d947 */ /* 0x000fea0003800000 */
[----:B------:R-:W-:Y:S01]  /*2560*/  VIADD R4, R40, 0x3 ;  /* 0x0000000328047836 */ /* 0x000fe20000000000 */
[----:B------:R-:W-:Y:S01]  /*2570*/  MOV R20, 0x3 ;  /* 0x0000000300147802 */ /* 0x000fe20000000f00 */
[----:B-1----:R-:W-:-:S03]  /*2580*/  IMAD.MOV.U32 R6, RZ, RZ, RZ ;  /* 0x000000ffff067224 */ /* 0x002fc600078e00ff */
[----:B------:R-:W-:-:S07]  /*2590*/  SHF.R.S32.HI R7, RZ, 0x1f, R4 ;  /* 0x0000001fff077819 */ /* 0x000fce0000011404 */
.L_x_752:
        /* <DEDUP_REMOVED lines=48> */
.L_x_748:
[----:B------:R-:W-:Y:S05]  /*28a0*/  BSYNC B1 ;  /* 0x0000000000017941 */ /* 0x000fea0003800000 */
.L_x_747:
        /* <DEDUP_REMOVED lines=23> */
        .weak           $__internal_25_$__cuda_sm20_div_u64
        .type           $__internal_25_$__cuda_sm20_div_u64,@function
        .size           $__internal_25_$__cuda_sm20_div_u64,(.L_x_1642 - $__internal_25_$__cuda_sm20_div_u64)
$__internal_25_$__cuda_sm20_div_u64:
        /* <DEDUP_REMOVED lines=60> */
[----:B------:R-:W-:Y:S06]  /*2de0*/  RET.REL.NODEC R6 `(_ZN7cutlass13device_kernelIN5flash19FlashAttnFwdCombineIN4cute5tupleIJNS3_1CILi8EEENS5_ILi128EEEEEELi5ELi256ELi1ELb0ELb1ENS_6half_tEfNS_4arch4Sm80EEEEEvNT_6ParamsE) ;  /* 0xffffffd006847950 */ /* 0x000fec0003c3ffff */
.L_x_753:
        /* <DEDUP_REMOVED lines=9> */
.L_x_1642:


//--------------------- .text._ZN7cutlass13device_kernelIN5flash19FlashAttnFwdCombineIN4cute5tupleIJNS3_1CILi16EEENS5_ILi64EEEEEELi8ELi256ELi1ELb0ELb0ENS_6half_tEfNS_4arch4Sm90EEEEEvNT_6ParamsE --------------------------
	.section	.text._ZN7cutlass13device_kernelIN5flash19FlashAttnFwdCombineIN4cute5tupleIJNS3_1CILi16EEENS5_ILi64EEEEEELi8ELi256ELi1ELb0ELb0ENS_6half_tEfNS_4arch4Sm90EEEEEvNT_6ParamsE,"ax",@progbits
	.align	128
.text._ZN7cutlass13device_kernelIN5flash19FlashAttnFwdCombineIN4cute5tupleIJNS3_1CILi16EEENS5_ILi64EEEEEELi8ELi256ELi1ELb0ELb0ENS_6half_tEfNS_4arch4Sm90EEEEEvNT_6ParamsE:
        .type           _ZN7cutlass13device_kernelIN5flash19FlashAttnFwdCombineIN4cute5tupleIJNS3_1CILi16EEENS5_ILi64EEEEEELi8ELi256ELi1ELb0ELb0ENS_6half_tEfNS_4arch4Sm90EEEEEvNT_6ParamsE,@function
        .size           _ZN7cutlass13device_kernelIN5flash19FlashAttnFwdCombineIN4cute5tupleIJNS3_1CILi16EEENS5_ILi64EEEEEELi8ELi256ELi1ELb0ELb0ENS_6half_tEfNS_4arch4Sm90EEEEEvNT_6ParamsE,(.L_x_1644 - _ZN7cutlass13device_kernelIN5flash19FlashAttnFwdCombineIN4cute5tupleIJNS3_1CILi16EEENS5_ILi64EEEEEELi8ELi256ELi1ELb0ELb0ENS_6half_tEfNS_4arch4Sm90EEEEEvNT_6ParamsE)
        .other          _ZN7cutlass13device_kernelIN5flash19FlashAttnFwdCombineIN4cute5tupleIJNS3_1CILi16EEENS5_ILi64EEEEEELi8ELi256ELi1ELb0ELb0ENS_6half_tEfNS_4arch4Sm90EEEEEvNT_6ParamsE,@"STO_CUDA_ENTRY STV_DEFAULT"
_ZN7cutlass13device_kernelIN5flash19FlashAttnFwdCombineIN4cute5tupleIJNS3_1CILi16EEENS5_ILi64EEEEEELi8ELi256ELi1ELb0ELb0ENS_6half_tEfNS_4arch4Sm90EEEEEvNT_6ParamsE:
        /* <DEDUP_REMOVED lines=58> */
.L_x_754:
        /* <DEDUP_REMOVED lines=344> */
.L_x_756:
[----:B------:R-:W-:Y:S05]  /*1920*/  BSYNC B0 ;  /* 0x0000000000007941 */ /* 0x000fea0003800000 */
.L_x_755:
        /* <DEDUP_REMOVED lines=283> */
.L_x_758:
[----:B------:R-:W-:Y:S05]  /*2ae0*/  BSYNC B0 ;  /* 0x0000000000007941 */ /* 0x000fea0003800000 */
.L_x_757:
        /* <DEDUP_REMOVED lines=43> */
.L_x_763:
        /* <DEDUP_REMOVED lines=142> */
.L_x_762:
[----:B------:R-:W-:Y:S05]  /*3680*/  BSYNC B0 ;  /* 0x0000000000007941 */ /* 0x000fea0003800000 */
.L_x_761:
[----:B------:R-:W-:Y:S05]  /*3690*/  @!P5 BRA `(.L_x_760) ;  /* 0x0000000000d0d947 */ /* 0x000fea0003800000 */
[----:B------:R-:W-:Y:S01]  /*36a0*/  VIADD R4, R42, 0x3 ;  /* 0x000000032a047836 */ /* 0x000fe20000000000 */
[----:B------:R-:W-:Y:S01]  /*36b0*/  HFMA2.MMA R20, -RZ, RZ, 0, 1.78813934326171875e-07 ;  /* 0x00000003ff147435 */ /* 0x000fe200000001ff */
[----:B------:R-:W-:-:S03]  /*36c0*/  IMAD.MOV.U32 R6, RZ, RZ, RZ ;  /* 0x000000ffff067224 */ /* 0x000fc600078e00ff */
[----:B------:R-:W-:-:S07]  /*36d0*/  SHF.R.S32.HI R7, RZ, 0x1f, R4 ;  /* 0x0000001fff077819 */ /* 0x000fce0000011404 */
.L_x_764:
        /* <DEDUP_REMOVED lines=48> */
.L_x_760:
[----:B------:R-:W-:Y:S05]  /*39e0*/  BSYNC B1 ;  /* 0x0000000000017941 */ /* 0x000fea0003800000 */
.L_x_759:
        /* <DEDUP_REMOVED lines=29> */
.L_x_765:
        /* <DEDUP_REMOVED lines=12> */
.L_x_1644:


//--------------------- .text._ZN7cutlass13device_kernelIN5flash19FlashAttnFwdCombineIN4cute5tupleIJNS3_1CILi16EEENS5_ILi64EEEEEELi7ELi256ELi1ELb0ELb0ENS_6half_tEfNS_4arch4Sm90EEEEEvNT_6ParamsE --------------------------
	.section	.text._ZN7cutlass13device_kernelIN5flash19FlashAttnFwdCombineIN4cute5tupleIJNS3_1CILi16EEENS5_ILi64EEEEEELi7ELi256ELi1ELb0ELb0ENS_6half_tEfNS_4arch4Sm90EEEEEvNT_6ParamsE,"ax",@progbits
	.align	128
.text._ZN7cutlass13device_kernelIN5flash19FlashAttnFwdCombineIN4cute5tupleIJNS3_1CILi16EEENS5_ILi64EEEEEELi7ELi256ELi1ELb0ELb0ENS_6half_tEfNS_4arch4Sm90EEEEEvNT_6ParamsE:
        .type           _ZN7cutlass13device_kernelIN5flash19FlashAttnFwdCombineIN4cute5tupleIJNS3_1CILi16EEENS5_ILi64EEEEEELi7ELi256ELi1ELb0ELb0ENS_6half_tEfNS_4arch4Sm90EEEEEvNT_6ParamsE,@function
        .size           _ZN7cutlass13device_kernelIN5flash19FlashAttnFwdCombineIN4cute5tupleIJNS3_1CILi16EEENS5_ILi64EEEEEELi7ELi256ELi1ELb0ELb0ENS_6half_tEfNS_4arch4Sm90EEEEEvNT_6ParamsE,(.L_x_1645 - _ZN7cutlass13device_kernelIN5flash19FlashAttnFwdCombineIN4cute5tupleIJNS3_1CILi16EEENS5_ILi64EEEEEELi7ELi256ELi1ELb0ELb0ENS_6half_tEfNS_4arch4Sm90EEEEEvNT_6ParamsE)
        .other          _ZN7cutlass13device_kernelIN5flash19FlashAttnFwdCombineIN4cute5tupleIJNS3_1CILi16EEENS5_ILi64EEEEEELi7ELi256ELi1ELb0ELb0ENS_6half_tEfNS_4arch4Sm90EEEEEvNT_6ParamsE,@"STO_CUDA_ENTRY STV_DEFAULT"
_ZN7cutlass13device_kernelIN5flash19FlashAttnFwdCombineIN4cute5tupleIJNS3_1CILi16EEENS5_ILi64EEEEEELi7ELi256ELi1ELb0ELb0ENS_6half_tEfNS_4arch4Sm90EEEEEvNT_6ParamsE:
        /* <DEDUP_REMOVED lines=58> */
.L_x_766:
        /* <DEDUP_REMOVED lines=191> */
.L_x_768:
[----:B------:R-:W-:Y:S05]  /*0f90*/  BSYNC B0 ;  /* 0x0000000000007941 */ /* 0x000fea0003800000 */
.L_x_767:
        /* <DEDUP_REMOVED lines=211> */
.L_x_770:
[----:B------:R-:W-:Y:S05]  /*1cd0*/  BSYNC B0 ;  /* 0x0000000000007941 */ /* 0x000fea0003800000 */
.L_x_769:
        /* <DEDUP_REMOVED lines=36> */
.L_x_775:
        /* <DEDUP_REMOVED lines=142> */
.L_x_774:
[----:B------:R-:W-:Y:S05]  /*2800*/  BSYNC B0 ;  /* 0x0000000000007941 */ /* 0x000fea0003800000 */
.L_x_773:
[----:B------:R-:W-:Y:S05]  /*2810*/  @!P5 BRA `(.L_x_772) ;  /* 0x0000000000d0d947 */ /* 0x000fea0003800000 */
[----:B------:R-:W-:Y:S01]  /*2820*/  VIADD R4, R42, 0x3 ;  /* 0x000000032a047836 */ /* 0x000fe20000000000 */
[----:B-1----:R-:W-:Y:S01]  /*2830*/  MOV R20, 0x3 ;  /* 0x0000000300147802 */ /* 0x002fe20000000f00 */
[----:B------:R-:W-:-:S03]  /*2840*/  IMAD.MOV.U32 R6, RZ, RZ, RZ ;  /* 0x000000ffff067224 */ /* 0x000fc600078e00ff */
[----:B------:R-:W-:-:S07]  /*2850*/  SHF.R.S32.HI R7, RZ, 0x1f, R4 ;  /* 0x0000001fff077819 */ /* 0x000fce0000011404 */
.L_x_776:
        /* <DEDUP_REMOVED lines=48> */
.L_x_772:
[----:B------:R-:W-:Y:S05]  /*2b60*/  BSYNC B1 ;  /* 0x0000000000017941 */ /* 0x000fea0003800000 */
.L_x_771:
        /* <DEDUP_REMOVED lines=29> */
.L_x_777:
        /* <DEDUP_REMOVED lines=12> */
.L_x_1645:


//--------------------- .text._ZN7cutlass13device_kernelIN5flash19FlashAttnFwdCombineIN4cute5tupleIJNS3_1CILi16EEENS5_ILi64EEEEEELi6ELi256ELi1ELb0ELb0ENS_6half_tEfNS_4arch4Sm90EEEEEvNT_6ParamsE --------------------------
	.section	.text._ZN7cutlass13device_kernelIN5flash19FlashAttnFwdCombineIN4cute5tupleIJNS3_1CILi16EEENS5_ILi64EEEEEELi6ELi256ELi1ELb0ELb0ENS_6half_tEfNS_4arch4Sm90EEEEEvNT_6ParamsE,"ax",@progbits
	.align	128
.text._ZN7cutlass13device_kernelIN5flash19FlashAttnFwdCombineIN4cute5tupleIJNS3_1CILi16EEENS5_ILi64EEEEEELi6ELi256ELi1ELb0ELb0ENS_6half_tEfNS_4arch4Sm90EEEEEvNT_6ParamsE:
        .type           _ZN7cutlass13device_kernelIN5flash19FlashAttnFwdCombineIN4cute5tupleIJNS3_1CILi16EEENS5_ILi64EEEEEELi6ELi256ELi1ELb0ELb0ENS_6half_tEfNS_4arch4Sm90EEEEEvNT_6ParamsE,@function
        .size           _ZN7cutlass13device_kernelIN5flash19FlashAttnFwdCombineIN4cute5tupleIJNS3_1CILi16EEENS5_ILi64EEEEEELi6ELi256ELi1ELb0ELb0ENS_6half_tEfNS_4arch4Sm90EEEEEvNT_6ParamsE,(.L_x_1646 - _ZN7cutlass13device_kernelIN5flash19FlashAttnFwdCombineIN4cute5tupleIJNS3_1CILi16EEENS5_ILi64EEEEEELi6ELi256ELi1ELb0ELb0ENS_6half_tEfNS_4arch4Sm90EEEEEvNT_6ParamsE)
        .other          _ZN7cutlass13device_kernelIN5flash19FlashAttnFwdCombineIN4cute5tupleIJNS3_1CILi16EEENS5_ILi64EEEEEELi6ELi256ELi1ELb0ELb0ENS_6half_tEfNS_4arch4Sm90EEEEEvNT_6ParamsE,@"STO_CUDA_ENTRY STV_DEFAULT"
_ZN7cutlass13device_kernelIN5flash19FlashAttnFwdCombineIN4cute5tupleIJNS3_1CILi16EEENS5_ILi64EEEEEELi6ELi256ELi1ELb0ELb0ENS_6half_tEfNS_4arch4Sm90EEEEEvNT_6ParamsE:
        /* <DEDUP_REMOVED lines=58> */
.L_x_778:
        /* <DEDUP_REMOVED lines=119> */
.L_x_780:
[----:B------:R-:W-:Y:S05]  /*0b10*/  BSYNC B0 ;  /* 0x0000000000007941 */ /* 0x000fea0003800000 */
.L_x_779:
        /* <DEDUP_REMOVED lines=174> */
.L_x_782:
[----:B------:R-:W-:Y:S05]  /*1600*/  BSYNC B0 ;  /* 0x0000000000007941 */ /* 0x000fea0003800000 */
.L_x_781:
        /* <DEDUP_REMOVED lines=31> */
.L_x_787:
        /* <DEDUP_REMOVED lines=142> */
.L_x_786:
[----:B------:R-:W-:Y:S05]  /*20e0*/  BSYNC B0 ;  /* 0x0000000000007941 */ /* 0x000fea0003800000 */
.L_x_785:
[----:B------:R-:W-:Y:S05]  /*20f0*/  @!P5 BRA `(.L_x_784) ;  /* 0x0000000000d0d947 */ /* 0x000fea0003800000 */
[----:B------:R-:W-:Y:S01]  /*2100*/  VIADD R4, R42, 0x3 ;  /* 0x000000032a047836 */ /* 0x000fe20000000000 */
[----:B------:R-:W-:Y:S01]  /*2110*/  MOV R20, 0x3 ;  /* 0x0000000300147802 */ /* 0x000fe20000000f00 */
[----:B-1----:R-:W-:-:S03]  /*2120*/  IMAD.MOV.U32 R6, RZ, RZ, RZ ;  /* 0x000000ffff067224 */ /* 0x002fc600078e00ff */
[----:B------:R-:W-:-:S07]  /*2130*/  SHF.R.S32.HI R7, RZ, 0x1f, R4 ;  /* 0x0000001fff077819 */ /* 0x000fce0000011404 */
.L_x_788:
        /* <DEDUP_REMOVED lines=48> */
.L_x_784:
[----:B------:R-:W-:Y:S05]  /*2440*/  BSYNC B1 ;  /* 0x0000000000017941 */ /* 0x000fea0003800000 */
.L_x_783:
        /* <DEDUP_REMOVED lines=29> */
.L_x_789:
        /* <DEDUP_REMOVED lines=14> */
.L_x_1646:


//--------------------- .text._ZN7cutlass13device_kernelIN5flash19FlashAttnFwdCombineIN4cute5tupleIJNS3_1CILi16EEENS5_ILi64EEEEEELi5ELi256ELi1ELb0ELb0ENS_6half_tEfNS_4arch4Sm90EEEEEvNT_6ParamsE --------------------------
	.section	.text._ZN7cutlass13device_kernelIN5flash19FlashAttnFwdCombineIN4cute5tupleIJNS3_1CILi16EEENS5_ILi64EEEEEELi5ELi256ELi1ELb0ELb0ENS_6half_tEfNS_4arch4Sm90EEEEEvNT_6ParamsE,"ax",@progbits
	.align	128
.text._ZN7cutlass13device_kernelIN5flash19FlashAttnFwdCombineIN4cute5tupleIJNS3_1CILi16EEENS5_ILi64EEEEEELi5ELi256ELi1ELb0ELb0ENS_6half_tEfNS_4arch4Sm90EEEEEvNT_6ParamsE:
        .type           _ZN7cutlass13device_kernelIN5flash19FlashAttnFwdCombineIN4cute5tupleIJNS3_1CILi16EEENS5_ILi64EEEEEELi5ELi256ELi1ELb0ELb0ENS_6half_tEfNS_4arch4Sm90EEEEEvNT_6ParamsE,@function
        .size           _ZN7cutlass13device_kernelIN5flash19FlashAttnFwdCombineIN4cute5tupleIJNS3_1CILi16EEENS5_ILi64EEEEEELi5ELi256ELi1ELb0ELb0ENS_6half_tEfNS_4arch4Sm90EEEEEvNT_6ParamsE,(.L_x_1647 - _ZN7cutlass13device_kernelIN5flash19FlashAttnFwdCombineIN4cute5tupleIJNS3_1CILi16EEENS5_ILi64EEEEEELi5ELi256ELi1ELb0ELb0ENS_6half_tEfNS_4arch4Sm90EEEEEvNT_6ParamsE)
        .other          _ZN7cutlass13device_kernelIN5flash19FlashAttnFwdCombineIN4cute5tupleIJNS3_1CILi16EEENS5_ILi64EEEEEELi5ELi256ELi1ELb0ELb0ENS_6half_tEfNS_4arch4Sm90EEEEEvNT_6ParamsE,@"STO_CUDA_ENTRY STV_DEFAULT"
_ZN7cutlass13device_kernelIN5flash19FlashAttnFwdCombineIN4cute5tupleIJNS3_1CILi16EEENS5_ILi64EEEEEELi5ELi256ELi1ELb0ELb0ENS_6half_tEfNS_4arch4Sm90EEEEEvNT_6ParamsE:
        /* <DEDUP_REMOVED lines=58> */
.L_x_790:
        /* <DEDUP_REMOVED lines=83> */
.L_x_792:
[----:B------:R-:W-:Y:S05]  /*08d0*/  BSYNC B0 ;  /* 0x0000000000007941 */ /* 0x000fea0003800000 */
.L_x_791:
        /* <DEDUP_REMOVED lines=158> */
.L_x_794:
[----:B------:R-:W-:Y:S05]  /*12c0*/  BSYNC B0 ;  /* 0x0000000000007941 */ /* 0x000fea0003800000 */
.L_x_793:
        /* <DEDUP_REMOVED lines=29> */
.L_x_799:
        /* <DEDUP_REMOVED lines=142> */
.L_x_798:
[----:B------:R-:W-:Y:S05]  /*1d80*/  BSYNC B0 ;  /* 0x0000000000007941 */ /* 0x000fea0003800000 */
.L_x_797:
[----:B------:R-:W-:Y:S05]  /*1d90*/  @!P5 BRA `(.L_x_796) ;  /* 0x0000000000d0d947 */ /* 0x000fea0003800000 */
[----:B------:R-:W-:Y:S01]  /*1da0*/  VIADD R4, R42, 0x3 ;  /* 0x000000032a047836 */ /* 0x000fe20000000000 */
[----:B------:R-:W-:Y:S01]  /*1db0*/  MOV R20, 0x3 ;  /* 0x0000000300147802 */ /* 0x000fe20000000f00 */
[----:B-1----:R-:W-:-:S03]  /*1dc0*/  IMAD.MOV.U32 R6, RZ, RZ, RZ ;  /* 0x000000ffff067224 */ /* 0x002fc600078e00ff */
[----:B------:R-:W-:-:S07]  /*1dd0*/  SHF.R.S32.HI R7, RZ, 0x1f, R4 ;  /* 0x0000001fff077819 */ /* 0x000fce0000011404 */
.L_x_800:
        /* <DEDUP_REMOVED lines=48> */
.L_x_796:
[----:B------:R-:W-:Y:S05]  /*20e0*/  BSYNC B1 ;  /* 0x0000000000017941 */ /* 0x000fea0003800000 */
.L_x_795:
        /* <DEDUP_REMOVED lines=29> */
.L_x_801:
        /* <DEDUP_REMOVED lines=12> */
.L_x_1647:


//--------------------- .text._ZN7cutlass13device_kernelIN5flash19FlashAttnFwdCombineIN4cute5tupleIJNS3_1CILi16EEENS5_ILi64EEEEEELi4ELi256ELi1ELb0ELb0ENS_6half_tEfNS_4arch4Sm90EEEEEvNT_6ParamsE --------------------------
	.section	.text._ZN7cutlass13device_kernelIN5flash19FlashAttnFwdCombineIN4cute5tupleIJNS3_1CILi16EEENS5_ILi64EEEEEELi4ELi256ELi1ELb0ELb0ENS_6half_tEfNS_4arch4Sm90EEEEEvNT_6ParamsE,"ax",@progbits
	.align	128
.text._ZN7cutlass13device_kernelIN5flash19FlashAttnFwdCombineIN4cute5tupleIJNS3_1CILi16EEENS5_ILi64EEEEEELi4ELi256ELi1ELb0ELb0ENS_6half_tEfNS_4arch4Sm90EEEEEvNT_6ParamsE:
        .type           _ZN7cutlass13device_kernelIN5flash19FlashAttnFwdCombineIN4cute5tupleIJNS3_1CILi16EEENS5_ILi64EEEEEELi4ELi256ELi1ELb0ELb0ENS_6half_tEfNS_4arch4Sm90EEEEEvNT_6ParamsE,@function
        .size           _ZN7cutlass13device_kernelIN5flash19FlashAttnFwdCombineIN4cute5tupleIJNS3_1CILi16EEENS5_ILi64EEEEEELi4ELi256ELi1ELb0ELb0ENS_6half_tEfNS_4arch4Sm90EEEEEvNT_6ParamsE,(.L_x_1648 - _ZN7cutlass13device_kernelIN5flash19FlashAttnFwdCombineIN4cute5tupleIJNS3_1CILi16EEENS5_ILi64EEEEEELi4ELi256ELi1ELb0ELb0ENS_6half_tEfNS_4arch4Sm90EEEEEvNT_6ParamsE)
        .other          _ZN7cutlass13device_kernelIN5flash19FlashAttnFwdCombineIN4cute5tupleIJNS3_1CILi16EEENS5_ILi64EEEEEELi4ELi256ELi1ELb0ELb0ENS_6half_tEfNS_4arch4Sm90EEEEEvNT_6ParamsE,@"STO_CUDA_ENTRY STV_DEFAULT"
_ZN7cutlass13device_kernelIN5flash19FlashAttnFwdCombineIN4cute5tupleIJNS3_1CILi16EEENS5_ILi64EEEEEELi4ELi256ELi1ELb0ELb0ENS_6half_tEfNS_4arch4Sm90EEEEEvNT_6ParamsE:
        /* <DEDUP_REMOVED lines=58> */
.L_x_802:
        /* <DEDUP_REMOVED lines=65> */
.L_x_804:
[----:B------:R-:W-:Y:S05]  /*07b0*/  BSYNC B0 ;  /* 0x0000000000007941 */ /* 0x000fea0003800000 */
.L_x_803:
        /* <DEDUP_REMOVED lines=149> */
.L_x_806:
[----:B------:R-:W-:Y:S05]  /*1110*/  BSYNC B0 ;  /* 0x0000000000007941 */ /* 0x000fea0003800000 */
.L_x_805:
        /* <DEDUP_REMOVED lines=28> */
.L_x_811:
        /* <DEDUP_REMOVED lines=142> */
.L_x_810:
[----:B------:R-:W-:Y:S05]  /*1bc0*/  BSYNC B0 ;  /* 0x0000000000007941 */ /* 0x000fea0003800000 */
.L_x_809:
[----:B------:R-:W-:Y:S05]  /*1bd0*/  @!P5 BRA `(.L_x_808) ;  /* 0x0000000000d0d947 */ /* 0x000fea0003800000 */
[----:B------:R-:W-:Y:S01]  /*1be0*/  VIADD R4, R42, 0x3 ;  /* 0x000000032a047836 */ /* 0x000fe20000000000 */
[----:B------:R-:W-:Y:S01]  /*1bf0*/  MOV R20, 0x3 ;  /* 0x0000000300147802 */ /* 0x000fe20000000f00 */
[----:B------:R-:W-:-:S03]  /*1c00*/  IMAD.MOV.U32 R6, RZ, RZ, RZ ;  /* 0x000000ffff067224 */ /* 0x000fc600078e00ff */
[----:B------:R-:W-:-:S07]  /*1c10*/  SHF.R.S32.HI R7, RZ, 0x1f, R4 ;  /* 0x0000001fff077819 */ /* 0x000fce0000011404 */
.L_x_812:
        /* <DEDUP_REMOVED lines=48> */
.L_x_808:
[----:B------:R-:W-:Y:S05]  /*1f20*/  BSYNC B1 ;  /* 0x0000000000017941 */ /* 0x000fea0003800000 */
.L_x_807:
        /* <DEDUP_REMOVED lines=29> */
.L_x_813:
        /* <DEDUP_REMOVED lines=16> */
.L_x_1648:


//--------------------- .text._ZN7cutlass13device_kernelIN5flash19FlashAttnFwdCombineIN4cute5tupleIJNS3_1CILi16EEENS5_ILi64EEEEEELi8ELi256ELi1ELb0ELb1ENS_6half_tEfNS_4arch4Sm90EEEEEvNT_6ParamsE --------------------------
	.section	.text._ZN7cutlass13device_kernelIN5flash19FlashAttnFwdCombineIN4cute5tupleIJNS3_1CILi16EEENS5_ILi64EEEEEELi8ELi256ELi1ELb0ELb1ENS_6half_tEfNS_4arch4Sm90EEEEEvNT_6ParamsE,"ax",@progbits
	.align	128
.text._ZN7cutlass13device_kernelIN5flash19FlashAttnFwdCombineIN4cute5tupleIJNS3_1CILi16EEENS5_ILi64EEEEEELi8ELi256ELi1ELb0ELb1ENS_6half_tEfNS_4arch4Sm90EEEEEvNT_6ParamsE:
        .type           _ZN7cutlass13device_kernelIN5flash19FlashAttnFwdCombineIN4cute5tupleIJNS3_1CILi16EEENS5_ILi64EEEEEELi8ELi256ELi1ELb0ELb1ENS_6half_tEfNS_4arch4Sm90EEEEEvNT_6ParamsE,@function
        .size           _ZN7cutlass13device_kernelIN5flash19FlashAttnFwdCombineIN4cute5tupleIJNS3_1CILi16EEENS5_ILi64EEEEEELi8ELi256ELi1ELb0ELb1ENS_6half_tEfNS_4arch4Sm90EEEEEvNT_6ParamsE,(.L_x_1649 - _ZN7cutlass13device_kernelIN5flash19FlashAttnFwdCombineIN4cute5tupleIJNS3_1CILi16EEENS5_ILi64EEEEEELi8ELi256ELi1ELb0ELb1ENS_6half_tEfNS_4arch4Sm90EEEEEvNT_6ParamsE)
        .other          _ZN7cutlass13device_kernelIN5flash19FlashAttnFwdCombineIN4cute5tupleIJNS3_1CILi16EEENS5_ILi64EEEEEELi8ELi256ELi1ELb0ELb1ENS_6half_tEfNS_4arch4Sm90EEEEEvNT_6ParamsE,@"STO_CUDA_ENTRY STV_DEFAULT"
_ZN7cutlass13device_kernelIN5flash19FlashAttnFwdCombineIN4cute5tupleIJNS3_1CILi16EEENS5_ILi64EEEEEELi8ELi256ELi1ELb0ELb1ENS_6half_tEfNS_4arch4Sm90EEEEEvNT_6ParamsE:
        /* <DEDUP_REMOVED lines=57> */
.L_x_814:
        /* <DEDUP_REMOVED lines=25> */
.L_x_815:
        /* <DEDUP_REMOVED lines=101> */
.L_x_817:
        /* <DEDUP_REMOVED lines=13> */
[----:B------:R-:W-:Y:S05]  /*0c40*/  CALL.REL.NOINC `($__internal_26_$__cuda_sm20_div_u64) ;  /* 0x0000003400f87944 */ /* 0x000fea0003c00000 */
[----:B------:R-:W-:Y:S01]  /*0c50*/  MOV R2, R3 ;  /* 0x0000000300027202 */ /* 0x000fe20000000f00 */
[----:B------:R-:W-:Y:S06]  /*0c60*/  BRA `(.L_x_819) ;  /* 0x0000000000487947 */ /* 0x000fec0003800000 */
.L_x_818:
        /* <DEDUP_REMOVED lines=18> */
.L_x_819:
[----:B------:R-:W-:Y:S02]  /*0d90*/  IADD3 R6, R6, -0x1, RZ ;  /* 0xffffffff06067810 */ /* 0x000fe40007ffe0ff */
[----:B------:R-:W-:-:S07]  /*0da0*/  MOV R12, R2 ;  /* 0x00000002000c7202 */ /* 0x000fce0000000f00 */
.L_x_816:
        /* <DEDUP_REMOVED lines=330> */
.L_x_821:
[----:B------:R-:W-:Y:S05]  /*2250*/  BSYNC B0 ;  /* 0x0000000000007941 */ /* 0x000fea0003800000 */
.L_x_820:
        /* <DEDUP_REMOVED lines=277> */
.L_x_823:
[----:B------:R-:W-:Y:S05]  /*33b0*/  BSYNC B0 ;  /* 0x0000000000007941 */ /* 0x000fea0003800000 */
.L_x_822:
        /* <DEDUP_REMOVED lines=43> */
.L_x_828:
        /* <DEDUP_REMOVED lines=142> */
.L_x_827:
[----:B------:R-:W-:Y:S05]  /*3f50*/  BSYNC B0 ;  /* 0x0000000000007941 */ /* 0x000fea0003800000 */
.L_x_826:
[----:B------:R-:W-:Y:S05]  /*3f60*/  @!P5 BRA `(.L_x_825) ;  /* 0x0000000000d0d947 */ /* 0x000fea0003800000 */
[----:B------:R-:W-:Y:S01]  /*3f70*/  VIADD R6, R46, 0x3 ;  /* 0x000000032e067836 */ /* 0x000fe20000000000 */
[----:B------:R-:W-:Y:S01]  /*3f80*/  HFMA2.MMA R26, -RZ, RZ, 0, 1.78813934326171875e-07 ;  /* 0x00000003ff1a7435 */ /* 0x000fe200000001ff */
[----:B------:R-:W-:-:S03]  /*3f90*/  IMAD.MOV.U32 R20, RZ, RZ, RZ ;  /* 0x000000ffff147224 */ /* 0x000fc600078e00ff */
[----:B------:R-:W-:-:S07]  /*3fa0*/  SHF.R.S32.HI R15, RZ, 0x1f, R6 ;  /* 0x0000001fff0f7819 */ /* 0x000fce0000011406 */
.L_x_829:
        /* <DEDUP_REMOVED lines=48> */
.L_x_825:
[----:B------:R-:W-:Y:S05]  /*42b0*/  BSYNC B1 ;  /* 0x0000000000017941 */ /* 0x000fea0003800000 */
.L_x_824:
[----:B------:R-:W-:Y:S05]  /*42c0*/  @P4 EXIT ;  /* 0x000000000000494d */ /* 0x000fea0003800000 */
[----:B------:R-:W2:Y:S01]  /*42d0*/  S2R R3, SR_CTAID.Y ;  /* 0x0000000000037919 */ /* 0x000ea20000002600 */
[----:B------:R-:W-:Y:S01]  /*42e0*/  ULDC.64 UR4, c[0x0][0x288] ;  /* 0x0000a20000047ab9 */ /* 0x000fe20000000a00 */
[----:B------:R-:W-:Y:S01]  /*42f0*/  SHF.R.S32.HI R0, RZ, 0x1f, R5 ;  /* 0x0000001fff007819 */ /* 0x000fe20000011405 */
[----:B------:R-:W-:Y:S01]  /*4300*/  IMAD R34, R34, UR4, RZ ;  /* 0x0000000422227c24 */ /* 0x000fe2000f8e02ff */
[----:B------:R-:W-:-:S03]  /*4310*/  F2FP.F16.F32.PACK_AB R2, R11, R9 ;  /* 0x000000090b02723e */ /* 0x000fc600000000ff */
[----:B------:R-:W-:Y:S02]  /*4320*/  IMAD R34, R35, UR5, R34 ;  /* 0x0000000523227c24 */ /* 0x000fe4000f8e0222 */
[----:B--2---:R-:W-:-:S05]  /*4330*/  IMAD.SHL.U32 R3, R3, 0x40, RZ ;  /* 0x0000004003037824 */ /* 0x004fca00078e00ff */
        /* <DEDUP_REMOVED lines=15> */
        .weak           $__internal_26_$__cuda_sm20_div_u64
        .type           $__internal_26_$__cuda_sm20_div_u64,@function
        .size           $__internal_26_$__cuda_sm20_div_u64,(.L_x_1649 - $__internal_26_$__cuda_sm20_div_u64)
$__internal_26_$__cuda_sm20_div_u64:
        /* <DEDUP_REMOVED lines=60> */
[----:B------:R-:W-:Y:S06]  /*47f0*/  RET.REL.NODEC R4 `(_ZN7cutlass13device_kernelIN5flash19FlashAttnFwdCombineIN4cute5tupleIJNS3_1CILi16EEENS5_ILi64EEEEEELi8ELi256ELi1ELb0ELb1ENS_6half_tEfNS_4arch4Sm90EEEEEvNT_6ParamsE) ;  /* 0xffffffb804007950 */ /* 0x000fec0003c3ffff */
.L_x_830:
        /* <DEDUP_REMOVED lines=16> */
.L_x_1649:


//--------------------- .text._ZN7cutlass13device_kernelIN5flash19FlashAttnFwdCombineIN4cute5tupleIJNS3_1CILi16EEENS5_ILi64EEEEEELi7ELi256ELi1ELb0ELb1ENS_6half_tEfNS_4arch4Sm90EEEEEvNT_6ParamsE --------------------------
	.section	.text._ZN7cutlass13device_kernelIN5flash19FlashAttnFwdCombineIN4cute5tupleIJNS3_1CILi16EEENS5_ILi64EEEEEELi7ELi256ELi1ELb0ELb1ENS_6half_tEfNS_4arch4Sm90EEEEEvNT_6ParamsE,"ax",@progbits
	.align	128
.text._ZN7cutlass13device_kernelIN5flash19FlashAttnFwdCombineIN4cute5tupleIJNS3_1CILi16EEENS5_ILi64EEEEEELi7ELi256ELi1ELb0ELb1ENS_6half_tEfNS_4arch4Sm90EEEEEvNT_6ParamsE:
        .type           _ZN7cutlass13device_kernelIN5flash19FlashAttnFwdCombineIN4cute5tupleIJNS3_1CILi16EEENS5_ILi64EEEEEELi7ELi256ELi1ELb0ELb1ENS_6half_tEfNS_4arch4Sm90EEEEEvNT_6ParamsE,@function
        .size           _ZN7cutlass13device_kernelIN5flash19FlashAttnFwdCombineIN4cute5tupleIJNS3_1CILi16EEENS5_ILi64EEEEEELi7ELi256ELi1ELb0ELb1ENS_6half_tEfNS_4arch4Sm90EEEEEvNT_6ParamsE,(.L_x_1651 - _ZN7cutlass13device_kernelIN5flash19FlashAttnFwdCombineIN4cute5tupleIJNS3_1CILi16EEENS5_ILi64EEEEEELi7ELi256ELi1ELb0ELb1ENS_6half_tEfNS_4arch4Sm90EEEEEvNT_6ParamsE)
        .other          _ZN7cutlass13device_kernelIN5flash19FlashAttnFwdCombineIN4cute5tupleIJNS3_1CILi16EEENS5_ILi64EEEEEELi7ELi256ELi1ELb0ELb1ENS_6half_tEfNS_4arch4Sm90EEEEEvNT_6ParamsE,@"STO_CUDA_ENTRY STV_DEFAULT"
_ZN7cutlass13device_kernelIN5flash19FlashAttnFwdCombineIN4cute5tupleIJNS3_1CILi16EEENS5_ILi64EEEEEELi7ELi256ELi1ELb0ELb1ENS_6half_tEfNS_4arch4Sm90EEEEEvNT_6ParamsE:
        /* <DEDUP_REMOVED lines=57> */
.L_x_831:
        /* <DEDUP_REMOVED lines=25> */
.L_x_832:
        /* <DEDUP_REMOVED lines=101> */
.L_x_834:
        /* <DEDUP_REMOVED lines=14> */
[----:B------:R-:W-:Y:S05]  /*0c50*/  CALL.REL.NOINC `($__internal_27_$__cuda_sm20_div_u64) ;  /* 0x0000002800687944 */ /* 0x000fea0003c00000 */
[----:B------:R-:W-:Y:S05]  /*0c60*/  BRA `(.L_x_836) ;  /* 0x00000000004c7947 */ /* 0x000fea0003800000 */
.L_x_835:
        /* <DEDUP_REMOVED lines=19> */
.L_x_836:
[----:B------:R-:W-:Y:S02]  /*0da0*/  IADD3 R4, R7, -0x1, RZ ;  /* 0xffffffff07047810 */ /* 0x000fe40007ffe0ff */
[----:B------:R-:W-:-:S07]  /*0db0*/  MOV R9, R0 ;  /* 0x0000000000097202 */ /* 0x000fce0000000f00 */
.L_x_833:
        /* <DEDUP_REMOVED lines=184> */
.L_x_838:
[----:B------:R-:W-:Y:S05]  /*1940*/  BSYNC B0 ;  /* 0x0000000000007941 */ /* 0x000fea0003800000 */
.L_x_837:
        /* <DEDUP_REMOVED lines=203> */
.L_x_840:
[----:B------:R-:W-:Y:S05]  /*2600*/  BSYNC B0 ;  /* 0x0000000000007941 */ /* 0x000fea0003800000 */
.L_x_839:
        /* <DEDUP_REMOVED lines=35> */
.L_x_845:
        /* <DEDUP_REMOVED lines=142> */
.L_x_844:
[----:B------:R-:W-:Y:S05]  /*3120*/  BSYNC B0 ;  /* 0x0000000000007941 */ /* 0x000fea0003800000 */
.L_x_843:
[----:B------:R-:W-:Y:S05]  /*3130*/  @!P5 BRA `(.L_x_842) ;  /* 0x0000000000d0d947 */ /* 0x000fea0003800000 */
[----:B------:R-:W-:Y:S01]  /*3140*/  VIADD R4, R40, 0x3 ;  /* 0x0000000328047836 */ /* 0x000fe20000000000 */
[----:B-1----:R-:W-:Y:S01]  /*3150*/  MOV R20, 0x3 ;  /* 0x0000000300147802 */ /* 0x002fe20000000f00 */
[----:B------:R-:W-:-:S03]  /*3160*/  IMAD.MOV.U32 R6, RZ, RZ, RZ ;  /* 0x000000ffff067224 */ /* 0x000fc600078e00ff */
[----:B------:R-:W-:-:S07]  /*3170*/  SHF.R.S32.HI R7, RZ, 0x1f, R4 ;  /* 0x0000001fff077819 */ /* 0x000fce0000011404 */
.L_x_846:
        /* <DEDUP_REMOVED lines=48> */
.L_x_842:
[----:B------:R-:W-:Y:S05]  /*3480*/  BSYNC B1 ;  /* 0x0000000000017941 */ /* 0x000fea0003800000 */
.L_x_841:
        /* <DEDUP_REMOVED lines=23> */
        .weak           $__internal_27_$__cuda_sm20_div_u64
        .type           $__internal_27_$__cuda_sm20_div_u64,@function
        .size           $__internal_27_$__cuda_sm20_div_u64,(.L_x_1651 - $__internal_27_$__cuda_sm20_div_u64)
$__internal_27_$__cuda_sm20_div_u64:
        /* <DEDUP_REMOVED lines=60> */
[----:B------:R-:W-:Y:S06]  /*39c0*/  RET.REL.NODEC R2 `(_ZN7cutlass13device_kernelIN5flash19FlashAttnFwdCombineIN4cute5tupleIJNS3_1CILi16EEENS5_ILi64EEEEEELi7ELi256ELi1ELb0ELb1ENS_6half_tEfNS_4arch4Sm90EEEEEvNT_6ParamsE) ;  /* 0xffffffc4028c7950 */ /* 0x000fec0003c3ffff */
.L_x_847:
        /* <DEDUP_REMOVED lines=11> */
.L_x_1651:


//--------------------- .text._ZN7cutlass13device_kernelIN5flash19FlashAttnFwdCombineIN4cute5tupleIJNS3_1CILi16EEENS5_ILi64EEEEEELi6ELi256ELi1ELb0ELb1ENS_6half_tEfNS_4arch4Sm90EEEEEvNT_6ParamsE --------------------------
	.section	.text._ZN7cutlass13device_kernelIN5flash19FlashAttnFwdCombineIN4cute5tupleIJNS3_1CILi16EEENS5_ILi64EEEEEELi6ELi256ELi1ELb0ELb1ENS_6half_tEfNS_4arch4Sm90EEEEEvNT_6ParamsE,"ax",@progbits
	.align	128
.text._ZN7cutlass13device_kernelIN5flash19FlashAttnFwdCombineIN4cute5tupleIJNS3_1CILi16EEENS5_ILi64EEEEEELi6ELi256ELi1ELb0ELb1ENS_6half_tEfNS_4arch4Sm90EEEEEvNT_6ParamsE:
        .type           _ZN7cutlass13device_kernelIN5flash19FlashAttnFwdCombineIN4cute5tupleIJNS3_1CILi16EEENS5_ILi64EEEEEELi6ELi256ELi1ELb0ELb1ENS_6half_tEfNS_4arch4Sm90EEEEEvNT_6ParamsE,@function
        .size           _ZN7cutlass13device_kernelIN5flash19FlashAttnFwdCombineIN4cute5tupleIJNS3_1CILi16EEENS5_ILi64EEEEEELi6ELi256ELi1ELb0ELb1ENS_6half_tEfNS_4arch4Sm90EEEEEvNT_6ParamsE,(.L_x_1653 - _ZN7cutlass13device_kernelIN5flash19FlashAttnFwdCombineIN4cute5tupleIJNS3_1CILi16EEENS5_ILi64EEEEEELi6ELi256ELi1ELb0ELb1ENS_6half_tEfNS_4arch4Sm90EEEEEvNT_6ParamsE)
        .other          _ZN7cutlass13device_kernelIN5flash19FlashAttnFwdCombineIN4cute5tupleIJNS3_1CILi16EEENS5_ILi64EEEEEELi6ELi256ELi1ELb0ELb1ENS_6half_tEfNS_4arch4Sm90EEEEEvNT_6ParamsE,@"STO_CUDA_ENTRY STV_DEFAULT"
_ZN7cutlass13device_kernelIN5flash19FlashAttnFwdCombineIN4cute5tupleIJNS3_1CILi16EEENS5_ILi64EEEEEELi6ELi256ELi1ELb0ELb1ENS_6half_tEfNS_4arch4Sm90EEEEEvNT_6ParamsE:
        /* <DEDUP_REMOVED lines=57> */
.L_x_848:
        /* <DEDUP_REMOVED lines=25> */
.L_x_849:
        /* <DEDUP_REMOVED lines=101> */
.L_x_851:
        /* <DEDUP_REMOVED lines=14> */
[----:B------:R-:W-:Y:S05]  /*0c50*/  CALL.REL.NOINC `($__internal_28_$__cuda_sm20_div_u64) ;  /* 0x00000020009c7944 */ /* 0x000fea0003c00000 */
[----:B------:R-:W-:Y:S05]  /*0c60*/  BRA `(.L_x_853) ;  /* 0x00000000004c7947 */ /* 0x000fea0003800000 */
.L_x_852:
        /* <DEDUP_REMOVED lines=19> */
.L_x_853:
[----:B------:R-:W-:Y:S02]  /*0da0*/  IADD3 R4, R7, -0x1, RZ ;  /* 0xffffffff07047810 */ /* 0x000fe40007ffe0ff */
[----:B------:R-:W-:-:S03]  /*0db0*/  MOV R9, R0 ;  /* 0x0000000000097202 */ /* 0x000fc60000000f00 */
.L_x_850:
        /* <DEDUP_REMOVED lines=106> */
.L_x_855:
[----:B------:R-:W-:Y:S05]  /*1460*/  BSYNC B0 ;  /* 0x0000000000007941 */ /* 0x000fea0003800000 */
.L_x_854:
        /* <DEDUP_REMOVED lines=169> */
.L_x_857:
[----:B------:R-:W-:Y:S05]  /*1f00*/  BSYNC B0 ;  /* 0x0000000000007941 */ /* 0x000fea0003800000 */
.L_x_856:
        /* <DEDUP_REMOVED lines=32> */
.L_x_862:
        /* <DEDUP_REMOVED lines=142> */
.L_x_861:
[----:B------:R-:W-:Y:S05]  /*29f0*/  BSYNC B0 ;  /* 0x0000000000007941 */ /* 0x000fea0003800000 */
.L_x_860:
[----:B------:R-:W-:Y:S05]  /*2a00*/  @!P5 BRA `(.L_x_859) ;  /* 0x0000000000d0d947 */ /* 0x000fea0003800000 */
[----:B------:R-:W-:Y:S01]  /*2a10*/  VIADD R4, R40, 0x3 ;  /* 0x0000000328047836 */ /* 0x000fe20000000000 */
[----:B------:R-:W-:Y:S01]  /*2a20*/  HFMA2.MMA R20, -RZ, RZ, 0, 1.78813934326171875e-07 ;  /* 0x00000003ff147435 */ /* 0x000fe200000001ff */
[----:B-1----:R-:W-:-:S03]  /*2a30*/  IMAD.MOV.U32 R6, RZ, RZ, RZ ;  /* 0x000000ffff067224 */ /* 0x002fc600078e00ff */
[----:B------:R-:W-:-:S07]  /*2a40*/  SHF.R.S32.HI R7, RZ, 0x1f, R4 ;  /* 0x0000001fff077819 */ /* 0x000fce0000011404 */
.L_x_863:
        /* <DEDUP_REMOVED lines=48> */
.L_x_859:
[----:B------:R-:W-:Y:S05]  /*2d50*/  BSYNC B1 ;  /* 0x0000000000017941 */ /* 0x000fea0003800000 */
.L_x_858:
        /* <DEDUP_REMOVED lines=23> */
        .weak           $__internal_28_$__cuda_sm20_div_u64
        .type           $__internal_28_$__cuda_sm20_div_u64,@function
        .size           $__internal_28_$__cuda_sm20_div_u64,(.L_x_1653 - $__internal_28_$__cuda_sm20_div_u64)
$__internal_28_$__cuda_sm20_div_u64:
        /* <DEDUP_REMOVED lines=60> */
[----:B------:R-:W-:Y:S06]  /*3290*/  RET.REL.NODEC R2 `(_ZN7cutlass13device_kernelIN5flash19FlashAttnFwdCombineIN4cute5tupleIJNS3_1CILi16EEENS5_ILi64EEEEEELi6ELi256ELi1ELb0ELb1ENS_6half_tEfNS_4arch4Sm90EEEEEvNT_6ParamsE) ;  /* 0xffffffcc02587950 */ /* 0x000fec0003c3ffff */
.L_x_864:
        /* <DEDUP_REMOVED lines=14> */
.L_x_1653:


//--------------------- .text._ZN7cutlass13device_kernelIN5flash19FlashAttnFwdCombineIN4cute5tupleIJNS3_1CILi16EEENS5_ILi64EEEEEELi5ELi256ELi1ELb0ELb1ENS_6half_tEfNS_4arch4Sm90EEEEEvNT_6ParamsE --------------------------
	.section	.text._ZN7cutlass13device_kernelIN5flash19FlashAttnFwdCombineIN4cute5tupleIJNS3_1CILi16EEENS5_ILi64EEEEEELi5ELi256ELi1ELb0ELb1ENS_6half_tEfNS_4arch4Sm90EEEEEvNT_6ParamsE,"ax",@progbits
	.align	128
.text._ZN7cutlass13device_kernelIN5flash19FlashAttnFwdCombineIN4cute5tupleIJNS3_1CILi16EEENS5_ILi64EEEEEELi5ELi256ELi1ELb0ELb1ENS_6half_tEfNS_4arch4Sm90EEEEEvNT_6ParamsE:
        .type           _ZN7cutlass13device_kernelIN5flash19FlashAttnFwdCombineIN4cute5tupleIJNS3_1CILi16EEENS5_ILi64EEEEEELi5ELi256ELi1ELb0ELb1ENS_6half_tEfNS_4arch4Sm90EEEEEvNT_6ParamsE,@function
        .size           _ZN7cutlass13device_kernelIN5flash19FlashAttnFwdCombineIN4cute5tupleIJNS3_1CILi16EEENS5_ILi64EEEEEELi5ELi256ELi1ELb0ELb1ENS_6half_tEfNS_4arch4Sm90EEEEEvNT_6ParamsE,(.L_x_1655 - _ZN7cutlass13device_kernelIN5flash19FlashAttnFwdCombineIN4cute5tupleIJNS3_1CILi16EEENS5_ILi64EEEEEELi5ELi256ELi1ELb0ELb1ENS_6half_tEfNS_4arch4Sm90EEEEEvNT_6ParamsE)
        .other          _ZN7cutlass13device_kernelIN5flash19FlashAttnFwdCombineIN4cute5tupleIJNS3_1CILi16EEENS5_ILi64EEEEEELi5ELi256ELi1ELb0ELb1ENS_6half_tEfNS_4arch4Sm90EEEEEvNT_6ParamsE,@"STO_CUDA_ENTRY STV_DEFAULT"
_ZN7cutlass13device_kernelIN5flash19FlashAttnFwdCombineIN4cute5tupleIJNS3_1CILi16EEENS5_ILi64EEEEEELi5ELi256ELi1ELb0ELb1ENS_6half_tEfNS_4arch4Sm90EEEEEvNT_6ParamsE:
        /* <DEDUP_REMOVED lines=57> */
.L_x_865:
        /* <DEDUP_REMOVED lines=25> */
.L_x_866:
        /* <DEDUP_REMOVED lines=101> */
.L_x_868:
        /* <DEDUP_REMOVED lines=14> */
[----:B------:R-:W-:Y:S05]  /*0c50*/  CALL.REL.NOINC `($__internal_29_$__cuda_sm20_div_u64) ;  /* 0x0000001c00bc7944 */ /* 0x000fea0003c00000 */
[----:B------:R-:W-:Y:S05]  /*0c60*/  BRA `(.L_x_870) ;  /* 0x00000000004c7947 */ /* 0x000fea0003800000 */
.L_x_869:
        /* <DEDUP_REMOVED lines=19> */
.L_x_870:
[----:B------:R-:W-:Y:S02]  /*0da0*/  IADD3 R4, R7, -0x1, RZ ;  /* 0xffffffff07047810 */ /* 0x000fe40007ffe0ff */
[----:B------:R-:W-:-:S03]  /*0db0*/  MOV R9, R0 ;  /* 0x0000000000097202 */ /* 0x000fc60000000f00 */
.L_x_867:
        /* <DEDUP_REMOVED lines=70> */
.L_x_872:
[----:B------:R-:W-:Y:S05]  /*1220*/  BSYNC B0 ;  /* 0x0000000000007941 */ /* 0x000fea0003800000 */
.L_x_871:
        /* <DEDUP_REMOVED lines=152> */
.L_x_874:
[----:B------:R-:W-:Y:S05]  /*1bb0*/  BSYNC B0 ;  /* 0x0000000000007941 */ /* 0x000fea0003800000 */
.L_x_873:
        /* <DEDUP_REMOVED lines=29> */
.L_x_879:
        /* <DEDUP_REMOVED lines=142> */
.L_x_878:
[----:B------:R-:W-:Y:S05]  /*2670*/  BSYNC B0 ;  /* 0x0000000000007941 */ /* 0x000fea0003800000 */
.L_x_877:
[----:B------:R-:W-:Y:S05]  /*2680*/  @!P5 BRA `(.L_x_876) ;  /* 0x0000000000d0d947 */ /* 0x000fea0003800000 */
[----:B------:R-:W-:Y:S01]  /*2690*/  VIADD R4, R40, 0x3 ;  /* 0x0000000328047836 */ /* 0x000fe20000000000 */
[----:B-1----:R-:W-:Y:S01]  /*26a0*/  MOV R20, 0x3 ;  /* 0x0000000300147802 */ /* 0x002fe20000000f00 */
[----:B------:R-:W-:-:S03]  /*26b0*/  IMAD.MOV.U32 R6, RZ, RZ, RZ ;  /* 0x000000ffff067224 */ /* 0x000fc600078e00ff */
[----:B------:R-:W-:-:S07]  /*26c0*/  SHF.R.S32.HI R7, RZ, 0x1f, R4 ;  /* 0x0000001fff077819 */ /* 0x000fce0000011404 */
.L_x_880:
        /* <DEDUP_REMOVED lines=48> */
.L_x_876:
[----:B------:R-:W-:Y:S05]  /*29d0*/  BSYNC B1 ;  /* 0x0000000000017941 */ /* 0x000fea0003800000 */
.L_x_875:
        /* <DEDUP_REMOVED lines=23> */
        .weak           $__internal_29_$__cuda_sm20_div_u64
        .type           $__internal_29_$__cuda_sm20_div_u64,@function
        .size           $__internal_29_$__cuda_sm20_div_u64,(.L_x_1655 - $__internal_29_$__cuda_sm20_div_u64)
$__internal_29_$__cuda_sm20_div_u64:
        /* <DEDUP_REMOVED lines=60> */
[----:B------:R-:W-:Y:S06]  /*2f10*/  RET.REL.NODEC R2 `(_ZN7cutlass13device_kernelIN5flash19FlashAttnFwdCombineIN4cute5tupleIJNS3_1CILi16EEENS5_ILi64EEEEEELi5ELi256ELi1ELb0ELb1ENS_6half_tEfNS_4arch4Sm90EEEEEvNT_6ParamsE) ;  /* 0xffffffd002387950 */ /* 0x000fec0003c3ffff */
.L_x_881:
        /* <DEDUP_REMOVED lines=14> */
.L_x_1655:


//--------------------- .text._ZN7cutlass13device_kernelIN5flash19FlashAttnFwdCombineIN4cute5tupleIJNS3_1CILi16EEENS5_ILi64EEEEEELi4ELi256ELi1ELb0ELb1ENS_6half_tEfNS_4arch4Sm90EEEEEvNT_6ParamsE --------------------------
	.section	.text._ZN7cutlass13device_kernelIN5flash19FlashAttnFwdCombineIN4cute5tupleIJNS3_1CILi16EEENS5_ILi64EEEEEELi4ELi256ELi1ELb0ELb1ENS_6half_tEfNS_4arch4Sm90EEEEEvNT_6ParamsE,"ax",@progbits
	.align	128
.text._ZN7cutlass13device_kernelIN5flash19FlashAttnFwdCombineIN4cute5tupleIJNS3_1CILi16EEENS5_ILi64EEEEEELi4ELi256ELi1ELb0ELb1ENS_6half_tEfNS_4arch4Sm90EEEEEvNT_6ParamsE:
        .type           _ZN7cutlass13device_kernelIN5flash19FlashAttnFwdCombineIN4cute5tupleIJNS3_1CILi16EEENS5_ILi64EEEEEELi4ELi256ELi1ELb0ELb1ENS_6half_tEfNS_4arch4Sm90EEEEEvNT_6ParamsE,@function
        .size           _ZN7cutlass13device_kernelIN5flash19FlashAttnFwdCombineIN4cute5tupleIJNS3_1CILi16EEENS5_ILi64EEEEEELi4ELi256ELi1ELb0ELb1ENS_6half_tEfNS_4arch4Sm90EEEEEvNT_6ParamsE,(.L_x_1657 - _ZN7cutlass13device_kernelIN5flash19FlashAttnFwdCombineIN4cute5tupleIJNS3_1CILi16EEENS5_ILi64EEEEEELi4ELi256ELi1ELb0ELb1ENS_6half_tEfNS_4arch4Sm90EEEEEvNT_6ParamsE)
        .other          _ZN7cutlass13device_kernelIN5flash19FlashAttnFwdCombineIN4cute5tupleIJNS3_1CILi16EEENS5_ILi64EEEEEELi4ELi256ELi1ELb0ELb1ENS_6half_tEfNS_4arch4Sm90EEEEEvNT_6ParamsE,@"STO_CUDA_ENTRY STV_DEFAULT"
_ZN7cutlass13device_kernelIN5flash19FlashAttnFwdCombineIN4cute5tupleIJNS3_1CILi16EEENS5_ILi64EEEEEELi4ELi256ELi1ELb0ELb1ENS_6half_tEfNS_4arch4Sm90EEEEEvNT_6ParamsE:
        /* <DEDUP_REMOVED lines=57> */
.L_x_882:
        /* <DEDUP_REMOVED lines=25> */
.L_x_883:
        /* <DEDUP_REMOVED lines=101> */
.L_x_885:
        /* <DEDUP_REMOVED lines=14> */
[----:B------:R-:W-:Y:S05]  /*0c50*/  CALL.REL.NOINC `($__internal_30_$__cuda_sm20_div_u64) ;  /* 0x0000001c004c7944 */ /* 0x000fea0003c00000 */
[----:B------:R-:W-:Y:S05]  /*0c60*/  BRA `(.L_x_887) ;  /* 0x00000000004c7947 */ /* 0x000fea0003800000 */
.L_x_886:
        /* <DEDUP_REMOVED lines=19> */
.L_x_887:
[----:B------:R-:W-:Y:S02]  /*0da0*/  IADD3 R4, R7, -0x1, RZ ;  /* 0xffffffff07047810 */ /* 0x000fe40007ffe0ff */
[----:B------:R-:W-:-:S07]  /*0db0*/  MOV R9, R0 ;  /* 0x0000000000097202 */ /* 0x000fce0000000f00 */
.L_x_884:
        /* <DEDUP_REMOVED lines=52> */
.L_x_889:
[----:B------:R-:W-:Y:S05]  /*1100*/  BSYNC B0 ;  /* 0x0000000000007941 */ /* 0x000fea0003800000 */
.L_x_888:
        /* <DEDUP_REMOVED lines=143> */
.L_x_891:
[----:B------:R-:W-:Y:S05]  /*1a00*/  BSYNC B0 ;  /* 0x0000000000007941 */ /* 0x000fea0003800000 */
.L_x_890:
        /* <DEDUP_REMOVED lines=28> */
.L_x_896:
        /* <DEDUP_REMOVED lines=142> */
.L_x_895:
[----:B------:R-:W-:Y:S05]  /*24b0*/  BSYNC B0 ;  /* 0x0000000000007941 */ /* 0x000fea0003800000 */
.L_x_894:
[----:B------:R-:W-:Y:S05]  /*24c0*/  @!P5 BRA `(.L_x_893) ;  /* 0x0000000000d0d947 */ /* 0x000fea0003800000 */
[----:B------:R-:W-:Y:S01]  /*24d0*/  VIADD R4, R40, 0x3 ;  /* 0x0000000328047836 */ /* 0x000fe20000000000 */
[----:B------:R-:W-:Y:S01]  /*24e0*/  MOV R20, 0x3 ;  /* 0x0000000300147802 */ /* 0x000fe20000000f00 */
[----:B-1----:R-:W-:-:S03]  /*24f0*/  IMAD.MOV.U32 R6, RZ, RZ, RZ ;  /* 0x000000ffff067224 */ /* 0x002fc600078e00ff */
[----:B------:R-:W-:-:S07]  /*2500*/  SHF.R.S32.HI R7, RZ, 0x1f, R4 ;  /* 0x0000001fff077819 */ /* 0x000fce0000011404 */
.L_x_897:
        /* <DEDUP_REMOVED lines=48> */
.L_x_893:
[----:B------:R-:W-:Y:S05]  /*2810*/  BSYNC B1 ;  /* 0x0000000000017941 */ /* 0x000fea0003800000 */
.L_x_892:
        /* <DEDUP_REMOVED lines=23> */
        .weak           $__internal_30_$__cuda_sm20_div_u64
        .type           $__internal_30_$__cuda_sm20_div_u64,@function
        .size           $__internal_30_$__cuda_sm20_div_u64,(.L_x_1657 - $__internal_30_$__cuda_sm20_div_u64)
$__internal_30_$__cuda_sm20_div_u64:
        /* <DEDUP_REMOVED lines=60> */
[----:B------:R-:W-:Y:S06]  /*2d50*/  RET.REL.NODEC R2 `(_ZN7cutlass13device_kernelIN5flash19FlashAttnFwdCombineIN4cute5tupleIJNS3_1CILi16EEENS5_ILi64EEEEEELi4ELi256ELi1ELb0ELb1ENS_6half_tEfNS_4arch4Sm90EEEEEvNT_6ParamsE) ;  /* 0xffffffd002a87950 */ /* 0x000fec0003c3ffff */
.L_x_898:
        /* <DEDUP_REMOVED lines=10> */
.L_x_1657:


//--------------------- .text._ZN7cutlass13device_kernelIN5flash19FlashAttnFwdCombineIN4cute5tupleIJNS3_1CILi16EEENS5_ILi64EEEEEELi8ELi256ELi1ELb0ELb0ENS_6half_tEfNS_4arch4Sm80EEEEEvNT_6ParamsE --------------------------
	.section	.text._ZN7cutlass13device_kernelIN5flash19FlashAttnFwdCombineIN4cute5tupleIJNS3_1CILi16EEENS5_ILi64EEEEEELi8ELi256ELi1ELb0ELb0ENS_6half_tEfNS_4arch4Sm80EEEEEvNT_6ParamsE,"ax",@progbits
	.align	128
.text._ZN7cutlass13device_kernelIN5flash19FlashAttnFwdCombineIN4cute5tupleIJNS3_1CILi16EEENS5_ILi64EEEEEELi8ELi256ELi1ELb0ELb0ENS_6half_tEfNS_4arch4Sm80EEEEEvNT_6ParamsE:
        .type           _ZN7cutlass13device_kernelIN5flash19FlashAttnFwdCombineIN4cute5tupleIJNS3_1CILi16EEENS5_ILi64EEEEEELi8ELi256ELi1ELb0ELb0ENS_6half_tEfNS_4arch4Sm80EEEEEvNT_6ParamsE,@function
        .size           _ZN7cutlass13device_kernelIN5flash19FlashAttnFwdCombineIN4cute5tupleIJNS3_1CILi16EEENS5_ILi64EEEEEELi8ELi256ELi1ELb0ELb0ENS_6half_tEfNS_4arch4Sm80EEEEEvNT_6ParamsE,(.L_x_1659 - _ZN7cutlass13device_kernelIN5flash19FlashAttnFwdCombineIN4cute5tupleIJNS3_1CILi16EEENS5_ILi64EEEEEELi8ELi256ELi1ELb0ELb0ENS_6half_tEfNS_4arch4Sm80EEEEEvNT_6ParamsE)
        .other          _ZN7cutlass13device_kernelIN5flash19FlashAttnFwdCombineIN4cute5tupleIJNS3_1CILi16EEENS5_ILi64EEEEEELi8ELi256ELi1ELb0ELb0ENS_6half_tEfNS_4arch4Sm80EEEEEvNT_6ParamsE,@"STO_CUDA_ENTRY STV_DEFAULT"
_ZN7cutlass13device_kernelIN5flash19FlashAttnFwdCombineIN4cute5tupleIJNS3_1CILi16EEENS5_ILi64EEEEEELi8ELi256ELi1ELb0ELb0ENS_6half_tEfNS_4arch4Sm80EEEEEvNT_6ParamsE:
        /* <DEDUP_REMOVED lines=58> */
.L_x_899:
        /* <DEDUP_REMOVED lines=344> */
.L_x_901:
[----:B------:R-:W-:Y:S05]  /*1920*/  BSYNC B0 ;  /* 0x0000000000007941 */ /* 0x000fea0003800000 */
.L_x_900:
        /* <DEDUP_REMOVED lines=283> */
.L_x_903:
[----:B------:R-:W-:Y:S05]  /*2ae0*/  BSYNC B0 ;  /* 0x0000000000007941 */ /* 0x000fea0003800000 */
.L_x_902:
        /* <DEDUP_REMOVED lines=43> */
.L_x_908:
        /* <DEDUP_REMOVED lines=142> */
.L_x_907:
[----:B------:R-:W-:Y:S05]  /*3680*/  BSYNC B0 ;  /* 0x0000000000007941 */ /* 0x000fea0003800000 */
.L_x_906:
[----:B------:R-:W-:Y:S05]  /*3690*/  @!P5 BRA `(.L_x_905) ;  /* 0x0000000000d0d947 */ /* 0x000fea0003800000 */
[----:B------:R-:W-:Y:S01]  /*36a0*/  VIADD R4, R42, 0x3 ;  /* 0x000000032a047836 */ /* 0x000fe20000000000 */
[----:B------:R-:W-:Y:S01]  /*36b0*/  HFMA2.MMA R20, -RZ, RZ, 0, 1.78813934326171875e-07 ;  /* 0x00000003ff147435 */ /* 0x000fe200000001ff */
[----:B------:R-:W-:-:S03]  /*36c0*/  IMAD.MOV.U32 R6, RZ, RZ, RZ ;  /* 0x000000ffff067224 */ /* 0x000fc600078e00ff */
[----:B------:R-:W-:-:S07]  /*36d0*/  SHF.R.S32.HI R7, RZ, 0x1f, R4 ;  /* 0x0000001fff077819 */ /* 0x000fce0000011404 */
.L_x_909:
        /* <DEDUP_REMOVED lines=48> */
.L_x_905:
[----:B------:R-:W-:Y:S05]  /*39e0*/  BSYNC B1 ;  /* 0x0000000000017941 */ /* 0x000fea0003800000 */
.L_x_904:
        /* <DEDUP_REMOVED lines=29> */
.L_x_910:
        /* <DEDUP_REMOVED lines=12> */
.L_x_1659:


//--------------------- .text._ZN7cutlass13device_kernelIN5flash19FlashAttnFwdCombineIN4cute5tupleIJNS3_1CILi16EEENS5_ILi64EEEEEELi7ELi256ELi1ELb0ELb0ENS_6half_tEfNS_4arch4Sm80EEEEEvNT_6ParamsE --------------------------
	.section	.text._ZN7cutlass13device_kernelIN5flash19FlashAttnFwdCombineIN4cute5tupleIJNS3_1CILi16EEENS5_ILi64EEEEEELi7ELi256ELi1ELb0ELb0ENS_6half_tEfNS_4arch4Sm80EEEEEvNT_6ParamsE,"ax",@progbits
	.align	128
.text._ZN7cutlass13device_kernelIN5flash19FlashAttnFwdCombineIN4cute5tupleIJNS3_1CILi16EEENS5_ILi64EEEEEELi7ELi256ELi1ELb0ELb0ENS_6half_tEfNS_4arch4Sm80EEEEEvNT_6ParamsE:
        .type           _ZN7cutlass13device_kernelIN5flash19FlashAttnFwdCombineIN4cute5tupleIJNS3_1CILi16EEENS5_ILi64EEEEEELi7ELi256ELi1ELb0ELb0ENS_6half_tEfNS_4arch4Sm80EEEEEvNT_6ParamsE,@function
        .size           _ZN7cutlass13device_kernelIN5flash19FlashAttnFwdCombineIN4cute5tupleIJNS3_1CILi16EEENS5_ILi64EEEEEELi7ELi256ELi1ELb0ELb0ENS_6half_tEfNS_4arch4Sm80EEEEEvNT_6ParamsE,(.L_x_1660 - _ZN7cutlass13device_kernelIN5flash19FlashAttnFwdCombineIN4cute5tupleIJNS3_1CILi16EEENS5_ILi64EEEEEELi7ELi256ELi1ELb0ELb0ENS_6half_tEfNS_4arch4Sm80EEEEEvNT_6ParamsE)
        .other          _ZN7cutlass13device_kernelIN5flash19FlashAttnFwdCombineIN4cute5tupleIJNS3_1CILi16EEENS5_ILi64EEEEEELi7ELi256ELi1ELb0ELb0ENS_6half_tEfNS_4arch4Sm80EEEEEvNT_6ParamsE,@"STO_CUDA_ENTRY STV_DEFAULT"
_ZN7cutlass13device_kernelIN5flash19FlashAttnFwdCombineIN4cute5tupleIJNS3_1CILi16EEENS5_ILi64EEEEEELi7ELi256ELi1ELb0ELb0ENS_6half_tEfNS_4arch4Sm80EEEEEvNT_6ParamsE:
        /* <DEDUP_REMOVED lines=58> */
.L_x_911:
        /* <DEDUP_REMOVED lines=191> */
.L_x_913:
[----:B------:R-:W-:Y:S05]  /*0f90*/  BSYNC B0 ;  /* 0x0000000000007941 */ /* 0x000fea0003800000 */
.L_x_912:
        /* <DEDUP_REMOVED lines=211> */
.L_x_915:
[----:B------:R-:W-:Y:S05]  /*1cd0*/  BSYNC B0 ;  /* 0x0000000000007941 */ /* 0x000fea0003800000 */
.L_x_914:
        /* <DEDUP_REMOVED lines=36> */
.L_x_920:
        /* <DEDUP_REMOVED lines=142> */
.L_x_919:
[----:B------:R-:W-:Y:S05]  /*2800*/  BSYNC B0 ;  /* 0x0000000000007941 */ /* 0x000fea0003800000 */
.L_x_918:
[----:B------:R-:W-:Y:S05]  /*2810*/  @!P5 BRA `(.L_x_917) ;  /* 0x0000000000d0d947 */ /* 0x000fea0003800000 */
[----:B------:R-:W-:Y:S01]  /*2820*/  VIADD R4, R42, 0x3 ;  /* 0x000000032a047836 */ /* 0x000fe20000000000 */
[----:B-1----:R-:W-:Y:S01]  /*2830*/  MOV R20, 0x3 ;  /* 0x0000000300147802 */ /* 0x002fe20000000f00 */
[----:B------:R-:W-:-:S03]  /*2840*/  IMAD.MOV.U32 R6, RZ, RZ, RZ ;  /* 0x000000ffff067224 */ /* 0x000fc600078e00ff */
[----:B------:R-:W-:-:S07]  /*2850*/  SHF.R.S32.HI R7, RZ, 0x1f, R4 ;  /* 0x0000001fff077819 */ /* 0x000fce0000011404 */
.L_x_921:
        /* <DEDUP_REMOVED lines=48> */
.L_x_917:
[----:B------:R-:W-:Y:S05]  /*2b60*/  BSYNC B1 ;  /* 0x0000000000017941 */ /* 0x000fea0003800000 */
.L_x_916:
        /* <DEDUP_REMOVED lines=29> */
.L_x_922:
        /* <DEDUP_REMOVED lines=12> */
.L_x_1660:


//--------------------- .text._ZN7cutlass13device_kernelIN5flash19FlashAttnFwdCombineIN4cute5tupleIJNS3_1CILi16EEENS5_ILi64EEEEEELi6ELi256ELi1ELb0ELb0ENS_6half_tEfNS_4arch4Sm80EEEEEvNT_6ParamsE --------------------------
	.section	.text._ZN7cutlass13device_kernelIN5flash19FlashAttnFwdCombineIN4cute5tupleIJNS3_1CILi16EEENS5_ILi64EEEEEELi6ELi256ELi1ELb0ELb0ENS_6half_tEfNS_4arch4Sm80EEEEEvNT_6ParamsE,"ax",@progbits
	.align	128
.text._ZN7cutlass13device_kernelIN5flash19FlashAttnFwdCombineIN4cute5tupleIJNS3_1CILi16EEENS5_ILi64EEEEEELi6ELi256ELi1ELb0ELb0ENS_6half_tEfNS_4arch4Sm80EEEEEvNT_6ParamsE:
        .type           _ZN7cutlass13device_kernelIN5flash19FlashAttnFwdCombineIN4cute5tupleIJNS3_1CILi16EEENS5_ILi64EEEEEELi6ELi256ELi1ELb0ELb0ENS_6half_tEfNS_4arch4Sm80EEEEEvNT_6ParamsE,@function
        .size           _ZN7cutlass13device_kernelIN5flash19FlashAttnFwdCombineIN4cute5tupleIJNS3_1CILi16EEENS5_ILi64EEEEEELi6ELi256ELi1ELb0ELb0ENS_6half_tEfNS_4arch4Sm80EEEEEvNT_6ParamsE,(.L_x_1661 - _ZN7cutlass13device_kernelIN5flash19FlashAttnFwdCombineIN4cute5tupleIJNS3_1CILi16EEENS5_ILi64EEEEEELi6ELi256ELi1ELb0ELb0ENS_6half_tEfNS_4arch4Sm80EEEEEvNT_6ParamsE)
        .other          _ZN7cutlass13device_kernelIN5flash19FlashAttnFwdCombineIN4cute5tupleIJNS3_1CILi16EEENS5_ILi64EEEEEELi6ELi256ELi1ELb0ELb0ENS_6half_tEfNS_4arch4Sm80EEEEEvNT_6ParamsE,@"STO_CUDA_ENTRY STV_DEFAULT"
_ZN7cutlass13device_kernelIN5flash19FlashAttnFwdCombineIN4cute5tupleIJNS3_1CILi16EEENS5_ILi64EEEEEELi6ELi256ELi1ELb0ELb0ENS_6half_tEfNS_4arch4Sm80EEEEEvNT_6ParamsE:
        /* <DEDUP_REMOVED lines=58> */
.L_x_923:
        /* <DEDUP_REMOVED lines=119> */
.L_x_925:
[----:B------:R-:W-:Y:S05]  /*0b10*/  BSYNC B0 ;  /* 0x0000000000007941 */ /* 0x000fea0003800000 */
.L_x_924:
        /* <DEDUP_REMOVED lines=174> */
.L_x_927:
[----:B------:R-:W-:Y:S05]  /*1600*/  BSYNC B0 ;  /* 0x0000000000007941 */ /* 0x000fea0003800000 */
.L_x_926:
        /* <DEDUP_REMOVED lines=31> */
.L_x_932:
        /* <DEDUP_REMOVED lines=142> */
.L_x_931:
[----:B------:R-:W-:Y:S05]  /*20e0*/  BSYNC B0 ;  /* 0x0000000000007941 */ /* 0x000fea0003800000 */
.L_x_930:
[----:B------:R-:W-:Y:S05]  /*20f0*/  @!P5 BRA `(.L_x_929) ;  /* 0x0000000000d0d947 */ /* 0x000fea0003800000 */
[----:B------:R-:W-:Y:S01]  /*2100*/  VIADD R4, R42, 0x3 ;  /* 0x000000032a047836 */ /* 0x000fe20000000000 */
[----:B------:R-:W-:Y:S01]  /*2110*/  MOV R20, 0x3 ;  /* 0x0000000300147802 */ /* 0x000fe20000000f00 */
[----:B-1----:R-:W-:-:S03]  /*2120*/  IMAD.MOV.U32 R6, RZ, RZ, RZ ;  /* 0x000000ffff067224 */ /* 0x002fc600078e00ff */
[----:B------:R-:W-:-:S07]  /*2130*/  SHF.R.S32.HI R7, RZ, 0x1f, R4 ;  /* 0x0000001fff077819 */ /* 0x000fce0000011404 */
.L_x_933:
        /* <DEDUP_REMOVED lines=48> */
.L_x_929:
[----:B------:R-:W-:Y:S05]  /*2440*/  BSYNC B1 ;  /* 0x0000000000017941 */ /* 0x000fea0003800000 */
.L_x_928:
        /* <DEDUP_REMOVED lines=29> */
.L_x_934:
        /* <DEDUP_REMOVED lines=14> */
.L_x_1661:


//--------------------- .text._ZN7cutlass13device_kernelIN5flash19FlashAttnFwdCombineIN4cute5tupleIJNS3_1CILi16EEENS5_ILi64EEEEEELi5ELi256ELi1ELb0ELb0ENS_6half_tEfNS_4arch4Sm80EEEEEvNT_6ParamsE --------------------------
	.section	.text._ZN7cutlass13device_kernelIN5flash19FlashAttnFwdCombineIN4cute5tupleIJNS3_1CILi16EEENS5_ILi64EEEEEELi5ELi256ELi1ELb0ELb0ENS_6half_tEfNS_4arch4Sm80EEEEEvNT_6ParamsE,"ax",@progbits
	.align	128
.text._ZN7cutlass13device_kernelIN5flash19FlashAttnFwdCombineIN4cute5tupleIJNS3_1CILi16EEENS5_ILi64EEEEEELi5ELi256ELi1ELb0ELb0ENS_6half_tEfNS_4arch4Sm80EEEEEvNT_6ParamsE:
        .type           _ZN7cutlass13device_kernelIN5flash19FlashAttnFwdCombineIN4cute5tupleIJNS3_1CILi16EEENS5_ILi64EEEEEELi5ELi256ELi1ELb0ELb0ENS_6half_tEfNS_4arch4Sm80EEEEEvNT_6ParamsE,@function
        .size           _ZN7cutlass13device_kernelIN5flash19FlashAttnFwdCombineIN4cute5tupleIJNS3_1CILi16EEENS5_ILi64EEEEEELi5ELi256ELi1ELb0ELb0ENS_6half_tEfNS_4arch4Sm80EEEEEvNT_6ParamsE,(.L_x_1662 - _ZN7cutlass13device_kernelIN5flash19FlashAttnFwdCombineIN4cute5tupleIJNS3_1CILi16EEENS5_ILi64EEEEEELi5ELi256ELi1ELb0ELb0ENS_6half_tEfNS_4arch4Sm80EEEEEvNT_6ParamsE)
        .other          _ZN7cutlass13device_kernelIN5flash19FlashAttnFwdCombineIN4cute5tupleIJNS3_1CILi16EEENS5_ILi64EEEEEELi5ELi256ELi1ELb0ELb0ENS_6half_tEfNS_4arch4Sm80EEEEEvNT_6ParamsE,@"STO_CUDA_ENTRY STV_DEFAULT"
_ZN7cutlass13device_kernelIN5flash19FlashAttnFwdCombineIN4cute5tupleIJNS3_1CILi16EEENS5_ILi64EEEEEELi5ELi256ELi1ELb0ELb0ENS_6half_tEfNS_4arch4Sm80EEEEEvNT_6ParamsE:
        /* <DEDUP_REMOVED lines=58> */
.L_x_935:
        /* <DEDUP_REMOVED lines=83> */
.L_x_937:
[----:B------:R-:W-:Y:S05]  /*08d0*/  BSYNC B0 ;  /* 0x0000000000007941 */ /* 0x000fea0003800000 */
.L_x_936:
        /* <DEDUP_REMOVED lines=158> */
.L_x_939:
[----:B------:R-:W-:Y:S05]  /*12c0*/  BSYNC B0 ;  /* 0x0000000000007941 */ /* 0x000fea0003800000 */
.L_x_938:
        /* <DEDUP_REMOVED lines=29> */
.L_x_944:
        /* <DEDUP_REMOVED lines=142> */
.L_x_943:
[----:B------:R-:W-:Y:S05]  /*1d80*/  BSYNC B0 ;  /* 0x0000000000007941 */ /* 0x000fea0003800000 */
.L_x_942:
[----:B------:R-:W-:Y:S05]  /*1d90*/  @!P5 BRA `(.L_x_941) ;  /* 0x0000000000d0d947 */ /* 0x000fea0003800000 */
[----:B------:R-:W-:Y:S01]  /*1da0*/  VIADD R4, R42, 0x3 ;  /* 0x000000032a047836 */ /* 0x000fe20000000000 */
[----:B------:R-:W-:Y:S01]  /*1db0*/  MOV R20, 0x3 ;  /* 0x0000000300147802 */ /* 0x000fe20000000f00 */
[----:B-1----:R-:W-:-:S03]  /*1dc0*/  IMAD.MOV.U32 R6, RZ, RZ, RZ ;  /* 0x000000ffff067224 */ /* 0x002fc600078e00ff */
[----:B------:R-:W-:-:S07]  /*1dd0*/  SHF.R.S32.HI R7, RZ, 0x1f, R4 ;  /* 0x0000001fff077819 */ /* 0x000fce0000011404 */
.L_x_945:
        /* <DEDUP_REMOVED lines=48> */
.L_x_941:
[----:B------:R-:W-:Y:S05]  /*20e0*/  BSYNC B1 ;  /* 0x0000000000017941 */ /* 0x000fea0003800000 */
.L_x_940:
        /* <DEDUP_REMOVED lines=29> */
.L_x_946:
        /* <DEDUP_REMOVED lines=12> */
.L_x_1662:


//--------------------- .text._ZN7cutlass13device_kernelIN5flash19FlashAttnFwdCombineIN4cute5tupleIJNS3_1CILi16EEENS5_ILi64EEEEEELi4ELi256ELi1ELb0ELb0ENS_6half_tEfNS_4arch4Sm80EEEEEvNT_6ParamsE --------------------------
	.section	.text._ZN7cutlass13device_kernelIN5flash19FlashAttnFwdCombineIN4cute5tupleIJNS3_1CILi16EEENS5_ILi64EEEEEELi4ELi256ELi1ELb0ELb0ENS_6half_tEfNS_4arch4Sm80EEEEEvNT_6ParamsE,"ax",@progbits
	.align	128
.text._ZN7cutlass13device_kernelIN5flash19FlashAttnFwdCombineIN4cute5tupleIJNS3_1CILi16EEENS5_ILi64EEEEEELi4ELi256ELi1ELb0ELb0ENS_6half_tEfNS_4arch4Sm80EEEEEvNT_6ParamsE:
        .type           _ZN7cutlass13device_kernelIN5flash19FlashAttnFwdCombineIN4cute5tupleIJNS3_1CILi16EEENS5_ILi64EEEEEELi4ELi256ELi1ELb0ELb0ENS_6half_tEfNS_4arch4Sm80EEEEEvNT_6ParamsE,@function
        .size           _ZN7cutlass13device_kernelIN5flash19FlashAttnFwdCombineIN4cute5tupleIJNS3_1CILi16EEENS5_ILi64EEEEEELi4ELi256ELi1ELb0ELb0ENS_6half_tEfNS_4arch4Sm80EEEEEvNT_6ParamsE,(.L_x_1663 - _ZN7cutlass13device_kernelIN5flash19FlashAttnFwdCombineIN4cute5tupleIJNS3_1CILi16EEENS5_ILi64EEEEEELi4ELi256ELi1ELb0ELb0ENS_6half_tEfNS_4arch4Sm80EEEEEvNT_6ParamsE)
        .other          _ZN7cutlass13device_kernelIN5flash19FlashAttnFwdCombineIN4cute5tupleIJNS3_1CILi16EEENS5_ILi64EEEEEELi4ELi256ELi1ELb0ELb0ENS_6half_tEfNS_4arch4Sm80EEEEEvNT_6ParamsE,@"STO_CUDA_ENTRY STV_DEFAULT"
_ZN7cutlass13device_kernelIN5flash19FlashAttnFwdCombineIN4cute5tupleIJNS3_1CILi16EEENS5_ILi64EEEEEELi4ELi256ELi1ELb0ELb0ENS_6half_tEfNS_4arch4Sm80EEEEEvNT_6ParamsE:
        /* <DEDUP_REMOVED lines=58> */
.L_x_947:
        /* <DEDUP_REMOVED lines=65> */
.L_x_949:
[----:B------:R-:W-:Y:S05]  /*07b0*/  BSYNC B0 ;  /* 0x0000000000007941 */ /* 0x000fea0003800000 */
.L_x_948:
        /* <DEDUP_REMOVED lines=149> */
.L_x_951:
[----:B------:R-:W-:Y:S05]  /*1110*/  BSYNC B0 ;  /* 0x0000000000007941 */ /* 0x000fea0003800000 */
.L_x_950:
        /* <DEDUP_REMOVED lines=28> */
.L_x_956:
        /* <DEDUP_REMOVED lines=142> */
.L_x_955:
[----:B------:R-:W-:Y:S05]  /*1bc0*/  BSYNC B0 ;  /* 0x0000000000007941 */ /* 0x000fea0003800000 */
.L_x_954:
[----:B------:R-:W-:Y:S05]  /*1bd0*/  @!P5 BRA `(.L_x_953) ;  /* 0x0000000000d0d947 */ /* 0x000fea0003800000 */
[----:B------:R-:W-:Y:S01]  /*1be0*/  VIADD R4, R42, 0x3 ;  /* 0x000000032a047836 */ /* 0x000fe20000000000 */
[----:B------:R-:W-:Y:S01]  /*1bf0*/  MOV R20, 0x3 ;  /* 0x0000000300147802 */ /* 0x000fe20000000f00 */
[----:B------:R-:W-:-:S03]  /*1c00*/  IMAD.MOV.U32 R6, RZ, RZ, RZ ;  /* 0x000000ffff067224 */ /* 0x000fc600078e00ff */
[----:B------:R-:W-:-:S07]  /*1c10*/  SHF.R.S32.HI R7, RZ, 0x1f, R4 ;  /* 0x0000001fff077819 */ /* 0x000fce0000011404 */
.L_x_957:
        /* <DEDUP_REMOVED lines=48> */
.L_x_953:
[----:B------:R-:W-:Y:S05]  /*1f20*/  BSYNC B1 ;  /* 0x0000000000017941 */ /* 0x000fea0003800000 */
.L_x_952:
        /* <DEDUP_REMOVED lines=29> */
.L_x_958:
        /* <DEDUP_REMOVED lines=16> */
.L_x_1663:


//--------------------- .text._ZN7cutlass13device_kernelIN5flash19FlashAttnFwdCombineIN4cute5tupleIJNS3_1CILi16EEENS5_ILi64EEEEEELi8ELi256ELi1ELb0ELb1ENS_6half_tEfNS_4arch4Sm80EEEEEvNT_6ParamsE --------------------------
	.section	.text._ZN7cutlass13device_kernelIN5flash19FlashAttnFwdCombineIN4cute5tupleIJNS3_1CILi16EEENS5_ILi64EEEEEELi8ELi256ELi1ELb0ELb1ENS_6half_tEfNS_4arch4Sm80EEEEEvNT_6ParamsE,"ax",@progbits
	.align	128
.text._ZN7cutlass13device_kernelIN5flash19FlashAttnFwdCombineIN4cute5tupleIJNS3_1CILi16EEENS5_ILi64EEEEEELi8ELi256ELi1ELb0ELb1ENS_6half_tEfNS_4arch4Sm80EEEEEvNT_6ParamsE:
        .type           _ZN7cutlass13device_kernelIN5flash19FlashAttnFwdCombineIN4cute5tupleIJNS3_1CILi16EEENS5_ILi64EEEEEELi8ELi256ELi1ELb0ELb1ENS_6half_tEfNS_4arch4Sm80EEEEEvNT_6ParamsE,@function
        .size           _ZN7cutlass13device_kernelIN5flash19FlashAttnFwdCombineIN4cute5tupleIJNS3_1CILi16EEENS5_ILi64EEEEEELi8ELi256ELi1ELb0ELb1ENS_6half_tEfNS_4arch4Sm80EEEEEvNT_6ParamsE,(.L_x_1664 - _ZN7cutlass13device_kernelIN5flash19FlashAttnFwdCombineIN4cute5tupleIJNS3_1CILi16EEENS5_ILi64EEEEEELi8ELi256ELi1ELb0ELb1ENS_6half_tEfNS_4arch4Sm80EEEEEvNT_6ParamsE)
        .other          _ZN7cutlass13device_kernelIN5flash19FlashAttnFwdCombineIN4cute5tupleIJNS3_1CILi16EEENS5_ILi64EEEEEELi8ELi256ELi1ELb0ELb1ENS_6half_tEfNS_4arch4Sm80EEEEEvNT_6ParamsE,@"STO_CUDA_ENTRY STV_DEFAULT"
_ZN7cutlass13device_kernelIN5flash19FlashAttnFwdCombineIN4cute5tupleIJNS3_1CILi16EEENS5_ILi64EEEEEELi8ELi256ELi1ELb0ELb1ENS_6half_tEfNS_4arch4Sm80EEEEEvNT_6ParamsE:
        /* <DEDUP_REMOVED lines=57> */
.L_x_959:
        /* <DEDUP_REMOVED lines=25> */
.L_x_960:
        /* <DEDUP_REMOVED lines=101> */
.L_x_962:
        /* <DEDUP_REMOVED lines=13> */
[----:B------:R-:W-:Y:S05]  /*0c40*/  CALL.REL.NOINC `($__internal_31_$__cuda_sm20_div_u64) ;  /* 0x0000003400f87944 */ /* 0x000fea0003c00000 */
[----:B------:R-:W-:Y:S01]  /*0c50*/  MOV R2, R3 ;  /* 0x0000000300027202 */ /* 0x000fe20000000f00 */
[----:B------:R-:W-:Y:S06]  /*0c60*/  BRA `(.L_x_964) ;  /* 0x0000000000487947 */ /* 0x000fec0003800000 */
.L_x_963:
        /* <DEDUP_REMOVED lines=18> */
.L_x_964:
[----:B------:R-:W-:Y:S02]  /*0d90*/  IADD3 R6, R6, -0x1, RZ ;  /* 0xffffffff06067810 */ /* 0x000fe40007ffe0ff */
[----:B------:R-:W-:-:S07]  /*0da0*/  MOV R12, R2 ;  /* 0x00000002000c7202 */ /* 0x000fce0000000f00 */
.L_x_961:
        /* <DEDUP_REMOVED lines=330> */
.L_x_966:
[----:B------:R-:W-:Y:S05]  /*2250*/  BSYNC B0 ;  /* 0x0000000000007941 */ /* 0x000fea0003800000 */
.L_x_965:
        /* <DEDUP_REMOVED lines=277> */
.L_x_968:
[----:B------:R-:W-:Y:S05]  /*33b0*/  BSYNC B0 ;  /* 0x0000000000007941 */ /* 0x000fea0003800000 */
.L_x_967:
        /* <DEDUP_REMOVED lines=43> */
.L_x_973:
        /* <DEDUP_REMOVED lines=142> */
.L_x_972:
[----:B------:R-:W-:Y:S05]  /*3f50*/  BSYNC B0 ;  /* 0x0000000000007941 */ /* 0x000fea0003800000 */
.L_x_971:
[----:B------:R-:W-:Y:S05]  /*3f60*/  @!P5 BRA `(.L_x_970) ;  /* 0x0000000000d0d947 */ /* 0x000fea0003800000 */
[----:B------:R-:W-:Y:S01]  /*3f70*/  VIADD R6, R46, 0x3 ;  /* 0x000000032e067836 */ /* 0x000fe20000000000 */
[----:B------:R-:W-:Y:S01]  /*3f80*/  HFMA2.MMA R26, -RZ, RZ, 0, 1.78813934326171875e-07 ;  /* 0x00000003ff1a7435 */ /* 0x000fe200000001ff */
[----:B------:R-:W-:-:S03]  /*3f90*/  IMAD.MOV.U32 R20, RZ, RZ, RZ ;  /* 0x000000ffff147224 */ /* 0x000fc600078e00ff */
[----:B------:R-:W-:-:S07]  /*3fa0*/  SHF.R.S32.HI R15, RZ, 0x1f, R6 ;  /* 0x0000001fff0f7819 */ /* 0x000fce0000011406 */
.L_x_974:
        /* <DEDUP_REMOVED lines=48> */
.L_x_970:
[----:B------:R-:W-:Y:S05]  /*42b0*/  BSYNC B1 ;  /* 0x0000000000017941 */ /* 0x000fea0003800000 */
.L_x_969:
        /* <DEDUP_REMOVED lines=23> */
        .weak           $__internal_31_$__cuda_sm20_div_u64
        .type           $__internal_31_$__cuda_sm20_div_u64,@function
        .size           $__internal_31_$__cuda_sm20_div_u64,(.L_x_1664 - $__internal_31_$__cuda_sm20_div_u64)
$__internal_31_$__cuda_sm20_div_u64:
        /* <DEDUP_REMOVED lines=60> */
[----:B------:R-:W-:Y:S06]  /*47f0*/  RET.REL.NODEC R4 `(_ZN7cutlass13device_kernelIN5flash19FlashAttnFwdCombineIN4cute5tupleIJNS3_1CILi16EEENS5_ILi64EEEEEELi8ELi256ELi1ELb0ELb1ENS_6half_tEfNS_4arch4Sm80EEEEEvNT_6ParamsE) ;  /* 0xffffffb804007950 */ /* 0x000fec0003c3ffff */
.L_x_975:
        /* <DEDUP_REMOVED lines=16> */
.L_x_1664:


//--------------------- .text._ZN7cutlass13device_kernelIN5flash19FlashAttnFwdCombineIN4cute5tupleIJNS3_1CILi16EEENS5_ILi64EEEEEELi7ELi256ELi1ELb0ELb1ENS_6half_tEfNS_4arch4Sm80EEEEEvNT_6ParamsE --------------------------
	.section	.text._ZN7cutlass13device_kernelIN5flash19FlashAttnFwdCombineIN4cute5tupleIJNS3_1CILi16EEENS5_ILi64EEEEEELi7ELi256ELi1ELb0ELb1ENS_6half_tEfNS_4arch4Sm80EEEEEvNT_6ParamsE,"ax",@progbits
	.align	128
.text._ZN7cutlass13device_kernelIN5flash19FlashAttnFwdCombineIN4cute5tupleIJNS3_1CILi16EEENS5_ILi64EEEEEELi7ELi256ELi1ELb0ELb1ENS_6half_tEfNS_4arch4Sm80EEEEEvNT_6ParamsE:
        .type           _ZN7cutlass13device_kernelIN5flash19FlashAttnFwdCombineIN4cute5tupleIJNS3_1CILi16EEENS5_ILi64EEEEEELi7ELi256ELi1ELb0ELb1ENS_6half_tEfNS_4arch4Sm80EEEEEvNT_6ParamsE,@function
        .size           _ZN7cutlass13device_kernelIN5flash19FlashAttnFwdCombineIN4cute5tupleIJNS3_1CILi16EEENS5_ILi64EEEEEELi7ELi256ELi1ELb0ELb1ENS_6half_tEfNS_4arch4Sm80EEEEEvNT_6ParamsE,(.L_x_1666 - _ZN7cutlass13device_kernelIN5flash19FlashAttnFwdCombineIN4cute5tupleIJNS3_1CILi16EEENS5_ILi64EEEEEELi7ELi256ELi1ELb0ELb1ENS_6half_tEfNS_4arch4Sm80EEEEEvNT_6ParamsE)
        .other          _ZN7cutlass13device_kernelIN5flash19FlashAttnFwdCombineIN4cute5tupleIJNS3_1CILi16EEENS5_ILi64EEEEEELi7ELi256ELi1ELb0ELb1ENS_6half_tEfNS_4arch4Sm80EEEEEvNT_6ParamsE,@"STO_CUDA_ENTRY STV_DEFAULT"
_ZN7cutlass13device_kernelIN5flash19FlashAttnFwdCombineIN4cute5tupleIJNS3_1CILi16EEENS5_ILi64EEEEEELi7ELi256ELi1ELb0ELb1ENS_6half_tEfNS_4arch4Sm80EEEEEvNT_6ParamsE:
        /* <DEDUP_REMOVED lines=57> */
.L_x_976:
        /* <DEDUP_REMOVED lines=25> */
.L_x_977:
        /* <DEDUP_REMOVED lines=101> */
.L_x_979:
        /* <DEDUP_REMOVED lines=14> */
[----:B------:R-:W-:Y:S05]  /*0c50*/  CALL.REL.NOINC `($__internal_32_$__cuda_sm20_div_u64) ;  /* 0x0000002800687944 */ /* 0x000fea0003c00000 */
[----:B------:R-:W-:Y:S05]  /*0c60*/  BRA `(.L_x_981) ;  /* 0x00000000004c7947 */ /* 0x000fea0003800000 */
.L_x_980:
        /* <DEDUP_REMOVED lines=19> */
.L_x_981:
[----:B------:R-:W-:Y:S02]  /*0da0*/  IADD3 R4, R7, -0x1, RZ ;  /* 0xffffffff07047810 */ /* 0x000fe40007ffe0ff */
[----:B------:R-:W-:-:S07]  /*0db0*/  MOV R9, R0 ;  /* 0x0000000000097202 */ /* 0x000fce0000000f00 */
.L_x_978:
        /* <DEDUP_REMOVED lines=184> */
.L_x_983:
[----:B------:R-:W-:Y:S05]  /*1940*/  BSYNC B0 ;  /* 0x0000000000007941 */ /* 0x000fea0003800000 */
.L_x_982:
        /* <DEDUP_REMOVED lines=203> */
.L_x_985:
[----:B------:R-:W-:Y:S05]  /*2600*/  BSYNC B0 ;  /* 0x0000000000007941 */ /* 0x000fea0003800000 */
.L_x_984:
        /* <DEDUP_REMOVED lines=35> */
.L_x_990:
        /* <DEDUP_REMOVED lines=142> */
.L_x_989:
[----:B------:R-:W-:Y:S05]  /*3120*/  BSYNC B0 ;  /* 0x0000000000007941 */ /* 0x000fea0003800000 */
.L_x_988:
[----:B------:R-:W-:Y:S05]  /*3130*/  @!P5 BRA `(.L_x_987) ;  /* 0x0000000000d0d947 */ /* 0x000fea0003800000 */
[----:B------:R-:W-:Y:S01]  /*3140*/  VIADD R4, R40, 0x3 ;  /* 0x0000000328047836 */ /* 0x000fe20000000000 */
[----:B-1----:R-:W-:Y:S01]  /*3150*/  MOV R20, 0x3 ;  /* 0x0000000300147802 */ /* 0x002fe20000000f00 */
[----:B------:R-:W-:-:S03]  /*3160*/  IMAD.MOV.U32 R6, RZ, RZ, RZ ;  /* 0x000000ffff067224 */ /* 0x000fc600078e00ff */
[----:B------:R-:W-:-:S07]  /*3170*/  SHF.R.S32.HI R7, RZ, 0x1f, R4 ;  /* 0x0000001fff077819 */ /* 0x000fce0000011404 */
.L_x_991:
        /* <DEDUP_REMOVED lines=48> */
.L_x_987:
[----:B------:R-:W-:Y:S05]  /*3480*/  BSYNC B1 ;  /* 0x0000000000017941 */ /* 0x000fea0003800000 */
.L_x_986:
        /* <DEDUP_REMOVED lines=23> */
        .weak           $__internal_32_$__cuda_sm20_div_u64
        .type           $__internal_32_$__cuda_sm20_div_u64,@function
        .size           $__internal_32_$__cuda_sm20_div_u64,(.L_x_1666 - $__internal_32_$__cuda_sm20_div_u64)
$__internal_32_$__cuda_sm20_div_u64:
        /* <DEDUP_REMOVED lines=60> */
[----:B------:R-:W-:Y:S06]  /*39c0*/  RET.REL.NODEC R2 `(_ZN7cutlass13device_kernelIN5flash19FlashAttnFwdCombineIN4cute5tupleIJNS3_1CILi16EEENS5_ILi64EEEEEELi7ELi256ELi1ELb0ELb1ENS_6half_tEfNS_4arch4Sm80EEEEEvNT_6ParamsE) ;  /* 0xffffffc4028c7950 */ /* 0x000fec0003c3ffff */
.L_x_992:
        /* <DEDUP_REMOVED lines=11> */
.L_x_1666:


//--------------------- .text._ZN7cutlass13device_kernelIN5flash19FlashAttnFwdCombineIN4cute5tupleIJNS3_1CILi16EEENS5_ILi64EEEEEELi6ELi256ELi1ELb0ELb1ENS_6half_tEfNS_4arch4Sm80EEEEEvNT_6ParamsE --------------------------
	.section	.text._ZN7cutlass13device_kernelIN5flash19FlashAttnFwdCombineIN4cute5tupleIJNS3_1CILi16EEENS5_ILi64EEEEEELi6ELi256ELi1ELb0ELb1ENS_6half_tEfNS_4arch4Sm80EEEEEvNT_6ParamsE,"ax",@progbits
	.align	128
.text._ZN7cutlass13device_kernelIN5flash19FlashAttnFwdCombineIN4cute5tupleIJNS3_1CILi16EEENS5_ILi64EEEEEELi6ELi256ELi1ELb0ELb1ENS_6half_tEfNS_4arch4Sm80EEEEEvNT_6ParamsE:
        .type           _ZN7cutlass13device_kernelIN5flash19FlashAttnFwdCombineIN4cute5tupleIJNS3_1CILi16EEENS5_ILi64EEEEEELi6ELi256ELi1ELb0ELb1ENS_6half_tEfNS_4arch4Sm80EEEEEvNT_6ParamsE,@function
        .size           _ZN7cutlass13device_kernelIN5flash19FlashAttnFwdCombineIN4cute5tupleIJNS3_1CILi16EEENS5_ILi64EEEEEELi6ELi256ELi1ELb0ELb1ENS_6half_tEfNS_4arch4Sm80EEEEEvNT_6ParamsE,(.L_x_1668 - _ZN7cutlass13device_kernelIN5flash19FlashAttnFwdCombineIN4cute5tupleIJNS3_1CILi16EEENS5_ILi64EEEEEELi6ELi256ELi1ELb0ELb1ENS_6half_tEfNS_4arch4Sm80EEEEEvNT_6ParamsE)
        .other          _ZN7cutlass13device_kernelIN5flash19FlashAttnFwdCombineIN4cute5tupleIJNS3_1CILi16EEENS5_ILi64EEEEEELi6ELi256ELi1ELb0ELb1ENS_6half_tEfNS_4arch4Sm80EEEEEvNT_6ParamsE,@"STO_CUDA_ENTRY STV_DEFAULT"
_ZN7cutlass13device_kernelIN5flash19FlashAttnFwdCombineIN4cute5tupleIJNS3_1CILi16EEENS5_ILi64EEEEEELi6ELi256ELi1ELb0ELb1ENS_6half_tEfNS_4arch4Sm80EEEEEvNT_6ParamsE:
        /* <DEDUP_REMOVED lines=57> */
.L_x_993:
        /* <DEDUP_REMOVED lines=25> */
.L_x_994:
        /* <DEDUP_REMOVED lines=101> */
.L_x_996:
        /* <DEDUP_REMOVED lines=14> */
[----:B------:R-:W-:Y:S05]  /*0c50*/  CALL.REL.NOINC `($__internal_33_$__cuda_sm20_div_u64) ;  /* 0x00000020009c7944 */ /* 0x000fea0003c00000 */
[----:B------:R-:W-:Y:S05]  /*0c60*/  BRA `(.L_x_998) ;  /* 0x00000000004c7947 */ /* 0x000fea0003800000 */
.L_x_997:
        /* <DEDUP_REMOVED lines=19> */
.L_x_998:
[----:B------:R-:W-:Y:S02]  /*0da0*/  IADD3 R4, R7, -0x1, RZ ;  /* 0xffffffff07047810 */ /* 0x000fe40007ffe0ff */
[----:B------:R-:W-:-:S03]  /*0db0*/  MOV R9, R0 ;  /* 0x0000000000097202 */ /* 0x000fc60000000f00 */
.L_x_995:
        /* <DEDUP_REMOVED lines=106> */
.L_x_1000:
[----:B------:R-:W-:Y:S05]  /*1460*/  BSYNC B0 ;  /* 0x0000000000007941 */ /* 0x000fea0003800000 */
.L_x_999:
        /* <DEDUP_REMOVED lines=169> */
.L_x_1002:
[----:B------:R-:W-:Y:S05]  /*1f00*/  BSYNC B0 ;  /* 0x0000000000007941 */ /* 0x000fea0003800000 */
.L_x_1001:
        /* <DEDUP_REMOVED lines=32> */
.L_x_1007:
        /* <DEDUP_REMOVED lines=142> */
.L_x_1006:
[----:B------:R-:W-:Y:S05]  /*29f0*/  BSYNC B0 ;  /* 0x0000000000007941 */ /* 0x000fea0003800000 */
.L_x_1005:
[----:B------:R-:W-:Y:S05]  /*2a00*/  @!P5 BRA `(.L_x_1004) ;  /* 0x0000000000d0d947 */ /* 0x000fea0003800000 */
[----:B------:R-:W-:Y:S01]  /*2a10*/  VIADD R4, R40, 0x3 ;  /* 0x0000000328047836 */ /* 0x000fe20000000000 */
[----:B------:R-:W-:Y:S01]  /*2a20*/  HFMA2.MMA R20, -RZ, RZ, 0, 1.78813934326171875e-07 ;  /* 0x00000003ff147435 */ /* 0x000fe200000001ff */
[----:B-1----:R-:W-:-:S03]  /*2a30*/  IMAD.MOV.U32 R6, RZ, RZ, RZ ;  /* 0x000000ffff067224 */ /* 0x002fc600078e00ff */
[----:B------:R-:W-:-:S07]  /*2a40*/  SHF.R.S32.HI R7, RZ, 0x1f, R4 ;  /* 0x0000001fff077819 */ /* 0x000fce0000011404 */
.L_x_1008:
        /* <DEDUP_REMOVED lines=48> */
.L_x_1004:
[----:B------:R-:W-:Y:S05]  /*2d50*/  BSYNC B1 ;  /* 0x0000000000017941 */ /* 0x000fea0003800000 */
.L_x_1003:
        /* <DEDUP_REMOVED lines=23> */
        .weak           $__internal_33_$__cuda_sm20_div_u64
        .type           $__internal_33_$__cuda_sm20_div_u64,@function
        .size           $__internal_33_$__cuda_sm20_div_u64,(.L_x_1668 - $__internal_33_$__cuda_sm20_div_u64)
$__internal_33_$__cuda_sm20_div_u64:
        /* <DEDUP_REMOVED lines=60> */
[----:B------:R-:W-:Y:S06]  /*3290*/  RET.REL.NODEC R2 `(_ZN7cutlass13device_kernelIN5flash19FlashAttnFwdCombineIN4cute5tupleIJNS3_1CILi16EEENS5_ILi64EEEEEELi6ELi256ELi1ELb0ELb1ENS_6half_tEfNS_4arch4Sm80EEEEEvNT_6ParamsE) ;  /* 0xffffffcc02587950 */ /* 0x000fec0003c3ffff */
.L_x_1009:
        /* <DEDUP_REMOVED lines=14> */
.L_x_1668:


//--------------------- .text._ZN7cutlass13device_kernelIN5flash19FlashAttnFwdCombineIN4cute5tupleIJNS3_1CILi16EEENS5_ILi64EEEEEELi5ELi256ELi1ELb0ELb1ENS_6half_tEfNS_4arch4Sm80EEEEEvNT_6ParamsE --------------------------
	.section	.text._ZN7cutlass13device_kernelIN5flash19FlashAttnFwdCombineIN4cute5tupleIJNS3_1CILi16EEENS5_ILi64EEEEEELi5ELi256ELi1ELb0ELb1ENS_6half_tEfNS_4arch4Sm80EEEEEvNT_6ParamsE,"ax",@progbits
	.align	128
.text._ZN7cutlass13device_kernelIN5flash19FlashAttnFwdCombineIN4cute5tupleIJNS3_1CILi16EEENS5_ILi64EEEEEELi5ELi256ELi1ELb0ELb1ENS_6half_tEfNS_4arch4Sm80EEEEEvNT_6ParamsE:
        .type           _ZN7cutlass13device_kernelIN5flash19FlashAttnFwdCombineIN4cute5tupleIJNS3_1CILi16EEENS5_ILi64EEEEEELi5ELi256ELi1ELb0ELb1ENS_6half_tEfNS_4arch4Sm80EEEEEvNT_6ParamsE,@function
        .size           _ZN7cutlass13device_kernelIN5flash19FlashAttnFwdCombineIN4cute5tupleIJNS3_1CILi16EEENS5_ILi64EEEEEELi5ELi256ELi1ELb0ELb1ENS_6half_tEfNS_4arch4Sm80EEEEEvNT_6ParamsE,(.L_x_1670 - _ZN7cutlass13device_kernelIN5flash19FlashAttnFwdCombineIN4cute5tupleIJNS3_1CILi16EEENS5_ILi64EEEEEELi5ELi256ELi1ELb0ELb1ENS_6half_tEfNS_4arch4Sm80EEEEEvNT_6ParamsE)
        .other          _ZN7cutlass13device_kernelIN5flash19FlashAttnFwdCombineIN4cute5tupleIJNS3_1CILi16EEENS5_ILi64EEEEEELi5ELi256ELi1ELb0ELb1ENS_6half_tEfNS_4arch4Sm80EEEEEvNT_6ParamsE,@"STO_CUDA_ENTRY STV_DEFAULT"
_ZN7cutlass13device_kernelIN5flash19FlashAttnFwdCombineIN4cute5tupleIJNS3_1CILi16EEENS5_ILi64EEEEEELi5ELi256ELi1ELb0ELb1ENS_6half_tEfNS_4arch4Sm80EEEEEvNT_6ParamsE:
        /* <DEDUP_REMOVED lines=57> */
.L_x_1010:
        /* <DEDUP_REMOVED lines=25> */
.L_x_1011:
        /* <DEDUP_REMOVED lines=101> */
.L_x_1013:
        /* <DEDUP_REMOVED lines=14> */
[----:B------:R-:W-:Y:S05]  /*0c50*/  CALL.REL.NOINC `($__internal_34_$__cuda_sm20_div_u64) ;  /* 0x0000001c00bc7944 */ /* 0x000fea0003c00000 */
[----:B------:R-:W-:Y:S05]  /*0c60*/  BRA `(.L_x_1015) ;  /* 0x00000000004c7947 */ /* 0x000fea0003800000 */
.L_x_1014:
        /* <DEDUP_REMOVED lines=19> */
.L_x_1015:
[----:B------:R-:W-:Y:S02]  /*0da0*/  IADD3 R4, R7, -0x1, RZ ;  /* 0xffffffff07047810 */ /* 0x000fe40007ffe0ff */
[----:B------:R-:W-:-:S03]  /*0db0*/  MOV R9, R0 ;  /* 0x0000000000097202 */ /* 0x000fc60000000f00 */
.L_x_1012:
        /* <DEDUP_REMOVED lines=70> */
.L_x_1017:
[----:B------:R-:W-:Y:S05]  /*1220*/  BSYNC B0 ;  /* 0x0000000000007941 */ /* 0x000fea0003800000 */
.L_x_1016:
        /* <DEDUP_REMOVED lines=152> */
.L_x_1019:
[----:B------:R-:W-:Y:S05]  /*1bb0*/  BSYNC B0 ;  /* 0x0000000000007941 */ /* 0x000fea0003800000 */
.L_x_1018:
        /* <DEDUP_REMOVED lines=29> */
.L_x_1024:
        /* <DEDUP_REMOVED lines=142> */
.L_x_1023:
[----:B------:R-:W-:Y:S05]  /*2670*/  BSYNC B0 ;  /* 0x0000000000007941 */ /* 0x000fea0003800000 */
.L_x_1022:
[----:B------:R-:W-:Y:S05]  /*2680*/  @!P5 BRA `(.L_x_1021) ;  /* 0x0000000000d0d947 */ /* 0x000fea0003800000 */
[----:B------:R-:W-:Y:S01]  /*2690*/  VIADD R4, R40, 0x3 ;  /* 0x0000000328047836 */ /* 0x000fe20000000000 */
[----:B-1----:R-:W-:Y:S01]  /*26a0*/  MOV R20, 0x3 ;  /* 0x0000000300147802 */ /* 0x002fe20000000f00 */
[----:B------:R-:W-:-:S03]  /*26b0*/  IMAD.MOV.U32 R6, RZ, RZ, RZ ;  /* 0x000000ffff067224 */ /* 0x000fc600078e00ff */
[----:B------:R-:W-:-:S07]  /*26c0*/  SHF.R.S32.HI R7, RZ, 0x1f, R4 ;  /* 0x0000001fff077819 */ /* 0x000fce0000011404 */
.L_x_1025:
        /* <DEDUP_REMOVED lines=48> */
.L_x_1021:
[----:B------:R-:W-:Y:S05]  /*29d0*/  BSYNC B1 ;  /* 0x0000000000017941 */ /* 0x000fea0003800000 */
.L_x_1020:
        /* <DEDUP_REMOVED lines=23> */
        .weak           $__internal_34_$__cuda_sm20_div_u64
        .type           $__internal_34_$__cuda_sm20_div_u64,@function
        .size           $__internal_34_$__cuda_sm20_div_u64,(.L_x_1670 - $__internal_34_$__cuda_sm20_div_u64)
$__internal_34_$__cuda_sm20_div_u64:
        /* <DEDUP_REMOVED lines=60> */
[----:B------:R-:W-:Y:S06]  /*2f10*/  RET.REL.NODEC R2 `(_ZN7cutlass13device_kernelIN5flash19FlashAttnFwdCombineIN4cute5tupleIJNS3_1CILi16EEENS5_ILi64EEEEEELi5ELi256ELi1ELb0ELb1ENS_6half_tEfNS_4arch4Sm80EEEEEvNT_6ParamsE) ;  /* 0xffffffd002387950 */ /* 0x000fec0003c3ffff */
.L_x_1026:
        /* <DEDUP_REMOVED lines=14> */
.L_x_1670:


//--------------------- .text._ZN7cutlass13device_kernelIN5flash19FlashAttnFwdCombineIN4cute5tupleIJNS3_1CILi16EEENS5_ILi64EEEEEELi4ELi256ELi1ELb0ELb1ENS_6half_tEfNS_4arch4Sm80EEEEEvNT_6ParamsE --------------------------
	.section	.text._ZN7cutlass13device_kernelIN5flash19FlashAttnFwdCombineIN4cute5tupleIJNS3_1CILi16EEENS5_ILi64EEEEEELi4ELi256ELi1ELb0ELb1ENS_6half_tEfNS_4arch4Sm80EEEEEvNT_6ParamsE,"ax",@progbits
	.align	128
.text._ZN7cutlass13device_kernelIN5flash19FlashAttnFwdCombineIN4cute5tupleIJNS3_1CILi16EEENS5_ILi64EEEEEELi4ELi256ELi1ELb0ELb1ENS_6half_tEfNS_4arch4Sm80EEEEEvNT_6ParamsE:
        .type           _ZN7cutlass13device_kernelIN5flash19FlashAttnFwdCombineIN4cute5tupleIJNS3_1CILi16EEENS5_ILi64EEEEEELi4ELi256ELi1ELb0ELb1ENS_6half_tEfNS_4arch4Sm80EEEEEvNT_6ParamsE,@function
        .size           _ZN7cutlass13device_kernelIN5flash19FlashAttnFwdCombineIN4cute5tupleIJNS3_1CILi16EEENS5_ILi64EEEEEELi4ELi256ELi1ELb0ELb1ENS_6half_tEfNS_4arch4Sm80EEEEEvNT_6ParamsE,(.L_x_1672 - _ZN7cutlass13device_kernelIN5flash19FlashAttnFwdCombineIN4cute5tupleIJNS3_1CILi16EEENS5_ILi64EEEEEELi4ELi256ELi1ELb0ELb1ENS_6half_tEfNS_4arch4Sm80EEEEEvNT_6ParamsE)
        .other          _ZN7cutlass13device_kernelIN5flash19FlashAttnFwdCombineIN4cute5tupleIJNS3_1CILi16EEENS5_ILi64EEEEEELi4ELi256ELi1ELb0ELb1ENS_6half_tEfNS_4arch4Sm80EEEEEvNT_6ParamsE,@"STO_CUDA_ENTRY STV_DEFAULT"
_ZN7cutlass13device_kernelIN5flash19FlashAttnFwdCombineIN4cute5tupleIJNS3_1CILi16EEENS5_ILi64EEEEEELi4ELi256ELi1ELb0ELb1ENS_6half_tEfNS_4arch4Sm80EEEEEvNT_6ParamsE:
        /* <DEDUP_REMOVED lines=57> */
.L_x_1027:
        /* <DEDUP_REMOVED lines=25> */
.L_x_1028:
        /* <DEDUP_REMOVED lines=101> */
.L_x_1030:
        /* <DEDUP_REMOVED lines=14> */
[----:B------:R-:W-:Y:S05]  /*0c50*/  CALL.REL.NOINC `($__internal_35_$__cuda_sm20_div_u64) ;  /* 0x0000001c004c7944 */ /* 0x000fea0003c00000 */
[----:B------:R-:W-:Y:S05]  /*0c60*/  BRA `(.L_x_1032) ;  /* 0x00000000004c7947 */ /* 0x000fea0003800000 */
.L_x_1031:
        /* <DEDUP_REMOVED lines=19> */
.L_x_1032:
[----:B------:R-:W-:Y:S02]  /*0da0*/  IADD3 R4, R7, -0x1, RZ ;  /* 0xffffffff07047810 */ /* 0x000fe40007ffe0ff */
[----:B------:R-:W-:-:S07]  /*0db0*/  MOV R9, R0 ;  /* 0x0000000000097202 */ /* 0x000fce0000000f00 */
.L_x_1029:
        /* <DEDUP_REMOVED lines=52> */
.L_x_1034:
[----:B------:R-:W-:Y:S05]  /*1100*/  BSYNC B0 ;  /* 0x0000000000007941 */ /* 0x000fea0003800000 */
.L_x_1033:
        /* <DEDUP_REMOVED lines=143> */
.L_x_1036:
[----:B------:R-:W-:Y:S05]  /*1a00*/  BSYNC B0 ;  /* 0x0000000000007941 */ /* 0x000fea0003800000 */
.L_x_1035:
        /* <DEDUP_REMOVED lines=28> */
.L_x_1041:
        /* <DEDUP_REMOVED lines=142> */
.L_x_1040:
[----:B------:R-:W-:Y:S05]  /*24b0*/  BSYNC B0 ;  /* 0x0000000000007941 */ /* 0x000fea0003800000 */
.L_x_1039:
[----:B------:R-:W-:Y:S05]  /*24c0*/  @!P5 BRA `(.L_x_1038) ;  /* 0x0000000000d0d947 */ /* 0x000fea0003800000 */
[----:B------:R-:W-:Y:S01]  /*24d0*/  VIADD R4, R40, 0x3 ;  /* 0x0000000328047836 */ /* 0x000fe20000000000 */
[----:B------:R-:W-:Y:S01]  /*24e0*/  MOV R20, 0x3 ;  /* 0x0000000300147802 */ /* 0x000fe20000000f00 */
[----:B-1----:R-:W-:-:S03]  /*24f0*/  IMAD.MOV.U32 R6, RZ, RZ, RZ ;  /* 0x000000ffff067224 */ /* 0x002fc600078e00ff */
[----:B------:R-:W-:-:S07]  /*2500*/  SHF.R.S32.HI R7, RZ, 0x1f, R4 ;  /* 0x0000001fff077819 */ /* 0x000fce0000011404 */
.L_x_1042:
        /* <DEDUP_REMOVED lines=48> */
.L_x_1038:
[----:B------:R-:W-:Y:S05]  /*2810*/  BSYNC B1 ;  /* 0x0000000000017941 */ /* 0x000fea0003800000 */
.L_x_1037:
        /* <DEDUP_REMOVED lines=23> */
        .weak           $__internal_35_$__cuda_sm20_div_u64
        .type           $__internal_35_$__cuda_sm20_div_u64,@function
        .size           $__internal_35_$__cuda_sm20_div_u64,(.L_x_1672 - $__internal_35_$__cuda_sm20_div_u64)
$__internal_35_$__cuda_sm20_div_u64:
        /* <DEDUP_REMOVED lines=60> */
[----:B------:R-:W-:Y:S06]  /*2d50*/  RET.REL.NODEC R2 `(_ZN7cutlass13device_kernelIN5flash19FlashAttnFwdCombineIN4cute5tupleIJNS3_1CILi16EEENS5_ILi64EEEEEELi4ELi256ELi1ELb0ELb1ENS_6half_tEfNS_4arch4Sm80EEEEEvNT_6ParamsE) ;  /* 0xffffffd002a87950 */ /* 0x000fec0003c3ffff */
.L_x_1043:
        /* <DEDUP_REMOVED lines=10> */
.L_x_1672:


//--------------------- .text._ZN7cutlass13device_kernelIN5flash19FlashAttnFwdCombineIN4cute5tupleIJNS3_1CILi8EEENS5_ILi128EEEEEELi8ELi256ELi1ELb0ELb0EffNS_4arch4Sm90EEEEEvNT_6ParamsE --------------------------
	.section	.text._ZN7cutlass13device_kernelIN5flash19FlashAttnFwdCombineIN4cute5tupleIJNS3_1CILi8EEENS5_ILi128EEEEEELi8ELi256ELi1ELb0ELb0EffNS_4arch4Sm90EEEEEvNT_6ParamsE,"ax",@progbits
	.align	128
.text._ZN7cutlass13device_kernelIN5flash19FlashAttnFwdCombineIN4cute5tupleIJNS3_1CILi8EEENS5_ILi128EEEEEELi8ELi256ELi1ELb0ELb0EffNS_4arch4Sm90EEEEEvNT_6ParamsE:
        .type           _ZN7cutlass13device_kernelIN5flash19FlashAttnFwdCombineIN4cute5tupleIJNS3_1CILi8EEENS5_ILi128EEEEEELi8ELi256ELi1ELb0ELb0EffNS_4arch4Sm90EEEEEvNT_6ParamsE,@function
        .size           _ZN7cutlass13device_kernelIN5flash19FlashAttnFwdCombineIN4cute5tupleIJNS3_1CILi8EEENS5_ILi128EEEEEELi8ELi256ELi1ELb0ELb0EffNS_4arch4Sm90EEEEEvNT_6ParamsE,(.L_x_1674 - _ZN7cutlass13device_kernelIN5flash19FlashAttnFwdCombineIN4cute5tupleIJNS3_1CILi8EEENS5_ILi128EEEEEELi8ELi256ELi1ELb0ELb0EffNS_4arch4Sm90EEEEEvNT_6ParamsE)
        .other          _ZN7cutlass13device_kernelIN5flash19FlashAttnFwdCombineIN4cute5tupleIJNS3_1CILi8EEENS5_ILi128EEEEEELi8ELi256ELi1ELb0ELb0EffNS_4arch4Sm90EEEEEvNT_6ParamsE,@"STO_CUDA_ENTRY STV_DEFAULT"
_ZN7cutlass13device_kernelIN5flash19FlashAttnFwdCombineIN4cute5tupleIJNS3_1CILi8EEENS5_ILi128EEEEEELi8ELi256ELi1ELb0ELb0EffNS_4arch4Sm90EEEEEvNT_6ParamsE:
        /* <DEDUP_REMOVED lines=18> */
[----:B------:R-:W2:Y:S01]  /*0120*/  @P0 LDC.64 R2, c[0x0][0x2e8] ;  /* 0x0000ba00ff020b82 */ /* 0x000ea20000000a00 */
[----:B------:R-:W-:Y:S01]  /*0130*/  UIADD3 UR6, UR6, -0x1, URZ ;  /* 0xffffffff06067890 */ /* 0x000fe2000fffe03f */
[----:B--2---:R-:W-:-:S06]  /*0140*/  @P0 IMAD.WIDE R4, R0, 0x4, R2 ;  /* 0x0000000400040825 */ /* 0x004fcc00078e0202 */
[----:B------:R-:W2:Y:S01]  /*0150*/  LDC R2, c[0x0][0x10] ;  /* 0x00000400ff027b82 */ /* 0x000ea20000000800 */
[----:B------:R2:W5:Y:S01]  /*0160*/  @P0 LDG.E R36, desc[UR38][R4.64] ;  /* 0x0000002604240981 */ /* 0x000562000c1e1900 */
[----:B------:R-:W-:Y:S01]  /*0170*/  ISETP.NE.U32.AND P0, PT, RZ, UR4, PT ;  /* 0x00000004ff007c0c */ /* 0x000fe2000bf05070 */
[----:B------:R-:W-:Y:S02]  /*0180*/  ULDC UR4, c[0x0][0x14] ;  /* 0x0000050000047ab9 */ /* 0x000fe40000000800 */
[----:B------:R-:W-:Y:S01]  /*0190*/  UIADD3 UR4, UR4, -0x1, URZ ;  /* 0xffffffff04047890 */ /* 0x000fe2000fffe03f */
[----:B------:R-:W-:-:S04]  /*01a0*/  ISETP.NE.AND.EX P0, PT, RZ, UR5, PT, P0 ;  /* 0x00000005ff007c0c */ /* 0x000fc8000bf05300 */
[----:B----4-:R-:W-:-:S04]  /*01b0*/  ISETP.NE.OR P0, PT, R24, RZ, !P0 ;  /* 0x000000ff1800720c */ /* 0x010fc80004705670 */
[----:B-1----:R-:W-:Y:S01]  /*01c0*/  ISETP.NE.OR P0, PT, R19, UR6, P0 ;  /* 0x0000000613007c0c */ /* 0x002fe20008705670 */
[----:B--2---:R-:W-:-:S05]  /*01d0*/  VIADD R2, R2, 0xffffffff ;  /* 0xffffffff02027836 */ /* 0x004fca0000000000 */
        /* <DEDUP_REMOVED lines=28> */
.L_x_1044:
        /* <DEDUP_REMOVED lines=9> */
[----:B------:R-:W-:Y:S01]  /*0430*/  IMAD.IADD R2, R24, 0x1, -R3 ;  /* 0x0000000118027824 */ /* 0x000fe200078e0a03 */
[----:B------:R-:W-:Y:S01]  /*0440*/  LOP3.LUT R3, R27, 0xf8, RZ, 0xc0, !PT ;  /* 0x000000f81b037812 */ /* 0x000fe200078ec0ff */
[----:B------:R-:W3:Y:S01]  /*0450*/  LDC.64 R6, c[0x0][0x248] ;  /* 0x00009200ff067b82 */ /* 0x000ee20000000a00 */
[----:B------:R-:W-:Y:S01]  /*0460*/  SHF.R.S32.HI R27, RZ, 0x3, R27 ;  /* 0x00000003ff1b7819 */ /* 0x000fe2000001141b */
[----:B------:R-:W-:Y:S01]  /*0470*/  IMAD R2, R19, 0x8, R2 ;  /* 0x0000000813027824 */ /* 0x000fe200078e0202 */
[----:B------:R-:W-:Y:S01]  /*0480*/  LOP3.LUT R26, R3, 0x7, R24, 0xf8, !PT ;  /* 0x00000007031a7812 */ /* 0x000fe200078ef818 */
[----:B------:R-:W-:Y:S01]  /*0490*/  IMAD R14, R19, 0x8, R10 ;  /* 0x00000008130e7824 */ /* 0x000fe200078e020a */
[----:B------:R-:W-:Y:S02]  /*04a0*/  SHF.R.U32.HI R3, RZ, 0x2, R27 ;  /* 0x00000002ff037819 */ /* 0x000fe4000001161b */
[----:B------:R-:W-:Y:S02]  /*04b0*/  ISETP.GE.AND P0, PT, R2, R17, PT ;  /* 0x000000110200720c */ /* 0x000fe40003f06270 */
[----:B-1----:R-:W-:-:S02]  /*04c0*/  ISETP.NE.AND P1, PT, R11, 0x1, PT ;  /* 0x000000010b00780c */ /* 0x002fc40003f25270 */
        /* <DEDUP_REMOVED lines=9> */
[----:B------:R-:W3:Y:S01]  /*0560*/  S2R R25, SR_CgaCtaId ;  /* 0x0000000000197919 */ /* 0x000ee20000008800 */
[C---:B------:R-:W-:Y:S01]  /*0570*/  IMAD.WIDE.U32 R22, R36.reuse, UR4, RZ ;  /* 0x0000000424167c25 */ /* 0x040fe2000f8e00ff */
[----:B------:R-:W-:Y:S02]  /*0580*/  ISETP.GE.AND P2, PT, R31, R16, PT ;  /* 0x000000101f00720c */ /* 0x000fe40003f46270 */
[----:B------:R-:W-:Y:S01]  /*0590*/  MOV R30, 0x400 ;  /* 0x00000400001e7802 */ /* 0x000fe20000000f00 */
[----:B------:R-:W-:Y:S01]  /*05a0*/  IMAD R5, R36, UR5, R5 ;  /* 0x0000000524057c24 */ /* 0x000fe2000f8e0205 */
[----:B------:R-:W-:Y:S01]  /*05b0*/  ULDC.64 UR4, c[0x0][0x270] ;  /* 0x00009c0000047ab9 */ /* 0x000fe20000000a00 */
[----:B------:R-:W-:-:S02]  /*05c0*/  IMAD.MOV.U32 R20, RZ, RZ, R2 ;  /* 0x000000ffff147224 */ /* 0x000fc400078e0002 */
[----:B------:R-:W-:Y:S01]  /*05d0*/  VIADD R37, R27, 0xa0 ;  /* 0x000000a01b257836 */ /* 0x000fe20000000000 */
[----:B------:R-:W-:Y:S01]  /*05e0*/  IADD3 R23, R23, R5, RZ ;  /* 0x0000000517177210 */ /* 0x000fe20007ffe0ff */
[----:B------:R-:W5:Y:S01]  /*05f0*/  @!P3 LDC.64 R18, c[0x0][0x268] ;  /* 0x00009a00ff12bb82 */ /* 0x000f620000000a00 */
[----:B------:R-:W-:-:S03]  /*0600*/  @!P3 SHF.R.S32.HI R33, RZ, 0x1f, R27 ;  /* 0x0000001fff21b819 */ /* 0x000fc6000001141b */
[----:B------:R-:W-:Y:S02]  /*0610*/  @!P2 SHF.R.S32.HI R21, RZ, 0x1f, R31 ;  /* 0x0000001fff15a819 */ /* 0x000fe4000001141f */
[----:B--2---:R-:W-:-:S13]  /*0620*/  ISETP.NE.AND P0, PT, R4, 0x1, PT ;  /* 0x000000010400780c */ /* 0x004fda0003f05270 */
[----:B------:R-:W2:Y:S01]  /*0630*/  @P0 LDC R9, c[0x0][0x2bc] ;  /* 0x0000af00ff090b82 */ /* 0x000ea20000000800 */
[----:B---3--:R-:W-:-:S04]  /*0640*/  LEA R25, R25, R30, 0x18 ;  /* 0x0000001e19197211 */ /* 0x008fc800078ec0ff */
[----:B------:R-:W-:-:S03]  /*0650*/  LEA R30, R26, R25, 0x2 ;  /* 0x000000191a1e7211 */ /* 0x000fc600078e10ff */
[----:B------:R-:W3:Y:S01]  /*0660*/  @P0 LDC R3, c[0x0][0x2c0] ;  /* 0x0000b000ff030b82 */ /* 0x000ee20000000800 */
[----:B--2---:R-:W-:-:S05]  /*0670*/  @P0 IMAD.HI.U32 R8, R2, R9, RZ ;  /* 0x0000000902080227 */ /* 0x004fca00078e00ff */
[----:B---3--:R-:W-:Y:S02]  /*0680*/  @P0 SHF.R.U32.HI R20, RZ, R3, R8 ;  /* 0x00000003ff140219 */ /* 0x008fe40000011608 */
[----:B------:R-:W2:Y:S02]  /*0690*/  @!P2 LDC.64 R8, c[0x0][0x268] ;  /* 0x00009a00ff08ab82 */ /* 0x000ea40000000a00 */
[--C-:B------:R-:W-:Y:S01]  /*06a0*/  SHF.R.S32.HI R5, RZ, 0x1f, R20.reuse ;  /* 0x0000001fff057819 */ /* 0x100fe20000011414 */
[----:B------:R-:W-:Y:S02]  /*06b0*/  IMAD.MOV R3, RZ, RZ, -R20 ;  /* 0x000000ffff037224 */ /* 0x000fe400078e0a14 */
[----:B------:R-:W-:-:S04]  /*06c0*/  IMAD.WIDE.U32 R22, R20, UR4, R22 ;  /* 0x0000000414167c25 */ /* 0x000fc8000f8e0016 */
[----:B------:R-:W-:Y:S02]  /*06d0*/  IMAD R4, R4, R3, R2 ;  /* 0x0000000304047224 */ /* 0x000fe400078e0202 */
[----:B------:R-:W-:-:S03]  /*06e0*/  IMAD R5, R5, UR4, RZ ;  /* 0x0000000405057c24 */ /* 0x000fc6000f8e02ff */
[----:B------:R-:W-:Y:S01]  /*06f0*/  SHF.R.S32.HI R3, RZ, 0x1f, R4 ;  /* 0x0000001fff037819 */ /* 0x000fe20000011404 */
[----:B------:R-:W-:Y:S01]  /*0700*/  IMAD R20, R20, UR5, R5 ;  /* 0x0000000514147c24 */ /* 0x000fe2000f8e0205 */
[----:B------:R-:W-:Y:S02]  /*0710*/  IADD3 R28, P0, R4, R22, RZ ;  /* 0x00000016041c7210 */ /* 0x000fe40007f1e0ff */
[----:B------:R-:W3:Y:S01]  /*0720*/  @!P3 LDC.64 R4, c[0x0][0x250] ;  /* 0x00009400ff04bb82 */ /* 0x000ee20000000a00 */
[----:B------:R-:W-:Y:S02]  /*0730*/  LOP3.LUT R22, R27, 0x1, RZ, 0xc0, !PT ;  /* 0x000000011b167812 */ /* 0x000fe400078ec0ff */
[----:B------:R-:W-:Y:S01]  /*0740*/  IADD3.X R29, R3, R23, R20, P0, !PT ;  /* 0x00000017031d7210 */ /* 0x000fe200007fe414 */
[----:B------:R-:W-:Y:S01]  /*0750*/  VIADD R23, R27, 0x40 ;  /* 0x000000401b177836 */ /* 0x000fe20000000000 */
[----:B------:R-:W-:Y:S01]  /*0760*/  ISETP.NE.U32.AND P4, PT, R22, 0x1, PT ;  /* 0x000000011600780c */ /* 0x000fe20003f85070 */
[----:B-----5:R-:W-:-:S02]  /*0770*/  @!P3 IMAD R20, R33, R18, RZ ;  /* 0x000000122114b224 */ /* 0x020fc400078e02ff */
[----:B------:R-:W5:Y:S01]  /*0780*/  @!P2 LDC.64 R2, c[0x0][0x250] ;  /* 0x00009400ff02ab82 */ /* 0x000f620000000a00 */
[----:B------:R-:W-:Y:S01]  /*0790*/  ISETP.GE.AND P6, PT, R23, R16, PT ;  /* 0x000000101700720c */ /* 0x000fe20003fc6270 */
[----:B--2---:R-:W-:Y:S02]  /*07a0*/  @!P2 IMAD R22, R21, R8, RZ ;  /* 0x000000081516a224 */ /* 0x004fe400078e02ff */
[C---:B------:R-:W-:Y:S02]  /*07b0*/  @!P3 IMAD R20, R27.reuse, R19, R20 ;  /* 0x000000131b14b224 */ /* 0x040fe400078e0214 */
[----:B------:R-:W-:-:S04]  /*07c0*/  @!P3 IMAD.WIDE.U32 R34, R27, R18, R28 ;  /* 0x000000121b22b225 */ /* 0x000fc800078e001c */
[----:B------:R-:W-:Y:S02]  /*07d0*/  VIADD R21, R27, 0x60 ;  /* 0x000000601b157836 */ /* 0x000fe40000000000 */
[----:B------:R-:W-:Y:S01]  /*07e0*/  @!P2 IMAD R9, R31, R9, R22 ;  /* 0x000000091f09a224 */ /* 0x000fe200078e0216 */
[----:B------:R-:W-:Y:S01]  /*07f0*/  MOV R22, 0xf8 ;  /* 0x000000f800167802 */ /* 0x000fe20000000f00 */
[----:B------:R-:W2:Y:S01]  /*0800*/  @!P6 LDC.64 R18, c[0x0][0x268] ;  /* 0x00009a00ff12eb82 */ /* 0x000ea20000000a00 */
[----:B------:R-:W-:Y:S01]  /*0810*/  @!P3 IMAD.IADD R20, R35, 0x1, R20 ;  /* 0x000000012314b824 */ /* 0x000fe200078e0214 */
[C---:B---3--:R-:W-:Y:S01]  /*0820*/  @!P3 LEA R40, P0, R34.reuse, R4, 0x2 ;  /* 0x000000042228b211 */ /* 0x048fe200078010ff */
[----:B------:R-:W-:Y:S01]  /*0830*/  @!P2 IMAD.WIDE.U32 R42, R31, R8, R28 ;  /* 0x000000081f2aa225 */ /* 0x000fe200078e001c */
[----:B------:R-:W-:Y:S01]  /*0840*/  ISETP.GE.AND P5, PT, R21, R16, PT ;  /* 0x000000101500720c */ /* 0x000fe20003fa6270 */
[----:B------:R-:W-:Y:S01]  /*0850*/  HFMA2.MMA R35, -RZ, RZ, 0, 3.147125244140625e-05 ;  /* 0x00000210ff237435 */ /* 0x000fe200000001ff */
[----:B------:R-:W-:Y:S01]  /*0860*/  @!P3 LEA.HI.X R41, R34, R5, R20, 0x2, P0 ;  /* 0x000000052229b211 */ /* 0x000fe200000f1414 */
[----:B------:R-:W-:Y:S01]  /*0870*/  @P3 IMAD.MOV.U32 R33, RZ, RZ, -0x800000 ;  /* 0xff800000ff213424 */ /* 0x000fe200078e00ff */
[----:B------:R-:W-:Y:S01]  /*0880*/  @!P2 IADD3 R9, R43, R9, RZ ;  /* 0x000000092b09a210 */ /* 0x000fe20007ffe0ff */
[----:B------:R-:W-:Y:S01]  /*0890*/  @P2 IMAD.MOV.U32 R43, RZ, RZ, -0x800000 ;  /* 0xff800000ff2b2424 */ /* 0x000fe200078e00ff */
[----:B-----5:R-:W-:-:S02]  /*08a0*/  @!P2 LEA R44, P0, R42, R2, 0x2 ;  /* 0x000000022a2ca211 */ /* 0x020fc400078010ff */
[----:B------:R-:W-:Y:S01]  /*08b0*/  SEL R31, R22, 0x108, !P4 ;  /* 0x00000108161f7807 */ /* 0x000fe20006000000 */
[----:B------:R3:W-:Y:S01]  /*08c0*/  @P3 STS [R30], R33 ;  /* 0x000000211e003388 */ /* 0x0007e20000000800 */
[----:B------:R-:W-:Y:S02]  /*08d0*/  @!P2 LEA.HI.X R45, R42, R3, R9, 0x2, P0 ;  /* 0x000000032a2da211 */ /* 0x000fe400000f1409 */
[----:B------:R-:W5:Y:S01]  /*08e0*/  @!P6 LDC.64 R8, c[0x0][0x250] ;  /* 0x00009400ff08eb82 */ /* 0x000f620000000a00 */
[----:B------:R-:W-:Y:S01]  /*08f0*/  IMAD.IADD R32, R26, 0x1, R31 ;  /* 0x000000011a207824 */ /* 0x000fe200078e021f */
[----:B------:R-:W-:Y:S01]  /*0900*/  @!P6 SHF.R.S32.HI R3, RZ, 0x1f, R23 ;  /* 0x0000001fff03e819 */ /* 0x000fe20000011417 */
[----:B------:R-:W-:Y:S01]  /*0910*/  @!PT LDS RZ, [RZ] ;  /* 0x00000000fffff984 */ /* 0x000fe20000000800 */
[----:B------:R-:W-:Y:S01]  /*0920*/  @!PT LDS RZ, [RZ] ;  /* 0x00000000fffff984 */ /* 0x000fe20000000800 */
[----:B------:R-:W-:Y:S01]  /*0930*/  @!PT LDS RZ, [RZ] ;  /* 0x00000000fffff984 */ /* 0x000fe20000000800 */
[----:B------:R1:W-:Y:S01]  /*0940*/  @!P3 LDGSTS.E.LTC128B [R30], desc[UR38][R40.64] ;  /* 0x00000000281ebfae */ /* 0x0003e2000b921966 */
[----:B------:R-:W-:Y:S01]  /*0950*/  LOP3.LUT P0, RZ, R27, 0x2, RZ, 0xc0, !PT ;  /* 0x000000021bff7812 */ /* 0x000fe2000780c0ff */
[----:B------:R-:W-:Y:S01]  /*0960*/  IMAD R32, R32, 0x4, R25 ;  /* 0x0000000420207824 */ /* 0x000fe200078e0219 */
[----:B------:R-:W-:-:S02]  /*0970*/  ISETP.GE.AND P3, PT, R37, R16, PT ;  /* 0x000000102500720c */ /* 0x000fc40003f66270 */
[----:B------:R-:W4:Y:S01]  /*0980*/  @!P5 LDC.64 R4, c[0x0][0x268] ;  /* 0x00009a00ff04db82 */ /* 0x000f220000000a00 */
[----:B--2---:R-:W-:Y:S01]  /*0990*/  @!P6 IMAD R2, R3, R18, RZ ;  /* 0x000000120302e224 */ /* 0x004fe200078e02ff */
[----:B------:R2:W-:Y:S01]  /*09a0*/  @P2 STS [R32], R43 ;  /* 0x0000002b20002388 */ /* 0x0005e20000000800 */
[----:B------:R-:W-:Y:S02]  /*09b0*/  SEL R35, R35, 0x1f0, !P0 ;  /* 0x000001f023237807 */ /* 0x000fe40004000000 */
[----:B------:R-:W-:Y:S01]  /*09c0*/  @!P6 IMAD R47, R23, R19, R2 ;  /* 0x00000013172fe224 */ /* 0x000fe200078e0202 */
[----:B------:R-:W-:Y:S01]  /*09d0*/  @!PT LDS RZ, [RZ] ;  /* 0x00000000fffff984 */ /* 0x000fe20000000800 */
[----:B------:R-:W-:Y:S01]  /*09e0*/  @!PT LDS RZ, [RZ] ;  /* 0x00000000fffff984 */ /* 0x000fe20000000800 */
[----:B------:R-:W-:Y:S01]  /*09f0*/  @!PT LDS RZ, [RZ] ;  /* 0x00000000fffff984 */ /* 0x000fe20000000800 */
[----:B------:R5:W-:Y:S01]  /*0a00*/  @!P2 LDGSTS.E.LTC128B [R32], desc[UR38][R44.64] ;  /* 0x000000002c20afae */ /* 0x000be2000b921966 */
[----:B------:R-:W-:Y:S01]  /*0a10*/  @!P5 SHF.R.S32.HI R19, RZ, 0x1f, R21 ;  /* 0x0000001fff13d819 */ /* 0x000fe20000011415 */
[----:B------:R-:W4:Y:S01]  /*0a20*/  @!P5 LDC.64 R2, c[0x0][0x250] ;  /* 0x00009400ff02db82 */ /* 0x000f220000000a00 */
[C---:B------:R-:W-:Y:S02]  /*0a30*/  IADD3 R34, R26.reuse, R35, RZ ;  /* 0x000000231a227210 */ /* 0x040fe40007ffe0ff */
[----:B------:R-:W-:Y:S01]  /*0a40*/  IADD3 R38, R26, R31, R35 ;  /* 0x0000001f1a267210 */ /* 0x000fe20007ffe023 */
[----:B------:R-:W-:Y:S01]  /*0a50*/  @!P3 IMAD.MOV.U32 R48, RZ, RZ, R28 ;  /* 0x000000ffff30b224 */ /* 0x000fe200078e001c */
[----:B------:R-:W-:Y:S01]  /*0a60*/  @!P5 IADD3 R42, R35, R26, R31 ;  /* 0x0000001a232ad210 */ /* 0x000fe20007ffe01f */
[----:B---3--:R-:W-:Y:S01]  /*0a70*/  VIADD R33, R27, 0x80 ;  /* 0x000000801b217836 */ /* 0x008fe20000000000 */
[----:B------:R-:W-:Y:S01]  /*0a80*/  @P5 MOV R53, 0xff800000 ;  /* 0xff80000000355802 */ /* 0x000fe20000000f00 */
[----:B------:R-:W-:-:S02]  /*0a90*/  IMAD R34, R34, 0x4, R25 ;  /* 0x0000000422227824 */ /* 0x000fc400078e0219 */
[--C-:B------:R-:W-:Y:S01]  /*0aa0*/  IMAD R38, R38, 0x4, R25.reuse ;  /* 0x0000000426267824 */ /* 0x100fe200078e0219 */
[----:B------:R-:W-:Y:S01]  /*0ab0*/  ISETP.GE.AND P4, PT, R33, R16, PT ;  /* 0x000000102100720c */ /* 0x000fe20003f86270 */
[----:B------:R-:W-:Y:S02]  /*0ac0*/  @!P5 IMAD R42, R42, 0x4, R25 ;  /* 0x000000042a2ad824 */ /* 0x000fe400078e0219 */
[C---:B-1----:R-:W-:Y:S02]  /*0ad0*/  VIADD R41, R27.reuse, 0xc0 ;  /* 0x000000c01b297836 */ /* 0x042fe40000000000 */
[----:B------:R-:W-:-:S03]  /*0ae0*/  VIADD R27, R27, 0xe0 ;  /* 0x000000e01b1b7836 */ /* 0x000fc60000000000 */
[----:B------:R-:W-:Y:S01]  /*0af0*/  ISETP.GE.AND P2, PT, R41, R16, PT ;  /* 0x000000102900720c */ /* 0x000fe20003f46270 */
[----:B--2---:R-:W-:-:S04]  /*0b00*/  @P6 IMAD.MOV.U32 R43, RZ, RZ, -0x800000 ;  /* 0xff800000ff2b6424 */ /* 0x004fc800078e00ff */
[----:B------:R-:W-:Y:S01]  /*0b10*/  @!P4 SHF.R.S32.HI R49, RZ, 0x1f, R33 ;  /* 0x0000001fff31c819 */ /* 0x000fe20000011421 */
[----:B-----5:R-:W-:Y:S01]  /*0b20*/  @!P6 IMAD.MOV.U32 R45, RZ, RZ, R29 ;  /* 0x000000ffff2de224 */ /* 0x020fe200078e001d */
[----:B------:R-:W-:Y:S01]  /*0b30*/  @!P6 MOV R44, R28 ;  /* 0x0000001c002ce202 */ /* 0x000fe20000000f00 */
[----:B------:R1:W-:Y:S04]  /*0b40*/  @P6 STS [R34], R43 ;  /* 0x0000002b22006388 */ /* 0x0003e80000000800 */
[----:B------:R-:W-:Y:S02]  /*0b50*/  @!P6 IMAD.WIDE.U32 R44, R23, R18, R44 ;  /* 0x00000012172ce225 */ /* 0x000fe400078e002c */
[----:B------:R-:W2:Y:S03]  /*0b60*/  @!P4 LDC.64 R22, c[0x0][0x268] ;  /* 0x00009a00ff16cb82 */ /* 0x000ea60000000a00 */
[----:B------:R-:W-:-:S02]  /*0b70*/  @!P6 IADD3 R18, R45, R47, RZ ;  /* 0x0000002f2d12e210 */ /* 0x000fc40007ffe0ff */
[C---:B------:R-:W-:Y:S01]  /*0b80*/  @!P6 LEA R50, P0, R44.reuse, R8, 0x2 ;  /* 0x000000082c32e211 */ /* 0x040fe200078010ff */
[-C--:B----4-:R-:W-:Y:S01]  /*0b90*/  @!P5 IMAD R8, R19, R4.reuse, RZ ;  /* 0x000000041308d224 */ /* 0x090fe200078e02ff */
[----:B------:R-:W-:Y:S01]  /*0ba0*/  @!P3 SHF.R.S32.HI R45, RZ, 0x1f, R37 ;  /* 0x0000001fff2db819 */ /* 0x000fe20000011425 */
[----:B------:R-:W-:Y:S01]  /*0bb0*/  @!P5 IMAD.MOV.U32 R19, RZ, RZ, R29 ;  /* 0x000000ffff13d224 */ /* 0x000fe200078e001d */
[----:B------:R-:W-:Y:S01]  /*0bc0*/  @!P6 LEA.HI.X R51, R44, R9, R18, 0x2, P0 ;  /* 0x000000092c33e211 */ /* 0x000fe200000f1412 */
[----:B------:R-:W-:Y:S02]  /*0bd0*/  @!P5 IMAD.MOV.U32 R18, RZ, RZ, R28 ;  /* 0x000000ffff12d224 */ /* 0x000fe400078e001c */
[C---:B------:R-:W-:Y:S02]  /*0be0*/  @!P5 IMAD R8, R21.reuse, R5, R8 ;  /* 0x000000051508d224 */ /* 0x040fe400078e0208 */
[----:B------:R-:W-:Y:S01]  /*0bf0*/  @!P5 IMAD.WIDE.U32 R20, R21, R4, R18 ;  /* 0x000000041514d225 */ /* 0x000fe200078e0012 */
[----:B------:R-:W-:Y:S01]  /*0c00*/  @!PT LDS RZ, [RZ] ;  /* 0x00000000fffff984 */ /* 0x000fe20000000800 */
[----:B------:R-:W-:Y:S01]  /*0c10*/  @!PT LDS RZ, [RZ] ;  /* 0x00000000fffff984 */ /* 0x000fe20000000800 */
[----:B------:R-:W-:Y:S01]  /*0c20*/  @!PT LDS RZ, [RZ] ;  /* 0x00000000fffff984 */ /* 0x000fe20000000800 */
[----:B------:R3:W-:Y:S01]  /*0c30*/  @!P6 LDGSTS.E.LTC128B [R34], desc[UR38][R50.64] ;  /* 0x000000003222efae */ /* 0x0007e2000b921966 */
[----:B------:R-:W4:Y:S01]  /*0c40*/  @!P3 LDC.64 R18, c[0x0][0x268] ;  /* 0x00009a00ff12bb82 */ /* 0x000f220000000a00 */
[----:B------:R-:W-:Y:S01]  /*0c50*/  ISETP.GE.AND P6, PT, R27, R16, PT ;  /* 0x000000101b00720c */ /* 0x000fe20003fc6270 */
[----:B------:R-:W-:Y:S01]  /*0c60*/  @!P5 IMAD.IADD R8, R21, 0x1, R8 ;  /* 0x000000011508d824 */ /* 0x000fe200078e0208 */
[----:B------:R-:W-:Y:S01]  /*0c70*/  @!P5 LEA R46, P0, R20, R2, 0x2 ;  /* 0x00000002142ed211 */ /* 0x000fe200078010ff */
[----:B------:R3:W-:Y:S01]  /*0c80*/  @P5 STS [R38], R53 ;  /* 0x0000003526005388 */ /* 0x0007e20000000800 */
[----:B-1----:R-:W-:-:S02]  /*0c90*/  @P4 MOV R43, 0xff800000 ;  /* 0xff800000002b4802 */ /* 0x002fc40000000f00 */
[----:B------:R-:W-:Y:S01]  /*0ca0*/  @!P5 LEA.HI.X R47, R20, R3, R8, 0x2, P0 ;  /* 0x00000003142fd211 */ /* 0x000fe200000f1408 */
[----:B------:R-:W1:Y:S01]  /*0cb0*/  @!P2 LDC.64 R4, c[0x0][0x268] ;  /* 0x00009a00ff04ab82 */ /* 0x000e620000000a00 */
[----:B--2---:R-:W-:Y:S01]  /*0cc0*/  @!P4 IMAD R40, R49, R22, RZ ;  /* 0x000000163128c224 */ /* 0x004fe200078e02ff */
[----:B------:R-:W-:Y:S02]  /*0cd0*/  @!P2 SHF.R.S32.HI R49, RZ, 0x1f, R41 ;  /* 0x0000001fff31a819 */ /* 0x000fe40000011429 */
[----:B------:R-:W-:Y:S01]  /*0ce0*/  @!PT LDS RZ, [RZ] ;  /* 0x00000000fffff984 */ /* 0x000fe20000000800 */
[----:B------:R-:W-:Y:S01]  /*0cf0*/  @!PT LDS RZ, [RZ] ;  /* 0x00000000fffff984 */ /* 0x000fe20000000800 */
[----:B------:R-:W-:Y:S01]  /*0d00*/  @!PT LDS RZ, [RZ] ;  /* 0x00000000fffff984 */ /* 0x000fe20000000800 */
[----:B------:R3:W-:Y:S01]  /*0d10*/  @!P5 LDGSTS.E.LTC128B [R42], desc[UR38][R46.64] ;  /* 0x000000002e2adfae */ /* 0x0007e2000b921966 */
[----:B------:R-:W-:-:S03]  /*0d20*/  @!P4 IMAD R23, R33, R23, R40 ;  /* 0x000000172117c224 */ /* 0x000fc600078e0228 */
[----:B------:R-:W2:Y:S01]  /*0d30*/  @!P4 LDC.64 R20, c[0x0][0x250] ;  /* 0x00009400ff14cb82 */ /* 0x000ea20000000a00 */
[----:B------:R3:W-:Y:S07]  /*0d40*/  @P4 STS [R30+0x1000], R43 ;  /* 0x0010002b1e004388 */ /* 0x0007ee0000000800 */
[----:B------:R-:W5:Y:S01]  /*0d50*/  @!P3 LDC.64 R8, c[0x0][0x250] ;  /* 0x00009400ff08bb82 */ /* 0x000f620000000a00 */
[----:B----4-:R-:W-:Y:S02]  /*0d60*/  @!P3 IMAD R40, R45, R18, RZ ;  /* 0x000000122d28b224 */ /* 0x010fe400078e02ff */
[----:B------:R-:W-:-:S04]  /*0d70*/  @!P4 IMAD.WIDE.U32 R44, R33, R22, R28 ;  /* 0x00000016212cc225 */ /* 0x000fc800078e001c */
[----:B------:R-:W-:Y:S01]  /*0d80*/  @!P3 IMAD R19, R37, R19, R40 ;  /* 0x000000132513b224 */ /* 0x000fe200078e0228 */
[----:B------:R-:W4:Y:S01]  /*0d90*/  @!P2 LDC.64 R2, c[0x0][0x250] ;  /* 0x00009400ff02ab82 */ /* 0x000f220000000a00 */
[----:B-1----:R-:W-:Y:S01]  /*0da0*/  @!P2 IMAD R22, R49, R4, RZ ;  /* 0x000000043116a224 */ /* 0x002fe200078e02ff */
[----:B------:R-:W-:Y:S01]  /*0db0*/  @!P3 MOV R49, R29 ;  /* 0x0000001d0031b202 */ /* 0x000fe20000000f00 */
[----:B------:R-:W-:Y:S02]  /*0dc0*/  @!P4 IMAD.IADD R23, R45, 0x1, R23 ;  /* 0x000000012d17c824 */ /* 0x000fe400078e0217 */
[----:B------:R-:W-:Y:S02]  /*0dd0*/  @!P2 IMAD R5, R41, R5, R22 ;  /* 0x000000052905a224 */ /* 0x000fe400078e0216 */
[----:B------:R-:W-:Y:S01]  /*0de0*/  @!P3 IMAD.WIDE.U32 R48, R37, R18, R48 ;  /* 0x000000122530b225 */ /* 0x000fe200078e0030 */
[----:B--2---:R-:W-:-:S03]  /*0df0*/  @!P4 LEA R20, P0, R44, R20, 0x2 ;  /* 0x000000142c14c211 */ /* 0x004fc600078010ff */
[----:B------:R-:W-:Y:S01]  /*0e00*/  @!P2 IMAD.WIDE.U32 R40, R41, R4, R28 ;  /* 0x000000042928a225 */ /* 0x000fe200078e001c */
[----:B------:R-:W-:Y:S02]  /*0e10*/  @!P4 LEA.HI.X R21, R44, R21, R23, 0x2, P0 ;  /* 0x000000152c15c211 */ /* 0x000fe400000f1417 */
[----:B------:R-:W-:Y:S01]  /*0e20*/  @P3 MOV R23, 0xff800000 ;  /* 0xff80000000173802 */ /* 0x000fe20000000f00 */
[----:B------:R-:W-:Y:S01]  /*0e30*/  @!P3 IMAD.IADD R19, R49, 0x1, R19 ;  /* 0x000000013113b824 */ /* 0x000fe200078e0213 */
[C---:B-----5:R-:W-:Y:S01]  /*0e40*/  @!P3 LEA R8, P5, R48.reuse, R8, 0x2 ;  /* 0x000000083008b211 */ /* 0x060fe200078a10ff */
[----:B------:R-:W-:Y:S01]  /*0e50*/  @!PT LDS RZ, [RZ] ;  /* 0x00000000fffff984 */ /* 0x000fe20000000800 */
[----:B------:R-:W-:Y:S01]  /*0e60*/  @!PT LDS RZ, [RZ] ;  /* 0x00000000fffff984 */ /* 0x000fe20000000800 */
[----:B------:R-:W-:Y:S01]  /*0e70*/  @!PT LDS RZ, [RZ] ;  /* 0x00000000fffff984 */ /* 0x000fe20000000800 */
[----:B------:R3:W-:Y:S01]  /*0e80*/  @!P4 LDGSTS.E.LTC128B [R30+0x1000], desc[UR38][R20.64] ;  /* 0x01000000141ecfae */ /* 0x0007e2000b921966 */
[----:B------:R-:W-:Y:S02]  /*0e90*/  @!P2 IADD3 R5, R41, R5, RZ ;  /* 0x000000052905a210 */ /* 0x000fe40007ffe0ff */
[----:B------:R-:W-:Y:S01]  /*0ea0*/  @!P3 LEA.HI.X R9, R48, R9, R19, 0x2, P5 ;  /* 0x000000093009b211 */ /* 0x000fe200028f1413 */
[----:B------:R-:W-:Y:S01]  /*0eb0*/  @P2 IMAD.MOV.U32 R19, RZ, RZ, -0x800000 ;  /* 0xff800000ff132424 */ /* 0x000fe200078e00ff */
[----:B------:R3:W-:Y:S01]  /*0ec0*/  @P3 STS [R32+0x1000], R23 ;  /* 0x0010001720003388 */ /* 0x0007e20000000800 */
[----:B----4-:R-:W-:-:S03]  /*0ed0*/  @!P2 LEA R2, P0, R40, R2, 0x2 ;  /* 0x000000022802a211 */ /* 0x010fc600078010ff */
        /* <DEDUP_REMOVED lines=30> */
.L_x_1046:
[----:B------:R-:W-:Y:S05]  /*10c0*/  BSYNC B0 ;  /* 0x0000000000007941 */ /* 0x000fea0003800000 */
.L_x_1045:
[----:B--23--:R-:W-:Y:S01]  /*10d0*/  LOP3.LUT R3, R15, 0xffffffe0, RZ, 0xc0, !PT ;  /* 0xffffffe00f037812 */ /* 0x00cfe200078ec0ff */
[----:B------:R-:W-:Y:S01]  /*10e0*/  USHF.L.U32 UR4, UR36, 0x7, URZ ;  /* 0x0000000724047899 */ /* 0x000fe2000800063f */
[C---:B-1----:R-:W-:Y:S01]  /*10f0*/  @P1 IMAD.HI.U32 R13, R14.reuse, R13, RZ ;  /* 0x0000000d0e0d1227 */ /* 0x042fe200078e00ff */
[----:B------:R-:W-:Y:S01]  /*1100*/  ISETP.GE.AND P0, PT, R14, R17, PT ;  /* 0x000000110e00720c */ /* 0x000fe20003f06270 */
[----:B------:R-:W0:Y:S01]  /*1110*/  LDGDEPBAR ;  /* 0x00000000000079af */ /* 0x000e220000000000 */
[----:B------:R-:W-:Y:S01]  /*1120*/  USHF.R.S32.HI UR5, URZ, 0x1f, UR4 ;  /* 0x0000001f3f057899 */ /* 0x000fe20008011404 */
[----:B------:R-:W-:Y:S01]  /*1130*/  IMAD.IADD R3, R24, 0x1, -R3 ;  /* 0x0000000118037824 */ /* 0x000fe200078e0a03 */
[----:B------:R-:W-:Y:S01]  /*1140*/  IADD3 R12, R12, -UR4, RZ ;  /* 0x800000040c0c7c10 */ /* 0x000fe2000fffe0ff */
[----:B------:R-:W-:Y:S01]  /*1150*/  IMAD.MOV.U32 R4, RZ, RZ, R14 ;  /* 0x000000ffff047224 */ /* 0x000fe200078e000e */
[----:B----4-:R-:W-:Y:S01]  /*1160*/  @P1 SHF.R.U32.HI R4, RZ, R0, R13 ;  /* 0x00000000ff041219 */ /* 0x010fe2000001160d */
[----:B------:R-:W-:-:S02]  /*1170*/  IMAD.SHL.U32 R15, R3, 0x4, RZ ;  /* 0x00000004030f7824 */ /* 0x000fc400078e00ff */
[-C--:B------:R-:W-:Y:S01]  /*1180*/  IMAD R0, R39, R6.reuse, RZ ;  /* 0x0000000627007224 */ /* 0x080fe200078e02ff */
[----:B------:R-:W-:Y:S01]  /*1190*/  SEL R2, R4, 0xffffffff, !P0 ;  /* 0xffffffff04027807 */ /* 0x000fe20004000000 */
[C---:B------:R-:W-:Y:S01]  /*11a0*/  IMAD.WIDE.U32 R22, R36.reuse, R6, UR4 ;  /* 0x0000000424167e25 */ /* 0x040fe2000f8e0006 */
        /* <DEDUP_REMOVED lines=24> */
[----:B------:R-:W4:Y:S01]  /*1330*/  @!P4 LDC.64 R16, c[0x0][0x210] ;  /* 0x00008400ff10cb82 */ /* 0x000f220000000a00 */
[----:B------:R-:W-:Y:S02]  /*1340*/  MOV R5, 0x400 ;  /* 0x0000040000057802 */ /* 0x000fe40000000f00 */
[----:B------:R-:W-:Y:S02]  /*1350*/  IADD3.X R45, R41, R23, R4, P0, !PT ;  /* 0x00000017292d7210 */ /* 0x000fe400007fe404 */
[----:B-1----:R-:W-:-:S03]  /*1360*/  LEA R0, R0, R5, 0x18 ;  /* 0x0000000500007211 */ /* 0x002fc600078ec0ff */
[----:B------:R-:W1:Y:S01]  /*1370*/  @!P5 LDC.64 R6, c[0x0][0x210] ;  /* 0x00008400ff06db82 */ /* 0x000e620000000a00 */
[----:B--2---:R-:W-:Y:S01]  /*1380*/  @!P4 IADD3 R20, P2, R44, R20, RZ ;  /* 0x000000142c14c210 */ /* 0x004fe20007f5e0ff */
[C-C-:B------:R-:W-:Y:S02]  /*1390*/  @!P4 IMAD R5, R37.reuse, 0x4, R0.reuse ;  /* 0x000000042505c824 */ /* 0x140fe400078e0200 */
[----:B------:R-:W-:Y:S01]  /*13a0*/  @!P5 IMAD R13, R37, 0x4, R0 ;  /* 0x00000004250dd824 */ /* 0x000fe200078e0200 */
[----:B------:R-:W-:-:S03]  /*13b0*/  @!P4 IADD3.X R21, R45, R21, RZ, P2, !PT ;  /* 0x000000152d15c210 */ /* 0x000fc600017fe4ff */
[----:B------:R-:W2:Y:S01]  /*13c0*/  @!P4 LDC.64 R8, c[0x0][0x210] ;  /* 0x00008400ff08cb82 */ /* 0x000ea20000000a00 */
[----:B---3--:R-:W-:-:S04]  /*13d0*/  @!P5 LEA R4, P0, R18, R44, 0x1 ;  /* 0x0000002c1204d211 */ /* 0x008fc800078008ff */
[----:B------:R-:W-:Y:S02]  /*13e0*/  @!P5 LEA.HI.X R19, R18, R45, R19, 0x1, P0 ;  /* 0x0000002d1213d211 */ /* 0x000fe400000f0c13 */
[----:B------:R-:W-:Y:S02]  /*13f0*/  SHF.R.U32.HI R18, RZ, 0x2, R3 ;  /* 0x00000002ff127819 */ /* 0x000fe40000011603 */
[----:B----4-:R-:W-:-:S04]  /*1400*/  @!P4 LEA R16, P3, R44, R16, 0x2 ;  /* 0x000000102c10c211 */ /* 0x010fc800078610ff */
[----:B------:R-:W-:Y:S02]  /*1410*/  @!P4 LEA.HI.X R17, R44, R17, R45, 0x2, P3 ;  /* 0x000000112c11c211 */ /* 0x000fe400018f142d */
[----:B-1----:R-:W-:-:S03]  /*1420*/  @!P5 LEA R6, P0, R4, R6, 0x2 ;  /* 0x000000060406d211 */ /* 0x002fc600078010ff */
[----:B------:R-:W-:Y:S01]  /*1430*/  @!PT LDS RZ, [RZ] ;  /* 0x00000000fffff984 */ /* 0x000fe20000000800 */
[----:B------:R-:W-:Y:S01]  /*1440*/  @!PT LDS RZ, [RZ] ;  /* 0x00000000fffff984 */ /* 0x000fe20000000800 */
[----:B------:R-:W-:Y:S01]  /*1450*/  @!PT LDS RZ, [RZ] ;  /* 0x00000000fffff984 */ /* 0x000fe20000000800 */
[----:B------:R1:W-:Y:S01]  /*1460*/  @!P4 LDGSTS.E.BYPASS.LTC128B.128 [R5+0x2020], desc[UR38][R16.64] ;  /* 0x020200001005cfae */ /* 0x0003e2000b901d66 */
[----:B------:R-:W-:Y:S01]  /*1470*/  @!P5 LEA.HI.X R7, R4, R7, R19, 0x2, P0 ;  /* 0x000000070407d211 */ /* 0x000fe200000f1413 */
[----:B------:R-:W-:Y:S01]  /*1480*/  IMAD.SHL.U32 R4, R3, 0x8, RZ ;  /* 0x0000000803047824 */ /* 0x000fe200078e00ff */
[----:B------:R-:W-:Y:S01]  /*1490*/  @!P4 LEA R19, R37, R0, 0x2 ;  /* 0x000000002513c211 */ /* 0x000fe200078e10ff */
[----:B------:R-:W0:Y:S01]  /*14a0*/  LDGDEPBAR ;  /* 0x00000000000079af */ /* 0x000e220000000000 */
[C---:B--2---:R-:W-:Y:S02]  /*14b0*/  @!P4 LEA R8, P2, R20.reuse, R8, 0x2 ;  /* 0x000000081408c211 */ /* 0x044fe400078410ff */
[----:B------:R-:W-:Y:S02]  /*14c0*/  LOP3.LUT P0, RZ, R3, 0x2, RZ, 0xc0, !PT ;  /* 0x0000000203ff7812 */ /* 0x000fe4000780c0ff */
[----:B------:R-:W-:Y:S02]  /*14d0*/  @!P4 LEA.HI.X R9, R20, R9, R21, 0x2, P2 ;  /* 0x000000091409c211 */ /* 0x000fe400010f1415 */
[----:B------:R-:W-:-:S02]  /*14e0*/  LOP3.LUT R21, R4, 0xf8, RZ, 0xc0, !PT ;  /* 0x000000f804157812 */ /* 0x000fc400078ec0ff */
[----:B------:R-:W-:Y:S01]  /*14f0*/  LOP3.LUT R4, R3, 0x1, RZ, 0xc0, !PT ;  /* 0x0000000103047812 */ /* 0x000fe200078ec0ff */
[----:B------:R2:W-:Y:S01]  /*1500*/  @!P4 LDGSTS.E.BYPASS.LTC128B.128 [R19+0x3020], desc[UR38][R8.64] ;  /* 0x030200000813cfae */ /* 0x0005e2000b901d66 */
[----:B------:R-:W-:Y:S02]  /*1510*/  LOP3.LUT R21, R21, 0x7, R10, 0xf8, !PT ;  /* 0x0000000715157812 */ /* 0x000fe400078ef80a */
[----:B------:R-:W-:Y:S01]  /*1520*/  ISETP.NE.U32.AND P2, PT, R4, 0x1, PT ;  /* 0x000000010400780c */ /* 0x000fe20003f45070 */
[----:B------:R-:W0:Y:S01]  /*1530*/  LDGDEPBAR ;  /* 0x00000000000079af */ /* 0x000e220000000000 */
[----:B------:R-:W-:-:S03]  /*1540*/  LOP3.LUT R21, R21, 0x7, R18, 0x78, !PT ;  /* 0x0000000715157812 */ /* 0x000fc600078e7812 */
[----:B------:R2:W-:Y:S02]  /*1550*/  @!P5 LDGSTS.E.BYPASS.LTC128B.128 [R13+0x4020], desc[UR38][R6.64] ;  /* 0x04020000060ddfae */ /* 0x0005e4000b901d66 */
[----:B------:R-:W-:Y:S02]  /*1560*/  IMAD R30, R21, 0x4, R0 ;  /* 0x00000004151e7824 */ /* 0x000fe400078e0200 */
[----:B------:R-:W0:Y:S01]  /*1570*/  LDGDEPBAR ;  /* 0x00000000000079af */ /* 0x000e220000000000 */
[----:B-1----:R-:W-:Y:S01]  /*1580*/  HFMA2.MMA R17, -RZ, RZ, 0, 0.00012969970703125 ;  /* 0x00000840ff117435 */ /* 0x002fe200000001ff */
[C---:B------:R-:W-:Y:S02]  /*1590*/  VIADD R29, R30.reuse, 0x3e0 ;  /* 0x000003e01e1d7836 */ /* 0x040fe40000000000 */
[----:B------:R-:W-:-:S07]  /*15a0*/  @P2 VIADD R29, R30, 0x420 ;  /* 0x000004201e1d2836 */ /* 0x000fce0000000000 */
[----:B------:R-:W-:-:S04]  /*15b0*/  SEL R17, R17, 0x7c0, !P0 ;  /* 0x000007c011117807 */ /* 0x000fc80004000000 */
[----:B------:R-:W-:Y:S01]  /*15c0*/  IADD3 R28, R30, R17, RZ ;  /* 0x000000111e1c7210 */ /* 0x000fe20007ffe0ff */
[----:B------:R-:W-:Y:S01]  /*15d0*/  IMAD.IADD R17, R17, 0x1, R29 ;  /* 0x0000000111117824 */ /* 0x000fe200078e021d */
[----:B------:R-:W-:-:S06]  /*15e0*/  DEPBAR.LE SB0, 0x3 ;  /* 0x000080c00000791a */ /* 0x000fcc0000000000 */
[----:B------:R-:W-:Y:S05]  /*15f0*/  WARPSYNC.ALL ;  /* 0x0000000000007948 */ /* 0x000fea0003800000 */
[----:B------:R-:W-:Y:S08]  /*1600*/  BAR.SYNC.DEFER_BLOCKING 0x0 ;  /* 0x0000000000007b1d */ /* 0x000ff00000010000 */
[----:B------:R-:W1:Y:S01]  /*1610*/  S2UR UR4, SR_CTAID.Y ;  /* 0x00000000000479c3 */ /* 0x000e620000002600 */
[----:B------:R-:W3:Y:S04]  /*1620*/  LDS R27, [R29] ;  /* 0x000000001d1b7984 */ /* 0x000ee80000000800 */
[----:B------:R-:W4:Y:S04]  /*1630*/  LDS R26, [R30] ;  /* 0x000000001e1a7984 */ /* 0x000f280000000800 */
[----:B------:R-:W5:Y:S04]  /*1640*/  LDS R25, [R28] ;  /* 0x000000001c197984 */ /* 0x000f680000000800 */
[----:B------:R-:W2:Y:S04]  /*1650*/  LDS R24, [R17] ;  /* 0x0000000011187984 */ /* 0x000ea80000000800 */
[----:B------:R-:W1:Y:S04]  /*1660*/  LDS R23, [R30+0x1000] ;  /* 0x001000001e177984 */ /* 0x000e680000000800 */
[----:B------:R-:W1:Y:S04]  /*1670*/  LDS R22, [R29+0x1000] ;  /* 0x001000001d167984 */ /* 0x000e680000000800 */
[----:B------:R-:W1:Y:S04]  /*1680*/  LDS R21, [R28+0x1000] ;  /* 0x001000001c157984 */ /* 0x000e680000000800 */
[----:B------:R-:W1:Y:S01]  /*1690*/  LDS R20, [R17+0x1000] ;  /* 0x0010000011147984 */ /* 0x000e620000000800 */
[----:B---3--:R-:W-:-:S02]  /*16a0*/  FSETP.NEU.FTZ.AND P3, PT, R27, -INF , PT ;  /* 0xff8000001b00780b */ /* 0x008fc40003f7d000 */
[----:B----4-:R-:W-:Y:S02]  /*16b0*/  FMNMX.FTZ R4, R27, R26, !PT ;  /* 0x0000001a1b047209 */ /* 0x010fe40007810000 */
[----:B------:R-:W-:Y:S02]  /*16c0*/  FSETP.NEU.FTZ.AND P5, PT, R26, -INF , PT ;  /* 0xff8000001a00780b */ /* 0x000fe40003fbd000 */
[----:B-----5:R-:W-:Y:S02]  /*16d0*/  FMNMX.FTZ R5, R4, R25, !PT ;  /* 0x0000001904057209 */ /* 0x020fe40007810000 */
[----:B------:R-:W-:Y:S02]  /*16e0*/  FSETP.NEU.FTZ.AND P2, PT, R25, -INF , PT ;  /* 0xff8000001900780b */ /* 0x000fe40003f5d000 */
[----:B--2---:R-:W-:-:S04]  /*16f0*/  FMNMX.FTZ R4, R5, R24, !PT ;  /* 0x0000001805047209 */ /* 0x004fc80007810000 */
        /* <DEDUP_REMOVED lines=50> */
[C---:B------:R-:W-:Y:S01]  /*1a20*/  @P2 VIADD R25, R3.reuse, 0xc0 ;  /* 0x000000c003192836 */ /* 0x040fe20000000000 */
[----:B------:R-:W2:Y:S01]  /*1a30*/  MUFU.EX2 R7, R7 ;  /* 0x0000000700077308 */ /* 0x000ea20000000800 */
[----:B---3--:R-:W-:Y:S01]  /*1a40*/  FADD.FTZ R19, R32, R9 ;  /* 0x0000000920137221 */ /* 0x008fe20000010000 */
[----:B------:R-:W-:-:S05]  /*1a50*/  @P0 IADD3 R25, R3, 0xe0, RZ ;  /* 0x000000e003190810 */ /* 0x000fca0007ffe0ff */
[----:B------:R-:W3:Y:S01]  /*1a60*/  SHFL.BFLY PT, R20, R25, 0x10, 0x1f ;  /* 0x0e001f0019147f89 */ /* 0x000ee200000e0000 */
[----:B------:R-:W4:Y:S01]  /*1a70*/  MUFU.EX2 R6, R6 ;  /* 0x0000000600067308 */ /* 0x000f220000000800 */
[----:B-1----:R-:W-:-:S07]  /*1a80*/  FADD.FTZ R32, R19, R8 ;  /* 0x0000000813207221 */ /* 0x002fce0000010000 */
[----:B------:R-:W1:Y:S01]  /*1a90*/  MUFU.EX2 R5, R5 ;  /* 0x0000000500057308 */ /* 0x000e620000000800 */
[----:B--2---:R-:W-:-:S07]  /*1aa0*/  FADD.FTZ R19, R32, R7 ;  /* 0x0000000720137221 */ /* 0x004fce0000010000 */
[----:B------:R-:W2:Y:S01]  /*1ab0*/  MUFU.EX2 R4, R4 ;  /* 0x0000000400047308 */ /* 0x000ea20000000800 */
[----:B----4-:R-:W-:Y:S01]  /*1ac0*/  FADD.FTZ R32, R19, R6 ;  /* 0x0000000613207221 */ /* 0x010fe20000010000 */
[----:B---3--:R-:W-:-:S03]  /*1ad0*/  VIMNMX R23, R25, R20, !PT ;  /* 0x0000001419177248 */ /* 0x008fc60007fe0100 */
[----:B-1----:R-:W-:Y:S02]  /*1ae0*/  FADD.FTZ R19, R32, R5 ;  /* 0x0000000520137221 */ /* 0x002fe40000010000 */
[----:B------:R-:W1:Y:S02]  /*1af0*/  SHFL.BFLY PT, R22, R23, 0x8, 0x1f ;  /* 0x0d001f0017167f89 */ /* 0x000e6400000e0000 */
[----:B--2---:R-:W-:-:S05]  /*1b00*/  FADD.FTZ R19, R19, R4 ;  /* 0x0000000413137221 */ /* 0x004fca0000010000 */
[----:B------:R-:W2:Y:S01]  /*1b10*/  SHFL.BFLY PT, R24, R19, 0x10, 0x1f ;  /* 0x0e001f0013187f89 */ /* 0x000ea200000e0000 */
[----:B-1----:R-:W-:-:S05]  /*1b20*/  VIMNMX R22, R23, R22, !PT ;  /* 0x0000001617167248 */ /* 0x002fca0007fe0100 */
[----:B------:R-:W1:Y:S01]  /*1b30*/  SHFL.BFLY PT, R27, R22, 0x4, 0x1f ;  /* 0x0c801f00161b7f89 */ /* 0x000e6200000e0000 */
[----:B--2---:R-:W-:Y:S02]  /*1b40*/  FADD.FTZ R24, R19, R24 ;  /* 0x0000001813187221 */ /* 0x004fe40000010000 */
[----:B------:R-:W2:Y:S03]  /*1b50*/  S2R R19, SR_TID.X ;  /* 0x0000000000137919 */ /* 0x000ea60000002100 */
[----:B------:R-:W3:Y:S01]  /*1b60*/  SHFL.BFLY PT, R21, R24, 0x8, 0x1f ;  /* 0x0d001f0018157f89 */ /* 0x000ee200000e0000 */
[----:B-1----:R-:W-:Y:S01]  /*1b70*/  VIMNMX R27, R22, R27, !PT ;  /* 0x0000001b161b7248 */ /* 0x002fe20007fe0100 */
[----:B------:R-:W-:Y:S02]  /*1b80*/  IMAD.MOV.U32 R22, RZ, RZ, RZ ;  /* 0x000000ffff167224 */ /* 0x000fe400078e00ff */
[----:B---3--:R-:W-:-:S02]  /*1b90*/  FADD.FTZ R21, R24, R21 ;  /* 0x0000001518157221 */ /* 0x008fc40000010000 */
[----:B------:R-:W1:Y:S01]  /*1ba0*/  SHFL.BFLY PT, R24, R27, 0x2, 0x1f ;  /* 0x0c401f001b187f89 */ /* 0x000e6200000e0000 */
[----:B--2---:R-:W-:-:S03]  /*1bb0*/  ISETP.GT.OR P2, PT, R19, 0xff, P3 ;  /* 0x000000ff1300780c */ /* 0x004fc60001f44670 */
[----:B------:R-:W2:Y:S01]  /*1bc0*/  SHFL.BFLY PT, R26, R21, 0x4, 0x1f ;  /* 0x0c801f00151a7f89 */ /* 0x000ea200000e0000 */
[----:B-1----:R-:W-:Y:S01]  /*1bd0*/  VIMNMX R24, R27, R24, !PT ;  /* 0x000000181b187248 */ /* 0x002fe20007fe0100 */
[----:B--2---:R-:W-:-:S04]  /*1be0*/  FADD.FTZ R26, R21, R26 ;  /* 0x0000001a151a7221 */ /* 0x004fc80000010000 */
[----:B------:R-:W1:Y:S04]  /*1bf0*/  SHFL.BFLY PT, R23, R24, 0x1, 0x1f ;  /* 0x0c201f0018177f89 */ /* 0x000e6800000e0000 */
[----:B------:R-:W2:Y:S01]  /*1c00*/  SHFL.BFLY PT, R31, R26, 0x2, 0x1f ;  /* 0x0c401f001a1f7f89 */ /* 0x000ea200000e0000 */
[----:B-1----:R-:W-:Y:S01]  /*1c10*/  VIMNMX R23, R24, R23, !PT ;  /* 0x0000001718177248 */ /* 0x002fe20007fe0100 */
[----:B--2---:R-:W-:-:S05]  /*1c20*/  FADD.FTZ R31, R26, R31 ;  /* 0x0000001f1a1f7221 */ /* 0x004fca0000010000 */
[----:B------:R-:W1:Y:S02]  /*1c30*/  SHFL.BFLY PT, R20, R31, 0x1, 0x1f ;  /* 0x0c201f001f147f89 */ /* 0x000e6400000e0000 */
[----:B-1----:R-:W-:-:S04]  /*1c40*/  FADD.FTZ R20, R31, R20 ;  /* 0x000000141f147221 */ /* 0x002fc80000010000 */
        /* <DEDUP_REMOVED lines=44> */
.L_x_1048:
[----:B------:R-:W-:Y:S05]  /*1f10*/  BSYNC B0 ;  /* 0x0000000000007941 */ /* 0x000fea0003800000 */
.L_x_1047:
[----:B------:R-:W-:Y:S01]  /*1f20*/  STS [R30], R3 ;  /* 0x000000031e007388 */ /* 0x000fe20000000800 */
[----:B------:R-:W-:Y:S01]  /*1f30*/  IMAD R14, R10, 0x4, R0 ;  /* 0x000000040a0e7824 */ /* 0x000fe200078e0200 */
[----:B------:R-:W-:Y:S01]  /*1f40*/  BSSY B1, `(.L_x_1049) ;  /* 0x00000e5000017945 */ /* 0x000fe20003800000 */
[----:B-1----:R-:W-:Y:S01]  /*1f50*/  CS2R R6, SRZ ;  /* 0x0000000000067805 */ /* 0x002fe2000001ff00 */
[----:B------:R-:W-:Y:S01]  /*1f60*/  STS [R29], R16 ;  /* 0x000000101d007388 */ /* 0x000fe20000000800 */
[----:B------:R-:W-:-:S03]  /*1f70*/  CS2R R4, SRZ ;  /* 0x0000000000047805 */ /* 0x000fc6000001ff00 */
[----:B------:R-:W-:Y:S04]  /*1f80*/  STS [R28], R9 ;  /* 0x000000091c007388 */ /* 0x000fe80000000800 */
[----:B------:R-:W-:Y:S04]  /*1f90*/  STS [R17], R8 ;  /* 0x0000000811007388 */ /* 0x000fe80000000800 */
[----:B------:R-:W-:Y:S04]  /*1fa0*/  STS [R30+0x1000], R13 ;  /* 0x0010000d1e007388 */ /* 0x000fe80000000800 */
[----:B------:R-:W-:Y:S04]  /*1fb0*/  STS [R29+0x1000], R18 ;  /* 0x001000121d007388 */ /* 0x000fe80000000800 */
[----:B------:R-:W-:Y:S04]  /*1fc0*/  STS [R28+0x1000], R19 ;  /* 0x001000131c007388 */ /* 0x000fe80000000800 */
[----:B------:R-:W-:Y:S04]  /*1fd0*/  STS [R17+0x1000], R22 ;  /* 0x0010001611007388 */ /* 0x000fe80000000800 */
[----:B------:R-:W-:Y:S01]  /*1fe0*/  @!P2 STS [R14+0x2000], R23 ;  /* 0x002000170e00a388 */ /* 0x000fe20000000800 */
        /* <DEDUP_REMOVED lines=16> */
[----:B------:R-:W-:Y:S01]  /*20f0*/  CS2R R6, SRZ ;  /* 0x0000000000067805 */ /* 0x000fe2000001ff00 */
[----:B------:R-:W-:-:S03]  /*2100*/  IMAD.MOV.U32 R18, RZ, RZ, RZ ;  /* 0x000000ffff127224 */ /* 0x000fc600078e00ff */
[----:B------:R-:W-:-:S05]  /*2110*/  LOP3.LUT R43, R4, 0x3, RZ, 0xc0, !PT ;  /* 0x00000003042b7812 */ /* 0x000fca00078ec0ff */
[----:B------:R-:W-:Y:S01]  /*2120*/  IMAD.IADD R43, R4, 0x1, -R43 ;  /* 0x00000001042b7824 */ /* 0x000fe200078e0a2b */
[----:B------:R-:W-:-:S07]  /*2130*/  CS2R R4, SRZ ;  /* 0x0000000000047805 */ /* 0x000fce000001ff00 */
.L_x_1053:
[C---:B------:R-:W-:Y:S02]  /*2140*/  VIADD R51, R18.reuse, 0x3 ;  /* 0x0000000312337836 */ /* 0x040fe40000000000 */
[----:B------:R-:W-:Y:S02]  /*2150*/  IMAD R16, R37, 0x4, R0 ;  /* 0x0000000425107824 */ /* 0x000fe400078e0200 */
[----:B------:R-:W-:Y:S01]  /*2160*/  IMAD.SHL.U32 R3, R18, 0x8, RZ ;  /* 0x0000000812037824 */ /* 0x000fe200078e00ff */
[----:B------:R-:W-:Y:S01]  /*2170*/  ISETP.GT.OR P1, PT, R51, R42, P4 ;  /* 0x0000002a3300720c */ /* 0x000fe20002724670 */
[----:B------:R-:W-:Y:S03]  /*2180*/  VIADD R43, R43, 0xfffffffc ;  /* 0xfffffffc2b2b7836 */ /* 0x000fe60000000000 */
[C---:B------:R-:W-:Y:S02]  /*2190*/  LOP3.LUT R8, R3.reuse, 0x20, RZ, 0xc0, !PT ;  /* 0x0000002003087812 */ /* 0x040fe400078ec0ff */
[C---:B------:R-:W-:Y:S04]  /*21a0*/  LOP3.LUT R9, R3.reuse, 0xffffffc0, RZ, 0xc0, !PT ;  /* 0xffffffc003097812 */ /* 0x040fe800078ec0ff */
[----:B------:R-:W-:Y:S01]  /*21b0*/  IADD3 R8, R8, R9, R10 ;  /* 0x0000000908087210 */ /* 0x000fe20007ffe00a */
[----:B------:R-:W-:Y:S02]  /*21c0*/  VIADD R9, R3, 0x8 ;  /* 0x0000000803097836 */ /* 0x000fe40000000000 */
[----:B------:R-:W-:Y:S01]  /*21d0*/  @!P1 SHF.R.S32.HI R53, RZ, 0x1f, R51 ;  /* 0x0000001fff359819 */ /* 0x000fe20000011433 */
[----:B------:R-:W1:Y:S01]  /*21e0*/  @!P1 LDC.64 R48, c[0x0][0x238] ;  /* 0x00008e00ff309b82 */ /* 0x000e620000000a00 */
[----:B------:R-:W-:Y:S04]  /*21f0*/  LOP3.LUT R13, R8, 0x3e0, RZ, 0xc0, !PT ;  /* 0x000003e0080d7812 */ /* 0x000fe800078ec0ff */
[----:B------:R-:W-:Y:S03]  /*2200*/  SHF.R.U32.HI R13, RZ, 0x5, R13 ;  /* 0x00000005ff0d7819 */ /* 0x000fe6000001160d */
[----:B------:R-:W2:Y:S01]  /*2210*/  @!P1 LDC.64 R46, c[0x0][0x210] ;  /* 0x00008400ff2e9b82 */ /* 0x000ea20000000a00 */
[----:B------:R-:W-:Y:S02]  /*2220*/  LOP3.LUT R13, R13, R8, RZ, 0x3c, !PT ;  /* 0x000000080d0d7212 */ /* 0x000fe400078e3cff */
[C---:B------:R-:W-:Y:S02]  /*2230*/  LOP3.LUT R8, R9.reuse, 0x28, RZ, 0xc0, !PT ;  /* 0x0000002809087812 */ /* 0x040fe400078ec0ff */
[----:B------:R-:W-:Y:S01]  /*2240*/  LOP3.LUT R9, R9, 0xffffffc0, RZ, 0xc0, !PT ;  /* 0xffffffc009097812 */ /* 0x000fe200078ec0ff */
[----:B------:R-:W-:Y:S02]  /*2250*/  IMAD R11, R13, 0x4, R0 ;  /* 0x000000040d0b7824 */ /* 0x000fe400078e0200 */
[----:B------:R-:W-:Y:S01]  /*2260*/  VIADD R13, R3, 0x10 ;  /* 0x00000010030d7836 */ /* 0x000fe20000000000 */
[----:B------:R-:W-:Y:S03]  /*2270*/  IADD3 R9, R8, R9, R10 ;  /* 0x0000000908097210 */ /* 0x000fe60007ffe00a */
[----:B------:R-:W3:Y:S01]  /*2280*/  LDS R11, [R11] ;  /* 0x000000000b0b7984 */ /* 0x000ee20000000800 */
[----:B------:R-:W-:Y:S04]  /*2290*/  LOP3.LUT R8, R9, 0x3e0, RZ, 0xc0, !PT ;  /* 0x000003e009087812 */ /* 0x000fe800078ec0ff */
[----:B------:R-:W-:Y:S04]  /*22a0*/  SHF.R.U32.HI R8, RZ, 0x5, R8 ;  /* 0x00000005ff087819 */ /* 0x000fe80000011608 */
[----:B------:R-:W-:Y:S02]  /*22b0*/  LOP3.LUT R9, R8, R9, RZ, 0x3c, !PT ;  /* 0x0000000908097212 */ /* 0x000fe400078e3cff */
[C---:B------:R-:W-:Y:S02]  /*22c0*/  LOP3.LUT R8, R13.reuse, 0x30, RZ, 0xc0, !PT ;  /* 0x000000300d087812 */ /* 0x040fe400078ec0ff */
[----:B------:R-:W-:Y:S01]  /*22d0*/  LOP3.LUT R13, R13, 0xffffffc0, RZ, 0xc0, !PT ;  /* 0xffffffc00d0d7812 */ /* 0x000fe200078ec0ff */
[----:B------:R-:W-:Y:S03]  /*22e0*/  IMAD R14, R9, 0x4, R0 ;  /* 0x00000004090e7824 */ /* 0x000fe600078e0200 */
[----:B------:R-:W-:Y:S04]  /*22f0*/  IADD3 R13, R8, R13, R10 ;  /* 0x0000000d080d7210 */ /* 0x000fe80007ffe00a */
[----:B------:R-:W-:Y:S04]  /*2300*/  LOP3.LUT R8, R13, 0x3e0, RZ, 0xc0, !PT ;  /* 0x000003e00d087812 */ /* 0x000fe800078ec0ff */
[----:B------:R-:W-:Y:S01]  /*2310*/  SHF.R.U32.HI R8, RZ, 0x5, R8 ;  /* 0x00000005ff087819 */ /* 0x000fe20000011608 */
[-C--:B-1----:R-:W-:Y:S02]  /*2320*/  @!P1 IMAD R50, R53, R48.reuse, RZ ;  /* 0x0000003035329224 */ /* 0x082fe400078e02ff */
[C---:B------:R-:W-:Y:S04]  /*2330*/  @!P1 IMAD.WIDE.U32 R52, R51.reuse, R48, R44 ;  /* 0x0000003033349225 */ /* 0x040fe800078e002c */
[----:B------:R-:W-:Y:S01]  /*2340*/  @!P1 IMAD R49, R51, R49, R50 ;  /* 0x0000003133319224 */ /* 0x000fe200078e0232 */
[----:B--2---:R-:W-:Y:S01]  /*2350*/  @!P1 LEA R48, P0, R52, R46, 0x2 ;  /* 0x0000002e34309211 */ /* 0x004fe200078010ff */
[C---:B------:R-:W-:Y:S02]  /*2360*/  VIADD R51, R18.reuse, 0x4 ;  /* 0x0000000412337836 */ /* 0x040fe40000000000 */
[----:B------:R-:W-:Y:S02]  /*2370*/  @!P1 IMAD.IADD R46, R53, 0x1, R49 ;  /* 0x00000001352e9824 */ /* 0x000fe400078e0231 */
[----:B------:R-:W-:Y:S03]  /*2380*/  VIADD R50, R18, 0x5 ;  /* 0x0000000512327836 */ /* 0x000fe60000000000 */
[----:B------:R-:W-:Y:S02]  /*2390*/  @!P1 LEA.HI.X R49, R52, R47, R46, 0x2, P0 ;  /* 0x0000002f34319211 */ /* 0x000fe400000f142e */
[-C--:B------:R-:W-:Y:S02]  /*23a0*/  ISETP.GT.OR P2, PT, R50, R42.reuse, P4 ;  /* 0x0000002a3200720c */ /* 0x080fe40002744670 */
[----:B---3--:R-:W-:Y:S01]  /*23b0*/  FSETP.GT.FTZ.AND P0, PT, R11, RZ, PT ;  /* 0x000000ff0b00720b */ /* 0x008fe20003f14000 */
[----:B------:R-:W-:Y:S01]  /*23c0*/  @!PT LDS RZ, [RZ] ;  /* 0x00000000fffff984 */ /* 0x000fe20000000800 */
[----:B------:R-:W-:Y:S01]  /*23d0*/  @!PT LDS RZ, [RZ] ;  /* 0x00000000fffff984 */ /* 0x000fe20000000800 */
[----:B------:R-:W-:Y:S01]  /*23e0*/  @!PT LDS RZ, [RZ] ;  /* 0x00000000fffff984 */ /* 0x000fe20000000800 */
[----:B------:R1:W-:Y:S01]  /*23f0*/  @!P1 LDGSTS.E.BYPASS.LTC128B.128 [R16+0x5020], desc[UR38][R48.64] ;  /* 0x0502000030109fae */ /* 0x0003e2000b901d66 */
[----:B------:R-:W-:Y:S02]  /*2400*/  ISETP.GT.OR P1, PT, R51, R42, P4 ;  /* 0x0000002a3300720c */ /* 0x000fe40002724670 */
[----:B------:R-:W-:Y:S04]  /*2410*/  ISETP.LT.OR P0, PT, R2, RZ, !P0 ;  /* 0x000000ff0200720c */ /* 0x000fe80004701670 */
[----:B------:R-:W-:Y:S01]  /*2420*/  ISETP.GE.OR P0, PT, R15, R12, P0 ;  /* 0x0000000c0f00720c */ /* 0x000fe20000706670 */
[----:B------:R-:W0:Y:S06]  /*2430*/  LDGDEPBAR ;  /* 0x00000000000079af */ /* 0x000e2c0000000000 */
[----:B------:R-:W2:Y:S01]  /*2440*/  @!P1 LDC.64 R46, c[0x0][0x238] ;  /* 0x00008e00ff2e9b82 */ /* 0x000ea20000000a00 */
[----:B------:R-:W-:Y:S07]  /*2450*/  @!P1 SHF.R.S32.HI R17, RZ, 0x1f, R51 ;  /* 0x0000001fff119819 */ /* 0x000fee0000011433 */
[----:B------:R-:W3:Y:S08]  /*2460*/  @!P1 LDC.64 R52, c[0x0][0x210] ;  /* 0x00008400ff349b82 */ /* 0x000ef00000000a00 */
[----:B-1----:R-:W1:Y:S01]  /*2470*/  @!P2 LDC.64 R48, c[0x0][0x238] ;  /* 0x00008e00ff30ab82 */ /* 0x002e620000000a00 */
[----:B------:R-:W-:Y:S04]  /*2480*/  DEPBAR.LE SB0, 0x3 ;  /* 0x000080c00000791a */ /* 0x000fe80000000000 */
[----:B------:R-:W4:Y:S01]  /*2490*/  LDS R9, [R14] ;  /* 0x000000000e097984 */ /* 0x000f220000000800 */
[-C--:B--2---:R-:W-:Y:S02]  /*24a0*/  @!P1 IMAD R17, R17, R46.reuse, RZ ;  /* 0x0000002e11119224 */ /* 0x084fe400078e02ff */
[C---:B------:R-:W-:Y:S04]  /*24b0*/  @!P1 IMAD.WIDE.U32 R22, R51.reuse, R46, R44 ;  /* 0x0000002e33169225 */ /* 0x040fe800078e002c */
[----:B------:R-:W-:Y:S01]  /*24c0*/  @!P1 IMAD R17, R51, R47, R17 ;  /* 0x0000002f33119224 */ /* 0x000fe200078e0211 */
[----:B---3--:R-:W-:Y:S01]  /*24d0*/  @!P1 LEA R52, P3, R22, R52, 0x2 ;  /* 0x0000003416349211 */ /* 0x008fe200078610ff */
[----:B------:R-:W2:Y:S02]  /*24e0*/  @!P2 LDC.64 R46, c[0x0][0x210] ;  /* 0x00008400ff2eab82 */ /* 0x000ea40000000a00 */
[----:B------:R-:W-:Y:S02]  /*24f0*/  @!P1 IMAD.IADD R17, R23, 0x1, R17 ;  /* 0x0000000117119824 */ /* 0x000fe400078e0211 */
[----:B-1----:R-:W-:Y:S03]  /*2500*/  @!P2 IMAD.WIDE.U32 R26, R50, R48, R44 ;  /* 0x00000030321aa225 */ /* 0x002fe600078e002c */
[----:B------:R-:W-:Y:S02]  /*2510*/  @!P1 LEA.HI.X R53, R22, R53, R17, 0x2, P3 ;  /* 0x0000003516359211 */ /* 0x000fe400018f1411 */
[----:B------:R-:W1:Y:S01]  /*2520*/  @!P0 LDS.128 R20, [R16+0x2020] ;  /* 0x0020200010148984 */ /* 0x000e620000000c00 */
[----:B------:R-:W-:Y:S07]  /*2530*/  @!P2 SHF.R.S32.HI R17, RZ, 0x1f, R50 ;  /* 0x0000001fff11a819 */ /* 0x000fee0000011432 */
[----:B------:R-:W-:Y:S01]  /*2540*/  @!PT LDS RZ, [RZ] ;  /* 0x00000000fffff984 */ /* 0x000fe20000000800 */
[----:B------:R-:W-:Y:S01]  /*2550*/  @!PT LDS RZ, [RZ] ;  /* 0x00000000fffff984 */ /* 0x000fe20000000800 */
[----:B------:R-:W-:Y:S01]  /*2560*/  @!PT LDS RZ, [RZ] ;  /* 0x00000000fffff984 */ /* 0x000fe20000000800 */
[----:B------:R3:W-:Y:S01]  /*2570*/  @!P1 LDGSTS.E.BYPASS.LTC128B.128 [R16+0x2020], desc[UR38][R52.64] ;  /* 0x0202000034109fae */ /* 0x0007e2000b901d66 */
[----:B--2---:R-:W-:Y:S07]  /*2580*/  @!P2 LEA R46, P3, R26, R46, 0x2 ;  /* 0x0000002e1a2ea211 */ /* 0x004fee00078610ff */
[----:B------:R-:W0:Y:S01]  /*2590*/  LDGDEPBAR ;  /* 0x00000000000079af */ /* 0x000e220000000000 */
[----:B----4-:R-:W-:Y:S04]  /*25a0*/  FSETP.GT.FTZ.AND P1, PT, R9, RZ, PT ;  /* 0x000000ff0900720b */ /* 0x010fe80003f34000 */
[----:B------:R-:W-:Y:S04]  /*25b0*/  ISETP.LT.OR P1, PT, R2, RZ, !P1 ;  /* 0x000000ff0200720c */ /* 0x000fe80004f21670 */
[----:B------:R-:W-:Y:S01]  /*25c0*/  ISETP.GE.OR P1, PT, R15, R12, P1 ;  /* 0x0000000c0f00720c */ /* 0x000fe20000f26670 */
[----:B---3--:R-:W-:Y:S01]  /*25d0*/  @!P2 IMAD R52, R17, R48, RZ ;  /* 0x000000301134a224 */ /* 0x008fe200078e02ff */
[----:B------:R-:W-:Y:S01]  /*25e0*/  LOP3.LUT R17, R8, R13, RZ, 0x3c, !PT ;  /* 0x0000000d08117212 */ /* 0x000fe200078e3cff */
[----:B------:R-:W-:Y:S02]  /*25f0*/  VIADD R13, R3, 0x18 ;  /* 0x00000018030d7836 */ /* 0x000fe40000000000 */
[----:B------:R-:W-:Y:S01]  /*2600*/  @!P2 IMAD R49, R50, R49, R52 ;  /* 0x000000313231a224 */ /* 0x000fe200078e0234 */
[----:B------:R-:W-:Y:S04]  /*2610*/  DEPBAR.LE SB0, 0x3 ;  /* 0x000080c00000791a */ /* 0x000fe80000000000 */
[----:B------:R-:W-:Y:S01]  /*2620*/  @!P2 IMAD.IADD R49, R27, 0x1, R49 ;  /* 0x000000011b31a824 */ /* 0x000fe200078e0231 */
[----:B------:R-:W-:Y:S01]  /*2630*/  LOP3.LUT R8, R13, 0x38, RZ, 0xc0, !PT ;  /* 0x000000380d087812 */ /* 0x000fe200078ec0ff */
[----:B------:R-:W-:Y:S01]  /*2640*/  IMAD R3, R17, 0x4, R0 ;  /* 0x0000000411037824 */ /* 0x000fe200078e0200 */
[----:B------:R-:W-:Y:S01]  /*2650*/  LOP3.LUT R13, R13, 0xffffffc0, RZ, 0xc0, !PT ;  /* 0xffffffc00d0d7812 */ /* 0x000fe200078ec0ff */
[----:B------:R-:W-:Y:S01]  /*2660*/  VIADD R53, R18, 0x6 ;  /* 0x0000000612357836 */ /* 0x000fe20000000000 */
[----:B------:R-:W-:Y:S01]  /*2670*/  @!P2 LEA.HI.X R47, R26, R47, R49, 0x2, P3 ;  /* 0x0000002f1a2fa211 */ /* 0x000fe200018f1431 */
[C---:B-1----:R-:W-:Y:S01]  /*2680*/  @!P0 FFMA.FTZ R4, R11.reuse, R20, R4 ;  /* 0x000000140b048223 */ /* 0x042fe20000010004 */
[----:B------:R-:W1:Y:S01]  /*2690*/  @!P1 LDS.128 R24, [R16+0x3020] ;  /* 0x0030200010189984 */ /* 0x000e620000000c00 */
[----:B------:R-:W-:Y:S01]  /*26a0*/  IADD3 R13, R8, R13, R10 ;  /* 0x0000000d080d7210 */ /* 0x000fe20007ffe00a */
[----:B------:R-:W-:Y:S01]  /*26b0*/  @!P0 FFMA.FTZ R5, R11, R21, R5 ;  /* 0x000000150b058223 */ /* 0x000fe20000010005 */
[----:B------:R-:W-:Y:S01]  /*26c0*/  ISETP.GT.OR P3, PT, R53, R42, P4 ;  /* 0x0000002a3500720c */ /* 0x000fe20002764670 */
[----:B------:R-:W-:Y:S01]  /*26d0*/  @!P0 FFMA.FTZ R6, R11, R22, R6 ;  /* 0x000000160b068223 */ /* 0x000fe20000010006 */
[----:B------:R-:W-:Y:S01]  /*26e0*/  LOP3.LUT R8, R13, 0x3e0, RZ, 0xc0, !PT ;  /* 0x000003e00d087812 */ /* 0x000fe200078ec0ff */
[----:B------:R-:W-:Y:S01]  /*26f0*/  @!P0 FFMA.FTZ R7, R11, R23, R7 ;  /* 0x000000170b078223 */ /* 0x000fe20000010007 */
[----:B------:R-:W-:Y:S01]  /*2700*/  IMAD.MOV.U32 R18, RZ, RZ, R51 ;  /* 0x000000ffff127224 */ /* 0x000fe200078e0033 */
[----:B------:R-:W2:Y:S01]  /*2710*/  LDS R3, [R3] ;  /* 0x0000000003037984 */ /* 0x000ea20000000800 */
[----:B------:R-:W-:Y:S03]  /*2720*/  SHF.R.U32.HI R8, RZ, 0x5, R8 ;  /* 0x00000005ff087819 */ /* 0x000fe60000011608 */
[----:B------:R-:W-:Y:S01]  /*2730*/  @!PT LDS RZ, [RZ] ;  /* 0x00000000fffff984 */ /* 0x000fe20000000800 */
[----:B------:R-:W-:Y:S01]  /*2740*/  @!PT LDS RZ, [RZ] ;  /* 0x00000000fffff984 */ /* 0x000fe20000000800 */
[----:B------:R-:W-:Y:S01]  /*2750*/  @!PT LDS RZ, [RZ] ;  /* 0x00000000fffff984 */ /* 0x000fe20000000800 */
[----:B------:R3:W-:Y:S01]  /*2760*/  @!P2 LDGSTS.E.BYPASS.LTC128B.128 [R16+0x3020], desc[UR38][R46.64] ;  /* 0x030200002e10afae */ /* 0x0007e2000b901d66 */
[----:B------:R-:W-:Y:S03]  /*2770*/  LOP3.LUT R13, R8, R13, RZ, 0x3c, !PT ;  /* 0x0000000d080d7212 */ /* 0x000fe600078e3cff */
[----:B------:R-:W4:Y:S01]  /*2780*/  @!P3 LDC.64 R48, c[0x0][0x210] ;  /* 0x00008400ff30bb82 */ /* 0x000f220000000a00 */
[----:B------:R-:W-:Y:S01]  /*2790*/  @!P3 SHF.R.S32.HI R50, RZ, 0x1f, R53 ;  /* 0x0000001fff32b819 */ /* 0x000fe20000011435 */
[----:B------:R-:W-:Y:S02]  /*27a0*/  IMAD R14, R13, 0x4, R0 ;  /* 0x000000040d0e7824 */ /* 0x000fe400078e0200 */
[----:B------:R-:W0:Y:S04]  /*27b0*/  LDGDEPBAR ;  /* 0x00000000000079af */ /* 0x000e280000000000 */
[----:B---3--:R-:W3:Y:S01]  /*27c0*/  @!P3 LDC.64 R46, c[0x0][0x238] ;  /* 0x00008e00ff2ebb82 */ /* 0x008ee20000000a00 */
[C---:B-1----:R-:W-:Y:S01]  /*27d0*/  @!P1 FFMA.FTZ R4, R9.reuse, R24, R4 ;  /* 0x0000001809049223 */ /* 0x042fe20000010004 */
[C---:B------:R-:W-:Y:S01]  /*27e0*/  @!P1 FFMA.FTZ R5, R9.reuse, R25, R5 ;  /* 0x0000001909059223 */ /* 0x040fe20000010005 */
[C---:B------:R-:W-:Y:S01]  /*27f0*/  @!P1 FFMA.FTZ R6, R9.reuse, R26, R6 ;  /* 0x0000001a09069223 */ /* 0x040fe20000010006 */
[----:B------:R-:W-:Y:S01]  /*2800*/  @!P1 FFMA.FTZ R7, R9, R27, R7 ;  /* 0x0000001b09079223 */ /* 0x000fe20000010007 */
[----:B------:R-:W-:Y:S04]  /*2810*/  DEPBAR.LE SB0, 0x3 ;  /* 0x000080c00000791a */ /* 0x000fe80000000000 */
[----:B------:R-:W1:Y:S01]  /*2820*/  LDS R13, [R14] ;  /* 0x000000000e0d7984 */ /* 0x000e620000000800 */
[----:B--2---:R-:W-:Y:S04]  /*2830*/  FSETP.GT.FTZ.AND P2, PT, R3, RZ, PT ;  /* 0x000000ff0300720b */ /* 0x004fe80003f54000 */
        /* <DEDUP_REMOVED lines=30> */
.L_x_1052:
[----:B------:R-:W-:Y:S05]  /*2a20*/  BSYNC B0 ;  /* 0x0000000000007941 */ /* 0x000fea0003800000 */
.L_x_1051:
[----:B------:R-:W-:Y:S05]  /*2a30*/  @!P5 BRA `(.L_x_1050) ;  /* 0x0000000000d4d947 */ /* 0x000fea0003800000 */
[----:B------:R-:W-:Y:S01]  /*2a40*/  VIADD R11, R51, 0x3 ;  /* 0x00000003330b7836 */ /* 0x000fe20000000000 */
[----:B------:R-:W-:Y:S01]  /*2a50*/  HFMA2.MMA R24, -RZ, RZ, 0, 1.78813934326171875e-07 ;  /* 0x00000003ff187435 */ /* 0x000fe200000001ff */
[----:B------:R-:W-:Y:S01]  /*2a60*/  IMAD.MOV.U32 R26, RZ, RZ, R19 ;  /* 0x000000ffff1a7224 */ /* 0x000fe200078e0013 */
[----:B------:R-:W-:Y:S02]  /*2a70*/  MOV R14, RZ ;  /* 0x000000ff000e7202 */ /* 0x000fe40000000f00 */
[----:B------:R-:W-:-:S07]  /*2a80*/  SHF.R.S32.HI R25, RZ, 0x1f, R11 ;  /* 0x0000001fff197819 */ /* 0x000fce000001140b */
.L_x_1054:
        /* <DEDUP_REMOVED lines=22> */
[----:B------:R-:W-:Y:S02]  /*2bf0*/  @!P1 IMAD R27, R21, 0x4, R0 ;  /* 0x00000004151b9824 */ /* 0x000fe400078e0200 */
        /* <DEDUP_REMOVED lines=19> */
[----:B------:R-:W2:Y:S02]  /*2d30*/  @!P0 LDS.128 R16, [R16+0x2020] ;  /* 0x0020200010108984 */ /* 0x000ea40000000c00 */
[C---:B--2---:R-:W-:Y:S01]  /*2d40*/  @!P0 FFMA.FTZ R4, R3.reuse, R16, R4 ;  /* 0x0000001003048223 */ /* 0x044fe20000010004 */
[C---:B------:R-:W-:Y:S01]  /*2d50*/  @!P0 FFMA.FTZ R5, R3.reuse, R17, R5 ;  /* 0x0000001103058223 */ /* 0x040fe20000010005 */
[C---:B------:R-:W-:Y:S01]  /*2d60*/  @!P0 FFMA.FTZ R6, R3.reuse, R18, R6 ;  /* 0x0000001203068223 */ /* 0x040fe20000010006 */
[----:B------:R-:W-:Y:S01]  /*2d70*/  @!P0 FFMA.FTZ R7, R3, R19, R7 ;  /* 0x0000001303078223 */ /* 0x000fe20000010007 */
[----:B-1----:R-:W-:Y:S09]  /*2d80*/  @P2 BRA `(.L_x_1054) ;  /* 0xfffffffc00402947 */ /* 0x002ff2000383ffff */
.L_x_1050:
[----:B------:R-:W-:Y:S05]  /*2d90*/  BSYNC B1 ;  /* 0x0000000000017941 */ /* 0x000fea0003800000 */
.L_x_1049:
[----:B------:R-:W-:Y:S05]  /*2da0*/  @P4 EXIT ;  /* 0x000000000000494d */ /* 0x000fea0003800000 */
[----:B------:R-:W1:Y:S01]  /*2db0*/  S2R R0, SR_CTAID.Y ;  /* 0x0000000000007919 */ /* 0x000e620000002600 */
[----:B------:R-:W-:Y:S02]  /*2dc0*/  ULDC.64 UR4, c[0x0][0x288] ;  /* 0x0000a20000047ab9 */ /* 0x000fe40000000a00 */
[----:B------:R-:W-:-:S04]  /*2dd0*/  IMAD R3, R38, UR4, RZ ;  /* 0x0000000426037c24 */ /* 0x000fc8000f8e02ff */
        /* <DEDUP_REMOVED lines=20> */
[----:B------:R-:W-:Y:S01]  /*2f20*/  STG.E.128 desc[UR38][R8.64], R4 ;  /* 0x0000000408007986 */ /* 0x000fe2000c101d26 */
[----:B------:R-:W-:Y:S05]  /*2f30*/  EXIT ;  /* 0x000000000000794d */ /* 0x000fea0003800000 */
.L_x_1055:
        /* <DEDUP_REMOVED lines=12> */
.L_x_1674:


//--------------------- .text._ZN7cutlass13device_kernelIN5flash19FlashAttnFwdCombineIN4cute5tupleIJNS3_1CILi8EEENS5_ILi128EEEEEELi7ELi256ELi1ELb0ELb0EffNS_4arch4Sm90EEEEEvNT_6ParamsE --------------------------
	.section	.text._ZN7cutlass13device_kernelIN5flash19FlashAttnFwdCombineIN4cute5tupleIJNS3_1CILi8EEENS5_ILi128EEEEEELi7ELi256ELi1ELb0ELb0EffNS_4arch4Sm90EEEEEvNT_6ParamsE,"ax",@progbits
	.align	128
.text._ZN7cutlass13device_kernelIN5flash19FlashAttnFwdCombineIN4cute5tupleIJNS3_1CILi8EEENS5_ILi128EEEEEELi7ELi256ELi1ELb0ELb0EffNS_4arch4Sm90EEEEEvNT_6ParamsE:
        .type           _ZN7cutlass13device_kernelIN5flash19FlashAttnFwdCombineIN4cute5tupleIJNS3_1CILi8EEENS5_ILi128EEEEEELi7ELi256ELi1ELb0ELb0EffNS_4arch4Sm90EEEEEvNT_6ParamsE,@function
        .size           _ZN7cutlass13device_kernelIN5flash19FlashAttnFwdCombineIN4cute5tupleIJNS3_1CILi8EEENS5_ILi128EEEEEELi7ELi256ELi1ELb0ELb0EffNS_4arch4Sm90EEEEEvNT_6ParamsE,(.L_x_1675 - _ZN7cutlass13device_kernelIN5flash19FlashAttnFwdCombineIN4cute5tupleIJNS3_1CILi8EEENS5_ILi128EEEEEELi7ELi256ELi1ELb0ELb0EffNS_4arch4Sm90EEEEEvNT_6ParamsE)
        .other          _ZN7cutlass13device_kernelIN5flash19FlashAttnFwdCombineIN4cute5tupleIJNS3_1CILi8EEENS5_ILi128EEEEEELi7ELi256ELi1ELb0ELb0EffNS_4arch4Sm90EEEEEvNT_6ParamsE,@"STO_CUDA_ENTRY STV_DEFAULT"
_ZN7cutlass13device_kernelIN5flash19FlashAttnFwdCombineIN4cute5tupleIJNS3_1CILi8EEENS5_ILi128EEEEEELi7ELi256ELi1ELb0ELb0EffNS_4arch4Sm90EEEEEvNT_6ParamsE:
        /* <DEDUP_REMOVED lines=58> */
.L_x_1056:
        /* <DEDUP_REMOVED lines=105> */
[C-C-:B------:R-:W-:Y:S01]  /*0a30*/  @P6 IMAD R21, R22.reuse, 0x4, R25.reuse ;  /* 0x0000000416156824 */ /* 0x140fe200078e0219 */
        /* <DEDUP_REMOVED lines=38> */
.L_x_1058:
[----:B------:R-:W-:Y:S05]  /*0ca0*/  BSYNC B0 ;  /* 0x0000000000007941 */ /* 0x000fea0003800000 */
.L_x_1057:
        /* <DEDUP_REMOVED lines=24> */
[----:B------:R-:W-:Y:S02]  /*0e30*/  IMAD.IADD R23, R23, 0x1, R5 ;  /* 0x0000000117177824 */ /* 0x000fe400078e0205 */
[----:B------:R-:W-:Y:S02]  /*0e40*/  IMAD R4, R4, UR4, RZ ;  /* 0x0000000404047c24 */ /* 0x000fe4000f8e02ff */
[----:B------:R-:W-:Y:S02]  /*0e50*/  IMAD R35, R8, R35, R20 ;  /* 0x0000002308237224 */ /* 0x000fe400078e0214 */
[C---:B------:R-:W-:Y:S02]  /*0e60*/  IMAD R4, R3.reuse, UR5, R4 ;  /* 0x0000000503047c24 */ /* 0x040fe4000f8e0204 */
[----:B------:R-:W2:Y:S01]  /*0e70*/  @!P4 LDC.64 R18, c[0x0][0x238] ;  /* 0x00008e00ff12cb82 */ /* 0x000ea20000000a00 */
[----:B------:R-:W-:Y:S01]  /*0e80*/  IMAD.WIDE.U32 R22, R3, UR4, R22 ;  /* 0x0000000403167c25 */ /* 0x000fe2000f8e0016 */
[----:B------:R-:W-:Y:S01]  /*0e90*/  SHF.R.S32.HI R34, RZ, 0x1f, R35 ;  /* 0x0000001fff227819 */ /* 0x000fe20000011423 */
[----:B------:R-:W-:-:S02]  /*0ea0*/  ULDC.64 UR4, c[0x0][0x230] ;  /* 0x00008c0000047ab9 */ /* 0x000fc40000000a00 */
[----:B------:R-:W-:Y:S02]  /*0eb0*/  IMAD.IADD R23, R23, 0x1, R4 ;  /* 0x0000000117177824 */ /* 0x000fe400078e0204 */
[----:B------:R-:W-:Y:S01]  /*0ec0*/  IMAD R3, R34, UR4, RZ ;  /* 0x0000000422037c24 */ /* 0x000fe2000f8e02ff */
[----:B------:R-:W3:Y:S01]  /*0ed0*/  @!P4 LDC.64 R10, c[0x0][0x210] ;  /* 0x00008400ff0acb82 */ /* 0x000ee20000000a00 */
[----:B------:R-:W-:-:S04]  /*0ee0*/  IMAD.WIDE.U32 R22, R35, UR4, R22 ;  /* 0x0000000423167c25 */ /* 0x000fc8000f8e0016 */
[----:B------:R-:W-:Y:S01]  /*0ef0*/  IMAD R3, R35, UR5, R3 ;  /* 0x0000000523037c24 */ /* 0x000fe2000f8e0203 */
[----:B------:R-:W-:Y:S01]  /*0f00*/  IADD3 R38, P0, R14, R22, RZ ;  /* 0x000000160e267210 */ /* 0x000fe20007f1e0ff */
[----:B------:R-:W-:Y:S01]  /*0f10*/  IMAD R15, R12, 0x80, R14 ;  /* 0x000000800c0f7824 */ /* 0x000fe200078e020e */
[----:B------:R-:W4:Y:S02]  /*0f20*/  @!P5 LDC.64 R16, c[0x0][0x238] ;  /* 0x00008e00ff10db82 */ /* 0x000f240000000a00 */
[----:B------:R-:W-:Y:S02]  /*0f30*/  IADD3.X R39, R36, R23, R3, P0, !PT ;  /* 0x0000001724277210 */ /* 0x000fe400007fe403 */
[----:B------:R-:W-:-:S04]  /*0f40*/  MOV R3, 0x400 ;  /* 0x0000040000037802 */ /* 0x000fc80000000f00 */
[----:B------:R-:W5:Y:S01]  /*0f50*/  @!P4 LDC.64 R6, c[0x0][0x210] ;  /* 0x00008400ff06cb82 */ /* 0x000f620000000a00 */
[----:B-1----:R-:W-:Y:S02]  /*0f60*/  LEA R0, R0, R3, 0x18 ;  /* 0x0000000300007211 */ /* 0x002fe400078ec0ff */
[----:B--2---:R-:W-:-:S03]  /*0f70*/  @!P4 IADD3 R18, P2, R38, R18, RZ ;  /* 0x000000122612c210 */ /* 0x004fc60007f5e0ff */
[----:B------:R-:W-:Y:S02]  /*0f80*/  @!P4 IMAD R3, R15, 0x4, R0 ;  /* 0x000000040f03c824 */ /* 0x000fe400078e0200 */
[----:B------:R-:W1:Y:S01]  /*0f90*/  @!P5 LDC.64 R4, c[0x0][0x210] ;  /* 0x00008400ff04db82 */ /* 0x000e620000000a00 */
[----:B---3--:R-:W-:Y:S01]  /*0fa0*/  @!P4 LEA R10, P3, R38, R10, 0x2 ;  /* 0x0000000a260ac211 */ /* 0x008fe200078610ff */
[----:B------:R-:W-:-:S03]  /*0fb0*/  @!P4 IMAD.X R19, R39, 0x1, R19, P2 ;  /* 0x000000012713c824 */ /* 0x000fc600010e0613 */
[----:B------:R-:W-:Y:S02]  /*0fc0*/  @!P4 LEA.HI.X R11, R38, R11, R39, 0x2, P3 ;  /* 0x0000000b260bc211 */ /* 0x000fe400018f1427 */
[----:B----4-:R-:W-:-:S03]  /*0fd0*/  @!P5 LEA R21, P0, R16, R38, 0x1 ;  /* 0x000000261015d211 */ /* 0x010fc600078008ff */
[----:B------:R-:W-:Y:S01]  /*0fe0*/  @!PT LDS RZ, [RZ] ;  /* 0x00000000fffff984 */ /* 0x000fe20000000800 */
[----:B------:R-:W-:Y:S01]  /*0ff0*/  @!PT LDS RZ, [RZ] ;  /* 0x00000000fffff984 */ /* 0x000fe20000000800 */
[----:B------:R-:W-:Y:S01]  /*1000*/  @!PT LDS RZ, [RZ] ;  /* 0x00000000fffff984 */ /* 0x000fe20000000800 */
[----:B------:R2:W-:Y:S01]  /*1010*/  @!P4 LDGSTS.E.BYPASS.LTC128B.128 [R3+0x1020], desc[UR38][R10.64] ;  /* 0x010200000a03cfae */ /* 0x0005e2000b901d66 */
[----:B------:R-:W-:-:S03]  /*1020*/  @!P5 LEA.HI.X R17, R16, R39, R17, 0x1, P0 ;  /* 0x000000271011d211 */ /* 0x000fc600000f0c11 */
[----:B------:R-:W0:Y:S01]  /*1030*/  LDGDEPBAR ;  /* 0x00000000000079af */ /* 0x000e220000000000 */
[----:B-----5:R-:W-:-:S04]  /*1040*/  @!P4 LEA R6, P2, R18, R6, 0x2 ;  /* 0x000000061206c211 */ /* 0x020fc800078410ff */
[----:B------:R-:W-:Y:S02]  /*1050*/  @!P4 LEA.HI.X R7, R18, R7, R19, 0x2, P2 ;  /* 0x000000071207c211 */ /* 0x000fe400010f1413 */
[----:B-1----:R-:W-:-:S04]  /*1060*/  @!P5 LEA R4, P0, R21, R4, 0x2 ;  /* 0x000000041504d211 */ /* 0x002fc800078010ff */
[----:B------:R-:W-:Y:S02]  /*1070*/  @!P5 LEA.HI.X R5, R21, R5, R17, 0x2, P0 ;  /* 0x000000051505d211 */ /* 0x000fe400000f1411 */
[C---:B------:R-:W-:Y:S01]  /*1080*/  LOP3.LUT P0, RZ, R2.reuse, 0x2, RZ, 0xc0, !PT ;  /* 0x0000000202ff7812 */ /* 0x040fe2000780c0ff */
[C-C-:B--2---:R-:W-:Y:S01]  /*1090*/  @!P4 IMAD R10, R15.reuse, 0x4, R0.reuse ;  /* 0x000000040f0ac824 */ /* 0x144fe200078e0200 */
[----:B------:R-:W-:Y:S01]  /*10a0*/  SHF.L.U32 R11, R2, 0x3, RZ ;  /* 0x00000003020b7819 */ /* 0x000fe200000006ff */
[----:B------:R-:W-:-:S03]  /*10b0*/  @!P5 IMAD R3, R15, 0x4, R0 ;  /* 0x000000040f03d824 */ /* 0x000fc600078e0200 */
[----:B------:R-:W-:Y:S01]  /*10c0*/  @!P4 LDGSTS.E.BYPASS.LTC128B.128 [R10+0x2020], desc[UR38][R6.64] ;  /* 0x02020000060acfae */ /* 0x000fe2000b901d66 */
[----:B------:R-:W-:-:S03]  /*10d0*/  LOP3.LUT R11, R11, 0xf8, RZ, 0xc0, !PT ;  /* 0x000000f80b0b7812 */ /* 0x000fc600078ec0ff */
[----:B------:R-:W0:Y:S01]  /*10e0*/  LDGDEPBAR ;  /* 0x00000000000079af */ /* 0x000e220000000000 */
[----:B------:R-:W-:-:S03]  /*10f0*/  LOP3.LUT R11, R11, 0x7, R12, 0xf8, !PT ;  /* 0x000000070b0b7812 */ /* 0x000fc600078ef80c */
[----:B------:R1:W-:Y:S01]  /*1100*/  @!P5 LDGSTS.E.BYPASS.LTC128B.128 [R3+0x3020], desc[UR38][R4.64] ;  /* 0x030200000403dfae */ /* 0x0003e2000b901d66 */
[----:B------:R-:W-:Y:S01]  /*1110*/  LOP3.LUT R24, R11, 0x7, R24, 0x78, !PT ;  /* 0x000000070b187812 */ /* 0x000fe200078e7818 */
[----:B------:R-:W-:Y:S02]  /*1120*/  IMAD.MOV.U32 R11, RZ, RZ, 0x3e0 ;  /* 0x000003e0ff0b7424 */ /* 0x000fe400078e00ff */
[----:B------:R-:W0:Y:S02]  /*1130*/  LDGDEPBAR ;  /* 0x00000000000079af */ /* 0x000e240000000000 */
        /* <DEDUP_REMOVED lines=119> */
.L_x_1060:
[----:B------:R-:W-:Y:S05]  /*18b0*/  BSYNC B0 ;  /* 0x0000000000007941 */ /* 0x000fea0003800000 */
.L_x_1059:
[----:B------:R-:W-:Y:S01]  /*18c0*/  IMAD R37, R12, 0x4, R0 ;  /* 0x000000040c257824 */ /* 0x000fe200078e0200 */
[----:B------:R-:W-:Y:S01]  /*18d0*/  STS [R24], R10 ;  /* 0x0000000a18007388 */ /* 0x000fe20000000800 */
[----:B------:R-:W-:Y:S01]  /*18e0*/  BSSY B1, `(.L_x_1061) ;  /* 0x00000e0000017945 */ /* 0x000fe20003800000 */
[----:B-1----:R-:W-:Y:S02]  /*18f0*/  CS2R R4, SRZ ;  /* 0x0000000000047805 */ /* 0x002fe4000001ff00 */
[----:B------:R-:W-:Y:S04]  /*1900*/  STS [R23], R7 ;  /* 0x0000000717007388 */ /* 0x000fe80000000800 */
[----:B------:R1:W-:Y:S04]  /*1910*/  STS [R22], R6 ;  /* 0x0000000616007388 */ /* 0x0003e80000000800 */
[----:B------:R-:W-:Y:S04]  /*1920*/  STS [R11], R17 ;  /* 0x000000110b007388 */ /* 0x000fe80000000800 */
        /* <DEDUP_REMOVED lines=19> */
[----:B------:R-:W-:Y:S01]  /*1a60*/  IMAD.MOV.U32 R20, RZ, RZ, RZ ;  /* 0x000000ffff147224 */ /* 0x000fe200078e00ff */
[----:B------:R-:W-:Y:S02]  /*1a70*/  CS2R R4, SRZ ;  /* 0x0000000000047805 */ /* 0x000fe4000001ff00 */
[----:B------:R-:W-:-:S05]  /*1a80*/  LOP3.LUT R41, R2, 0x3, RZ, 0xc0, !PT ;  /* 0x0000000302297812 */ /* 0x000fca00078ec0ff */
[----:B------:R-:W-:-:S07]  /*1a90*/  IMAD.IADD R41, R2, 0x1, -R41 ;  /* 0x0000000102297824 */ /* 0x000fce00078e0a29 */
.L_x_1065:
        /* <DEDUP_REMOVED lines=142> */
.L_x_1064:
[----:B------:R-:W-:Y:S05]  /*2380*/  BSYNC B0 ;  /* 0x0000000000007941 */ /* 0x000fea0003800000 */
.L_x_1063:
[----:B------:R-:W-:Y:S05]  /*2390*/  @!P5 BRA `(.L_x_1062) ;  /* 0x0000000000d0d947 */ /* 0x000fea0003800000 */
[----:B------:R-:W-:Y:S01]  /*23a0*/  VIADD R8, R42, 0x3 ;  /* 0x000000032a087836 */ /* 0x000fe20000000000 */
[----:B------:R-:W-:Y:S01]  /*23b0*/  HFMA2.MMA R20, -RZ, RZ, 0, 1.78813934326171875e-07 ;  /* 0x00000003ff147435 */ /* 0x000fe200000001ff */
[----:B------:R-:W-:-:S03]  /*23c0*/  IMAD.MOV.U32 R10, RZ, RZ, RZ ;  /* 0x000000ffff0a7224 */ /* 0x000fc600078e00ff */
[----:B------:R-:W-:-:S07]  /*23d0*/  SHF.R.S32.HI R11, RZ, 0x1f, R8 ;  /* 0x0000001fff0b7819 */ /* 0x000fce0000011408 */
.L_x_1066:
        /* <DEDUP_REMOVED lines=48> */
.L_x_1062:
[----:B------:R-:W-:Y:S05]  /*26e0*/  BSYNC B1 ;  /* 0x0000000000017941 */ /* 0x000fea0003800000 */
.L_x_1061:
        /* <DEDUP_REMOVED lines=26> */
.L_x_1067:
        /* <DEDUP_REMOVED lines=15> */
.L_x_1675:


//--------------------- .text._ZN7cutlass13device_kernelIN5flash19FlashAttnFwdCombineIN4cute5tupleIJNS3_1CILi8EEENS5_ILi128EEEEEELi6ELi256ELi1ELb0ELb0EffNS_4arch4Sm90EEEEEvNT_6ParamsE --------------------------
	.section	.text._ZN7cutlass13device_kernelIN5flash19FlashAttnFwdCombineIN4cute5tupleIJNS3_1CILi8EEENS5_ILi128EEEEEELi6ELi256ELi1ELb0ELb0EffNS_4arch4Sm90EEEEEvNT_6ParamsE,"ax",@progbits
	.align	128
.text._ZN7cutlass13device_kernelIN5flash19FlashAttnFwdCombineIN4cute5tupleIJNS3_1CILi8EEENS5_ILi128EEEEEELi6ELi256ELi1ELb0ELb0EffNS_4arch4Sm90EEEEEvNT_6ParamsE:
        .type           _ZN7cutlass13device_kernelIN5flash19FlashAttnFwdCombineIN4cute5tupleIJNS3_1CILi8EEENS5_ILi128EEEEEELi6ELi256ELi1ELb0ELb0EffNS_4arch4Sm90EEEEEvNT_6ParamsE,@function
        .size           _ZN7cutlass13device_kernelIN5flash19FlashAttnFwdCombineIN4cute5tupleIJNS3_1CILi8EEENS5_ILi128EEEEEELi6ELi256ELi1ELb0ELb0EffNS_4arch4Sm90EEEEEvNT_6ParamsE,(.L_x_1676 - _ZN7cutlass13device_kernelIN5flash19FlashAttnFwdCombineIN4cute5tupleIJNS3_1CILi8EEENS5_ILi128EEEEEELi6ELi256ELi1ELb0ELb0EffNS_4arch4Sm90EEEEEvNT_6ParamsE)
        .other          _ZN7cutlass13device_kernelIN5flash19FlashAttnFwdCombineIN4cute5tupleIJNS3_1CILi8EEENS5_ILi128EEEEEELi6ELi256ELi1ELb0ELb0EffNS_4arch4Sm90EEEEEvNT_6ParamsE,@"STO_CUDA_ENTRY STV_DEFAULT"
_ZN7cutlass13device_kernelIN5flash19FlashAttnFwdCombineIN4cute5tupleIJNS3_1CILi8EEENS5_ILi128EEEEEELi6ELi256ELi1ELb0ELb0EffNS_4arch4Sm90EEEEEvNT_6ParamsE:
        /* <DEDUP_REMOVED lines=58> */
.L_x_1068:
        /* <DEDUP_REMOVED lines=94> */
.L_x_1070:
[----:B------:R-:W-:Y:S05]  /*0980*/  BSYNC B0 ;  /* 0x0000000000007941 */ /* 0x000fea0003800000 */
.L_x_1069:
        /* <DEDUP_REMOVED lines=14> */
[----:B--2---:R-:W-:Y:S01]  /*0a70*/  IMAD.WIDE.U32 R22, R32, R4, UR4 ;  /* 0x0000000420167e25 */ /* 0x004fe2000f8e0004 */
        /* <DEDUP_REMOVED lines=29> */
[--C-:B------:R-:W-:Y:S02]  /*0c50*/  @!P4 IMAD R3, R15, 0x4, R0.reuse ;  /* 0x000000040f03c824 */ /* 0x100fe400078e0200 */
[----:B------:R-:W1:Y:S01]  /*0c60*/  @!P5 LDC.64 R4, c[0x0][0x210] ;  /* 0x00008400ff04db82 */ /* 0x000e620000000a00 */
[----:B---3--:R-:W-:Y:S01]  /*0c70*/  @!P4 LEA R10, P3, R38, R10, 0x2 ;  /* 0x0000000a260ac211 */ /* 0x008fe200078610ff */
[----:B------:R-:W-:Y:S02]  /*0c80*/  @!P4 IMAD.X R19, R39, 0x1, R19, P2 ;  /* 0x000000012713c824 */ /* 0x000fe400010e0613 */
[----:B------:R-:W-:Y:S01]  /*0c90*/  IMAD R37, R12, 0x4, R0 ;  /* 0x000000040c257824 */ /* 0x000fe200078e0200 */
[----:B------:R-:W-:Y:S02]  /*0ca0*/  @!P4 LEA.HI.X R11, R38, R11, R39, 0x2, P3 ;  /* 0x0000000b260bc211 */ /* 0x000fe400018f1427 */
[----:B------:R-:W-:Y:S02]  /*0cb0*/  ISETP.NE.AND P3, PT, R2, RZ, PT ;  /* 0x000000ff0200720c */ /* 0x000fe40003f65270 */
[C---:B----4-:R-:W-:Y:S01]  /*0cc0*/  @!P5 LEA R21, P0, R16.reuse, R38, 0x1 ;  /* 0x000000261015d211 */ /* 0x050fe200078008ff */
[----:B------:R-:W-:Y:S01]  /*0cd0*/  @!PT LDS RZ, [RZ] ;  /* 0x00000000fffff984 */ /* 0x000fe20000000800 */
[----:B------:R-:W-:Y:S01]  /*0ce0*/  @!PT LDS RZ, [RZ] ;  /* 0x00000000fffff984 */ /* 0x000fe20000000800 */
[----:B------:R-:W-:Y:S01]  /*0cf0*/  @!PT LDS RZ, [RZ] ;  /* 0x00000000fffff984 */ /* 0x000fe20000000800 */
[----:B------:R2:W-:Y:S03]  /*0d00*/  @!P4 LDGSTS.E.BYPASS.LTC128B.128 [R3+0x820], desc[UR38][R10.64] ;  /* 0x008200000a03cfae */ /* 0x0005e6000b901d66 */
[----:B------:R-:W-:Y:S01]  /*0d10*/  @!P5 LEA.HI.X R17, R16, R39, R17, 0x1, P0 ;  /* 0x000000271011d211 */ /* 0x000fe200000f0c11 */
[----:B------:R-:W0:Y:S01]  /*0d20*/  LDGDEPBAR ;  /* 0x00000000000079af */ /* 0x000e220000000000 */
[----:B-----5:R-:W-:-:S04]  /*0d30*/  @!P4 LEA R6, P2, R18, R6, 0x2 ;  /* 0x000000061206c211 */ /* 0x020fc800078410ff */
[----:B------:R-:W-:Y:S02]  /*0d40*/  @!P4 LEA.HI.X R7, R18, R7, R19, 0x2, P2 ;  /* 0x000000071207c211 */ /* 0x000fe400010f1413 */
[----:B-1----:R-:W-:-:S04]  /*0d50*/  @!P5 LEA R4, P0, R21, R4, 0x2 ;  /* 0x000000041504d211 */ /* 0x002fc800078010ff */
[----:B------:R-:W-:Y:S01]  /*0d60*/  @!P5 LEA.HI.X R5, R21, R5, R17, 0x2, P0 ;  /* 0x000000051505d211 */ /* 0x000fe200000f1411 */
[C-C-:B--2---:R-:W-:Y:S02]  /*0d70*/  @!P4 IMAD R10, R15.reuse, 0x4, R0.reuse ;  /* 0x000000040f0ac824 */ /* 0x144fe400078e0200 */
[----:B------:R-:W-:Y:S02]  /*0d80*/  @!P5 IMAD R3, R15, 0x4, R0 ;  /* 0x000000040f03d824 */ /* 0x000fe400078e0200 */
[----:B------:R-:W-:Y:S01]  /*0d90*/  IMAD.SHL.U32 R11, R2, 0x8, RZ ;  /* 0x00000008020b7824 */ /* 0x000fe200078e00ff */
[----:B------:R-:W-:Y:S04]  /*0da0*/  @!P4 LDGSTS.E.BYPASS.LTC128B.128 [R10+0x1820], desc[UR38][R6.64] ;  /* 0x01820000060acfae */ /* 0x000fe8000b901d66 */
[----:B------:R-:W0:Y:S01]  /*0db0*/  LDGDEPBAR ;  /* 0x00000000000079af */ /* 0x000e220000000000 */
[----:B------:R-:W-:-:S03]  /*0dc0*/  LOP3.LUT R11, R11, 0xf8, RZ, 0xc0, !PT ;  /* 0x000000f80b0b7812 */ /* 0x000fc600078ec0ff */
[----:B------:R1:W-:Y:S01]  /*0dd0*/  @!P5 LDGSTS.E.BYPASS.LTC128B.128 [R3+0x2820], desc[UR38][R4.64] ;  /* 0x028200000403dfae */ /* 0x0003e2000b901d66 */
[----:B------:R-:W-:-:S03]  /*0de0*/  LOP3.LUT R11, R11, 0x7, R12, 0xf8, !PT ;  /* 0x000000070b0b7812 */ /* 0x000fc600078ef80c */
[----:B------:R-:W0:Y:S01]  /*0df0*/  LDGDEPBAR ;  /* 0x00000000000079af */ /* 0x000e220000000000 */
        /* <DEDUP_REMOVED lines=99> */
.L_x_1072:
[----:B------:R-:W-:Y:S05]  /*1430*/  BSYNC B0 ;  /* 0x0000000000007941 */ /* 0x000fea0003800000 */
.L_x_1071:
[----:B------:R2:W-:Y:S01]  /*1440*/  STS [R4], R17 ;  /* 0x0000001104007388 */ /* 0x0005e20000000800 */
[----:B------:R-:W-:Y:S03]  /*1450*/  BSSY B1, `(.L_x_1073) ;  /* 0x00000de000017945 */ /* 0x000fe60003800000 */
[----:B------:R-:W-:Y:S04]  /*1460*/  STS [R3], R16 ;  /* 0x0000001003007388 */ /* 0x000fe80000000800 */
[----:B------:R1:W-:Y:S01]  /*1470*/  @!P2 STS [R37+0x800], R7 ;  /* 0x000800072500a388 */ /* 0x0003e20000000800 */
[----:B------:R-:W-:Y:S01]  /*1480*/  BAR.SYNC.DEFER_BLOCKING 0x0 ;  /* 0x0000000000007b1d */ /* 0x000fe20000010000 */
[----:B--2---:R-:W-:-:S02]  /*1490*/  CS2R R4, SRZ ;  /* 0x0000000000047805 */ /* 0x004fc4000001ff00 */
[----:B-1----:R-:W-:-:S03]  /*14a0*/  CS2R R6, SRZ ;  /* 0x0000000000067805 */ /* 0x002fc6000001ff00 */
        /* <DEDUP_REMOVED lines=20> */
.L_x_1077:
        /* <DEDUP_REMOVED lines=142> */
.L_x_1076:
[----:B------:R-:W-:Y:S05]  /*1ed0*/  BSYNC B0 ;  /* 0x0000000000007941 */ /* 0x000fea0003800000 */
.L_x_1075:
[----:B------:R-:W-:Y:S05]  /*1ee0*/  @!P5 BRA `(.L_x_1074) ;  /* 0x0000000000d0d947 */ /* 0x000fea0003800000 */
[----:B------:R-:W-:Y:S01]  /*1ef0*/  VIADD R8, R42, 0x3 ;  /* 0x000000032a087836 */ /* 0x000fe20000000000 */
[----:B------:R-:W-:Y:S01]  /*1f00*/  HFMA2.MMA R20, -RZ, RZ, 0, 1.78813934326171875e-07 ;  /* 0x00000003ff147435 */ /* 0x000fe200000001ff */
[----:B------:R-:W-:-:S03]  /*1f10*/  IMAD.MOV.U32 R10, RZ, RZ, RZ ;  /* 0x000000ffff0a7224 */ /* 0x000fc600078e00ff */
[----:B------:R-:W-:-:S07]  /*1f20*/  SHF.R.S32.HI R11, RZ, 0x1f, R8 ;  /* 0x0000001fff0b7819 */ /* 0x000fce0000011408 */
.L_x_1078:
        /* <DEDUP_REMOVED lines=48> */
.L_x_1074:
[----:B------:R-:W-:Y:S05]  /*2230*/  BSYNC B1 ;  /* 0x0000000000017941 */ /* 0x000fea0003800000 */
.L_x_1073:
        /* <DEDUP_REMOVED lines=26> */
.L_x_1079:
        /* <DEDUP_REMOVED lines=10> */
.L_x_1676:


//--------------------- .text._ZN7cutlass13device_kernelIN5flash19FlashAttnFwdCombineIN4cute5tupleIJNS3_1CILi8EEENS5_ILi128EEEEEELi5ELi256ELi1ELb0ELb0EffNS_4arch4Sm90EEEEEvNT_6ParamsE --------------------------
	.section	.text._ZN7cutlass13device_kernelIN5flash19FlashAttnFwdCombineIN4cute5tupleIJNS3_1CILi8EEENS5_ILi128EEEEEELi5ELi256ELi1ELb0ELb0EffNS_4arch4Sm90EEEEEvNT_6ParamsE,"ax",@progbits
	.align	128
.text._ZN7cutlass13device_kernelIN5flash19FlashAttnFwdCombineIN4cute5tupleIJNS3_1CILi8EEENS5_ILi128EEEEEELi5ELi256ELi1ELb0ELb0EffNS_4arch4Sm90EEEEEvNT_6ParamsE:
        .type           _ZN7cutlass13device_kernelIN5flash19FlashAttnFwdCombineIN4cute5tupleIJNS3_1CILi8EEENS5_ILi128EEEEEELi5ELi256ELi1ELb0ELb0EffNS_4arch4Sm90EEEEEvNT_6ParamsE,@function
        .size           _ZN7cutlass13device_kernelIN5flash19FlashAttnFwdCombineIN4cute5tupleIJNS3_1CILi8EEENS5_ILi128EEEEEELi5ELi256ELi1ELb0ELb0EffNS_4arch4Sm90EEEEEvNT_6ParamsE,(.L_x_1677 - _ZN7cutlass13device_kernelIN5flash19FlashAttnFwdCombineIN4cute5tupleIJNS3_1CILi8EEENS5_ILi128EEEEEELi5ELi256ELi1ELb0ELb0EffNS_4arch4Sm90EEEEEvNT_6ParamsE)
        .other          _ZN7cutlass13device_kernelIN5flash19FlashAttnFwdCombineIN4cute5tupleIJNS3_1CILi8EEENS5_ILi128EEEEEELi5ELi256ELi1ELb0ELb0EffNS_4arch4Sm90EEEEEvNT_6ParamsE,@"STO_CUDA_ENTRY STV_DEFAULT"
_ZN7cutlass13device_kernelIN5flash19FlashAttnFwdCombineIN4cute5tupleIJNS3_1CILi8EEENS5_ILi128EEEEEELi5ELi256ELi1ELb0ELb0EffNS_4arch4Sm90EEEEEvNT_6ParamsE:
        /* <DEDUP_REMOVED lines=58> */
.L_x_1080:
        /* <DEDUP_REMOVED lines=51> */
[----:B------:R-:W-:Y:S01]  /*06d0*/  SHF.R.S32.HI R10, RZ, 0x1f, R9 ;  /* 0x0000001fff0a7819 */ /* 0x000fe20000011409 */
[----:B------:R-:W-:-:S03]  /*06e0*/  ULDC.64 UR4, c[0x0][0x270] ;  /* 0x00009c0000047ab9 */ /* 0x000fc60000000a00 */
[----:B------:R-:W-:Y:S01]  /*06f0*/  IADD3 R23, R23, R7, RZ ;  /* 0x0000000717177210 */ /* 0x000fe20007ffe0ff */
[----:B------:R-:W-:Y:S01]  /*0700*/  IMAD R10, R10, UR4, RZ ;  /* 0x000000040a0a7c24 */ /* 0x000fe2000f8e02ff */
        /* <DEDUP_REMOVED lines=12> */
.L_x_1082:
[----:B------:R-:W-:Y:S05]  /*07d0*/  BSYNC B0 ;  /* 0x0000000000007941 */ /* 0x000fea0003800000 */
.L_x_1081:
        /* <DEDUP_REMOVED lines=27> */
[----:B--2---:R-:W2:Y:S01]  /*0990*/  @!P4 LDC.64 R18, c[0x0][0x238] ;  /* 0x00008e00ff12cb82 */ /* 0x004ea20000000a00 */
        /* <DEDUP_REMOVED lines=35> */
[----:B------:R-:W-:-:S03]  /*0bd0*/  @!P5 IMAD R3, R15, 0x4, R0 ;  /* 0x000000040f03d824 */ /* 0x000fc600078e0200 */
[----:B------:R-:W-:Y:S04]  /*0be0*/  @!P4 LDGSTS.E.BYPASS.LTC128B.128 [R10+0x1420], desc[UR38][R6.64] ;  /* 0x01420000060acfae */ /* 0x000fe8000b901d66 */
[----:B------:R-:W0:Y:S04]  /*0bf0*/  LDGDEPBAR ;  /* 0x00000000000079af */ /* 0x000e280000000000 */
        /* <DEDUP_REMOVED lines=91> */
.L_x_1084:
[----:B------:R-:W-:Y:S05]  /*11b0*/  BSYNC B0 ;  /* 0x0000000000007941 */ /* 0x000fea0003800000 */
.L_x_1083:
[----:B------:R2:W-:Y:S01]  /*11c0*/  STS [R3], R7 ;  /* 0x0000000703007388 */ /* 0x0005e20000000800 */
[----:B------:R-:W-:Y:S01]  /*11d0*/  BSSY B1, `(.L_x_1085) ;  /* 0x00000dd000017945 */ /* 0x000fe20003800000 */
[----:B------:R-:W-:Y:S02]  /*11e0*/  CS2R R4, SRZ ;  /* 0x0000000000047805 */ /* 0x000fe4000001ff00 */
        /* <DEDUP_REMOVED lines=23> */
.L_x_1089:
        /* <DEDUP_REMOVED lines=142> */
.L_x_1088:
[----:B------:R-:W-:Y:S05]  /*1c40*/  BSYNC B0 ;  /* 0x0000000000007941 */ /* 0x000fea0003800000 */
.L_x_1087:
[----:B------:R-:W-:Y:S05]  /*1c50*/  @!P5 BRA `(.L_x_1086) ;  /* 0x0000000000d0d947 */ /* 0x000fea0003800000 */
[----:B------:R-:W-:Y:S01]  /*1c60*/  VIADD R8, R42, 0x3 ;  /* 0x000000032a087836 */ /* 0x000fe20000000000 */
[----:B------:R-:W-:Y:S01]  /*1c70*/  HFMA2.MMA R20, -RZ, RZ, 0, 1.78813934326171875e-07 ;  /* 0x00000003ff147435 */ /* 0x000fe200000001ff */
[----:B-1----:R-:W-:-:S03]  /*1c80*/  IMAD.MOV.U32 R10, RZ, RZ, RZ ;  /* 0x000000ffff0a7224 */ /* 0x002fc600078e00ff */
[----:B------:R-:W-:-:S07]  /*1c90*/  SHF.R.S32.HI R11, RZ, 0x1f, R8 ;  /* 0x0000001fff0b7819 */ /* 0x000fce0000011408 */
.L_x_1090:
        /* <DEDUP_REMOVED lines=48> */
.L_x_1086:
[----:B------:R-:W-:Y:S05]  /*1fa0*/  BSYNC B1 ;  /* 0x0000000000017941 */ /* 0x000fea0003800000 */
.L_x_1085:
[----:B------:R-:W-:Y:S05]  /*1fb0*/  @P4 EXIT ;  /* 0x000000000000494d */ /* 0x000fea0003800000 */
[----:B------:R-:W2:Y:S01]  /*1fc0*/  S2R R0, SR_CTAID.Y ;  /* 0x0000000000007919 */ /* 0x000ea20000002600 */
[----:B------:R-:W-:Y:S02]  /*1fd0*/  ULDC.64 UR4, c[0x0][0x288] ;  /* 0x0000a20000047ab9 */ /* 0x000fe40000000a00 */
[----:B------:R-:W-:-:S04]  /*1fe0*/  IMAD R34, R34, UR4, RZ ;  /* 0x0000000422227c24 */ /* 0x000fc8000f8e02ff */
        /* <DEDUP_REMOVED lines=22> */
.L_x_1091:
        /* <DEDUP_REMOVED lines=11> */
.L_x_1677:


//--------------------- .text._ZN7cutlass13device_kernelIN5flash19FlashAttnFwdCombineIN4cute5tupleIJNS3_1CILi8EEENS5_ILi128EEEEEELi8ELi256ELi1ELb0ELb1EffNS_4arch4Sm90EEEEEvNT_6ParamsE --------------------------
	.section	.text._ZN7cutlass13device_kernelIN5flash19FlashAttnFwdCombineIN4cute5tupleIJNS3_1CILi8EEENS5_ILi128EEEEEELi8ELi256ELi1ELb0ELb1EffNS_4arch4Sm90EEEEEvNT_6ParamsE,"ax",@progbits
	.align	128
.text._ZN7cutlass13device_kernelIN5flash19FlashAttnFwdCombineIN4cute5tupleIJNS3_1CILi8EEENS5_ILi128EEEEEELi8ELi256ELi1ELb0ELb1EffNS_4arch4Sm90EEEEEvNT_6ParamsE:
        .type           _ZN7cutlass13device_kernelIN5flash19FlashAttnFwdCombineIN4cute5tupleIJNS3_1CILi8EEENS5_ILi128EEEEEELi8ELi256ELi1ELb0ELb1EffNS_4arch4Sm90EEEEEvNT_6ParamsE,@function
        .size           _ZN7cutlass13device_kernelIN5flash19FlashAttnFwdCombineIN4cute5tupleIJNS3_1CILi8EEENS5_ILi128EEEEEELi8ELi256ELi1ELb0ELb1EffNS_4arch4Sm90EEEEEvNT_6ParamsE,(.L_x_1678 - _ZN7cutlass13device_kernelIN5flash19FlashAttnFwdCombineIN4cute5tupleIJNS3_1CILi8EEENS5_ILi128EEEEEELi8ELi256ELi1ELb0ELb1EffNS_4arch4Sm90EEEEEvNT_6ParamsE)
        .other          _ZN7cutlass13device_kernelIN5flash19FlashAttnFwdCombineIN4cute5tupleIJNS3_1CILi8EEENS5_ILi128EEEEEELi8ELi256ELi1ELb0ELb1EffNS_4arch4Sm90EEEEEvNT_6ParamsE,@"STO_CUDA_ENTRY STV_DEFAULT"
_ZN7cutlass13device_kernelIN5flash19FlashAttnFwdCombineIN4cute5tupleIJNS3_1CILi8EEENS5_ILi128EEEEEELi8ELi256ELi1ELb0ELb1EffNS_4arch4Sm90EEEEEvNT_6ParamsE:
        /* <DEDUP_REMOVED lines=57> */
.L_x_1092:
        /* <DEDUP_REMOVED lines=25> */
.L_x_1093:
        /* <DEDUP_REMOVED lines=101> */
.L_x_1095:
        /* <DEDUP_REMOVED lines=14> */
[----:B------:R-:W-:Y:S05]  /*0c50*/  CALL.REL.NOINC `($__internal_36_$__cuda_sm20_div_u64) ;  /* 0x0000002800e47944 */ /* 0x000fea0003c00000 */
[----:B------:R-:W-:Y:S05]  /*0c60*/  BRA `(.L_x_1097) ;  /* 0x00000000004c7947 */ /* 0x000fea0003800000 */
.L_x_1096:
        /* <DEDUP_REMOVED lines=19> */
.L_x_1097:
[----:B------:R-:W-:Y:S02]  /*0da0*/  IADD3 R8, R8, -0x1, RZ ;  /* 0xffffffff08087810 */ /* 0x000fe40007ffe0ff */
[----:B------:R-:W-:-:S07]  /*0db0*/  MOV R20, R0 ;  /* 0x0000000000147202 */ /* 0x000fce0000000f00 */
.L_x_1094:
        /* <DEDUP_REMOVED lines=12> */
[----:B--2---:R-:W-:Y:S01]  /*0e80*/  SHF.R.U32.HI R2, RZ, 0x2, R27 ;  /* 0x00000002ff027819 */ /* 0x004fe2000001161b */
        /* <DEDUP_REMOVED lines=187> */
.L_x_1099:
[----:B------:R-:W-:Y:S05]  /*1a40*/  BSYNC B0 ;  /* 0x0000000000007941 */ /* 0x000fea0003800000 */
.L_x_1098:
[----:B--2---:R-:W-:Y:S01]  /*1a50*/  LOP3.LUT R2, R0, 0xffffffe0, RZ, 0xc0, !PT ;  /* 0xffffffe000027812 */ /* 0x004fe200078ec0ff */
[----:B------:R-:W2:Y:S01]  /*1a60*/  LDC.64 R4, c[0x0][0x240] ;  /* 0x00009000ff047b82 */ /* 0x000ea20000000a00 */
[----:B------:R-:W-:Y:S01]  /*1a70*/  USHF.L.U32 UR4, UR36, 0x7, URZ ;  /* 0x0000000724047899 */ /* 0x000fe2000800063f */
[C---:B------:R-:W-:Y:S01]  /*1a80*/  @P1 IMAD.HI.U32 R0, R21.reuse, R20, RZ ;  /* 0x0000001415001227 */ /* 0x040fe200078e00ff */
[----:B------:R-:W-:Y:S01]  /*1a90*/  ISETP.GE.AND P0, PT, R21, R17, PT ;  /* 0x000000111500720c */ /* 0x000fe20003f06270 */
[----:B------:R-:W0:Y:S01]  /*1aa0*/  LDGDEPBAR ;  /* 0x00000000000079af */ /* 0x000e220000000000 */
[----:B------:R-:W-:Y:S01]  /*1ab0*/  USHF.R.S32.HI UR5, URZ, 0x1f, UR4 ;  /* 0x0000001f3f057899 */ /* 0x000fe20008011404 */
[----:B------:R-:W-:Y:S02]  /*1ac0*/  IMAD.IADD R2, R23, 0x1, -R2 ;  /* 0x0000000117027824 */ /* 0x000fe400078e0a02 */
        /* <DEDUP_REMOVED lines=8> */
[--C-:B------:R-:W-:Y:S01]  /*1b50*/  IMAD R15, R12, 0x80, R14.reuse ;  /* 0x000000800c0f7824 */ /* 0x100fe200078e020e */
[----:B------:R-:W-:Y:S01]  /*1b60*/  ISETP.GE.AND P4, PT, R14, R13, PT ;  /* 0x0000000d0e00720c */ /* 0x000fe20003f86270 */
[----:B------:R-:W-:Y:S01]  /*1b70*/  IMAD R32, R22, R32, R21 ;  /* 0x0000002016207224 */ /* 0x000fe200078e0215 */
[----:B------:R-:W-:-:S02]  /*1b80*/  SHF.R.S32.HI R34, RZ, 0x1f, R14 ;  /* 0x0000001fff227819 */ /* 0x000fc4000001140e */
[----:B------:R-:W-:Y:S02]  /*1b90*/  ISETP.LT.OR P4, PT, R9, RZ, P4 ;  /* 0x000000ff0900720c */ /* 0x000fe40002781670 */
[----:B------:R-:W-:Y:S01]  /*1ba0*/  IADD3 R33, P0, R32, R24, RZ ;  /* 0x0000001820217210 */ /* 0x000fe20007f1e0ff */
[-C--:B--2---:R-:W-:Y:S01]  /*1bb0*/  IMAD R6, R6, R4.reuse, RZ ;  /* 0x0000000406067224 */ /* 0x084fe200078e02ff */
[----:B------:R-:W-:Y:S01]  /*1bc0*/  ISETP.LT.OR P3, PT, R16, 0x3, P4 ;  /* 0x000000031000780c */ /* 0x000fe20002761670 */
[C---:B------:R-:W-:Y:S01]  /*1bd0*/  IMAD.WIDE.U32 R26, R3.reuse, R4, UR4 ;  /* 0x00000004031a7e25 */ /* 0x040fe2000f8e0004 */
[----:B------:R-:W-:Y:S01]  /*1be0*/  LEA.HI.X.SX32 R32, R32, R25, 0x1, P0 ;  /* 0x0000001920207211 */ /* 0x000fe200000f0eff */
[----:B------:R-:W-:Y:S02]  /*1bf0*/  ULDC.64 UR4, c[0x0][0x230] ;  /* 0x00008c0000047ab9 */ /* 0x000fe40000000a00 */
[----:B------:R-:W-:Y:S02]  /*1c00*/  IMAD R5, R3, R5, R6 ;  /* 0x0000000503057224 */ /* 0x000fe400078e0206 */
[----:B------:R-:W-:-:S02]  /*1c10*/  IMAD R3, R32, UR4, RZ ;  /* 0x0000000420037c24 */ /* 0x000fc4000f8e02ff */
[----:B------:R-:W1:Y:S01]  /*1c20*/  @!P4 LDC.64 R18, c[0x0][0x238] ;  /* 0x00008e00ff12cb82 */ /* 0x000e620000000a00 */
[----:B------:R-:W-:Y:S01]  /*1c30*/  IADD3 R27, R27, R5, RZ ;  /* 0x000000051b1b7210 */ /* 0x000fe20007ffe0ff */
[C---:B------:R-:W-:Y:S02]  /*1c40*/  IMAD R3, R33.reuse, UR5, R3 ;  /* 0x0000000521037c24 */ /* 0x040fe4000f8e0203 */
[----:B------:R-:W-:-:S04]  /*1c50*/  IMAD.WIDE.U32 R26, R33, UR4, R26 ;  /* 0x00000004211a7c25 */ /* 0x000fc8000f8e001a */
[----:B------:R-:W2:Y:S01]  /*1c60*/  @!P4 LDC.64 R10, c[0x0][0x210] ;  /* 0x00008400ff0acb82 */ /* 0x000ea20000000a00 */
[----:B------:R-:W-:-:S04]  /*1c70*/  IADD3 R38, P0, R14, R26, RZ ;  /* 0x0000001a0e267210 */ /* 0x000fc80007f1e0ff */
[----:B------:R-:W-:-:S03]  /*1c80*/  IADD3.X R39, R34, R27, R3, P0, !PT ;  /* 0x0000001b22277210 */ /* 0x000fc600007fe403 */
[----:B------:R-:W3:Y:S01]  /*1c90*/  @!P3 LDC.64 R16, c[0x0][0x238] ;  /* 0x00008e00ff10bb82 */ /* 0x000ee20000000a00 */
[----:B------:R-:W-:-:S04]  /*1ca0*/  MOV R3, 0x400 ;  /* 0x0000040000037802 */ /* 0x000fc80000000f00 */
[----:B----4-:R-:W-:-:S03]  /*1cb0*/  LEA R0, R0, R3, 0x18 ;  /* 0x0000000300007211 */ /* 0x010fc600078ec0ff */
[----:B------:R-:W4:Y:S01]  /*1cc0*/  @!P4 LDC.64 R6, c[0x0][0x210] ;  /* 0x00008400ff06cb82 */ /* 0x000f220000000a00 */
[----:B-1----:R-:W-:Y:S01]  /*1cd0*/  @!P4 IADD3 R18, P1, R38, R18, RZ ;  /* 0x000000122612c210 */ /* 0x002fe20007f3e0ff */
[----:B------:R-:W-:-:S04]  /*1ce0*/  @!P4 IMAD R3, R15, 0x4, R0 ;  /* 0x000000040f03c824 */ /* 0x000fc800078e0200 */
[----:B------:R-:W-:Y:S02]  /*1cf0*/  @!P4 IMAD.X R19, R39, 0x1, R19, P1 ;  /* 0x000000012713c824 */ /* 0x000fe400008e0613 */
[----:B------:R-:W1:Y:S01]  /*1d00*/  @!P3 LDC.64 R4, c[0x0][0x210] ;  /* 0x00008400ff04bb82 */ /* 0x000e620000000a00 */
[----:B--2---:R-:W-:-:S04]  /*1d10*/  @!P4 LEA R10, P2, R38, R10, 0x2 ;  /* 0x0000000a260ac211 */ /* 0x004fc800078410ff */
[----:B------:R-:W-:Y:S02]  /*1d20*/  @!P4 LEA.HI.X R11, R38, R11, R39, 0x2, P2 ;  /* 0x0000000b260bc211 */ /* 0x000fe400010f1427 */
[----:B---3--:R-:W-:-:S03]  /*1d30*/  @!P3 LEA R21, P0, R16, R38, 0x1 ;  /* 0x000000261015b211 */ /* 0x008fc600078008ff */
[----:B------:R-:W-:Y:S01]  /*1d40*/  @!PT LDS RZ, [RZ] ;  /* 0x00000000fffff984 */ /* 0x000fe20000000800 */
[----:B------:R-:W-:Y:S01]  /*1d50*/  @!PT LDS RZ, [RZ] ;  /* 0x00000000fffff984 */ /* 0x000fe20000000800 */
[----:B------:R-:W-:Y:S01]  /*1d60*/  @!PT LDS RZ, [RZ] ;  /* 0x00000000fffff984 */ /* 0x000fe20000000800 */
[----:B------:R2:W-:Y:S01]  /*1d70*/  @!P4 LDGSTS.E.BYPASS.LTC128B.128 [R3+0x2020], desc[UR38][R10.64] ;  /* 0x020200000a03cfae */ /* 0x0005e2000b901d66 */
[----:B------:R-:W-:-:S03]  /*1d80*/  @!P3 LEA.HI.X R17, R16, R39, R17, 0x1, P0 ;  /* 0x000000271011b211 */ /* 0x000fc600000f0c11 */
[----:B------:R-:W0:Y:S01]  /*1d90*/  LDGDEPBAR ;  /* 0x00000000000079af */ /* 0x000e220000000000 */
[----:B----4-:R-:W-:-:S04]  /*1da0*/  @!P4 LEA R6, P1, R18, R6, 0x2 ;  /* 0x000000061206c211 */ /* 0x010fc800078210ff */
[----:B------:R-:W-:Y:S02]  /*1db0*/  @!P4 LEA.HI.X R7, R18, R7, R19, 0x2, P1 ;  /* 0x000000071207c211 */ /* 0x000fe400008f1413 */
[----:B-1----:R-:W-:-:S04]  /*1dc0*/  @!P3 LEA R4, P0, R21, R4, 0x2 ;  /* 0x000000041504b211 */ /* 0x002fc800078010ff */
[----:B------:R-:W-:Y:S01]  /*1dd0*/  @!P3 LEA.HI.X R5, R21, R5, R17, 0x2, P0 ;  /* 0x000000051505b211 */ /* 0x000fe200000f1411 */
[----:B------:R-:W-:Y:S01]  /*1de0*/  IMAD.MOV.U32 R17, RZ, RZ, 0x840 ;  /* 0x00000840ff117424 */ /* 0x000fe200078e00ff */
[----:B------:R-:W-:-:S04]  /*1df0*/  LOP3.LUT P0, RZ, R2, 0x2, RZ, 0xc0, !PT ;  /* 0x0000000202ff7812 */ /* 0x000fc8000780c0ff */
[----:B------:R-:W-:Y:S01]  /*1e00*/  SEL R17, R17, 0x7c0, !P0 ;  /* 0x000007c011117807 */ /* 0x000fe20004000000 */
[C-C-:B--2---:R-:W-:Y:S01]  /*1e10*/  @!P4 IMAD R10, R15.reuse, 0x4, R0.reuse ;  /* 0x000000040f0ac824 */ /* 0x144fe200078e0200 */
[----:B------:R-:W-:Y:S01]  /*1e20*/  SHF.L.U32 R11, R2, 0x3, RZ ;  /* 0x00000003020b7819 */ /* 0x000fe200000006ff */
[----:B------:R-:W-:-:S03]  /*1e30*/  @!P3 IMAD R3, R15, 0x4, R0 ;  /* 0x000000040f03b824 */ /* 0x000fc600078e0200 */
[----:B------:R-:W-:Y:S01]  /*1e40*/  @!P4 LDGSTS.E.BYPASS.LTC128B.128 [R10+0x3020], desc[UR38][R6.64] ;  /* 0x03020000060acfae */ /* 0x000fe2000b901d66 */
[----:B------:R-:W-:-:S03]  /*1e50*/  LOP3.LUT R11, R11, 0xf8, RZ, 0xc0, !PT ;  /* 0x000000f80b0b7812 */ /* 0x000fc600078ec0ff */
[----:B------:R-:W0:Y:S01]  /*1e60*/  LDGDEPBAR ;  /* 0x00000000000079af */ /* 0x000e220000000000 */
[----:B------:R-:W-:-:S03]  /*1e70*/  LOP3.LUT R11, R11, 0x7, R12, 0xf8, !PT ;  /* 0x000000070b0b7812 */ /* 0x000fc600078ef80c */
[----:B------:R1:W-:Y:S04]  /*1e80*/  @!P3 LDGSTS.E.BYPASS.LTC128B.128 [R3+0x4020], desc[UR38][R4.64] ;  /* 0x040200000403bfae */ /* 0x0003e8000b901d66 */
        /* <DEDUP_REMOVED lines=73> */
[----:B------:R-:W-:Y:S01]  /*2320*/  @P3 VIADD R29, R2, 0x80 ;  /* 0x00000080021d3836 */ /* 0x000fe20000000000 */
        /* <DEDUP_REMOVED lines=65> */
[----:B------:R-:W-:Y:S02]  /*2740*/  @P0 SHF.R.U32.HI R3, RZ, R8, R20 ;  /* 0x00000008ff030219 */ /* 0x000fe40000011614 */
[----:B------:R-:W-:Y:S02]  /*2750*/  MOV R20, R24 ;  /* 0x0000001800147202 */ /* 0x000fe40000000f00 */
        /* <DEDUP_REMOVED lines=13> */
.L_x_1101:
[----:B------:R-:W-:Y:S05]  /*2830*/  BSYNC B0 ;  /* 0x0000000000007941 */ /* 0x000fea0003800000 */
.L_x_1100:
[----:B------:R-:W-:Y:S01]  /*2840*/  STS [R37], R16 ;  /* 0x0000001025007388 */ /* 0x000fe20000000800 */
[----:B------:R-:W-:Y:S01]  /*2850*/  IMAD R2, R12, 0x4, R0 ;  /* 0x000000040c027824 */ /* 0x000fe200078e0200 */
[----:B------:R-:W-:Y:S02]  /*2860*/  BSSY B1, `(.L_x_1102) ;  /* 0x00000e3000017945 */ /* 0x000fe40003800000 */
[----:B------:R-:W-:Y:S04]  /*2870*/  STS [R36], R11 ;  /* 0x0000000b24007388 */ /* 0x000fe80000000800 */
[----:B------:R-:W-:Y:S04]  /*2880*/  STS [R35], R10 ;  /* 0x0000000a23007388 */ /* 0x000fe80000000800 */
[----:B------:R-:W-:Y:S04]  /*2890*/  STS [R17], R7 ;  /* 0x0000000711007388 */ /* 0x000fe80000000800 */
[----:B------:R2:W-:Y:S04]  /*28a0*/  STS [R37+0x1000], R6 ;  /* 0x0010000625007388 */ /* 0x0005e80000000800 */
[----:B------:R-:W-:Y:S04]  /*28b0*/  STS [R36+0x1000], R5 ;  /* 0x0010000524007388 */ /* 0x000fe80000000800 */
[----:B------:R3:W-:Y:S04]  /*28c0*/  STS [R35+0x1000], R4 ;  /* 0x0010000423007388 */ /* 0x0007e80000000800 */
[----:B------:R-:W-:Y:S04]  /*28d0*/  STS [R17+0x1000], R26 ;  /* 0x0010001a11007388 */ /* 0x000fe80000000800 */
[----:B------:R-:W-:Y:S01]  /*28e0*/  @!P1 STS [R2+0x2000], R27 ;  /* 0x0020001b02009388 */ /* 0x000fe20000000800 */
[----:B------:R-:W-:Y:S01]  /*28f0*/  BAR.SYNC.DEFER_BLOCKING 0x0 ;  /* 0x0000000000007b1d */ /* 0x000fe20000010000 */
[----:B--2---:R-:W-:-:S02]  /*2900*/  CS2R R6, SRZ ;  /* 0x0000000000067805 */ /* 0x004fc4000001ff00 */
[----:B---3--:R-:W-:-:S03]  /*2910*/  CS2R R4, SRZ ;  /* 0x0000000000047805 */ /* 0x008fc6000001ff00 */
        /* <DEDUP_REMOVED lines=15> */
[----:B------:R-:W-:Y:S01]  /*2a10*/  IMAD.IADD R37, R37, 0x1, -R35 ;  /* 0x0000000125257824 */ /* 0x000fe200078e0a23 */
[----:B------:R-:W-:Y:S01]  /*2a20*/  CS2R R6, SRZ ;  /* 0x0000000000067805 */ /* 0x000fe2000001ff00 */
[----:B------:R-:W-:Y:S01]  /*2a30*/  IMAD.MOV.U32 R20, RZ, RZ, RZ ;  /* 0x000000ffff147224 */ /* 0x000fe200078e00ff */
[----:B------:R-:W-:-:S07]  /*2a40*/  CS2R R4, SRZ ;  /* 0x0000000000047805 */ /* 0x000fce000001ff00 */
.L_x_1106:
        /* <DEDUP_REMOVED lines=12> */
[----:B-1----:R-:W1:Y:S01]  /*2b10*/  @!P1 LDC.64 R18, c[0x0][0x238] ;  /* 0x00008e00ff129b82 */ /* 0x002e620000000a00 */
        /* <DEDUP_REMOVED lines=129> */
.L_x_1105:
[----:B------:R-:W-:Y:S05]  /*3330*/  BSYNC B0 ;  /* 0x0000000000007941 */ /* 0x000fea0003800000 */
.L_x_1104:
[----:B------:R-:W-:Y:S05]  /*3340*/  @!P5 BRA `(.L_x_1103) ;  /* 0x0000000000d0d947 */ /* 0x000fea0003800000 */
[----:B------:R-:W-:Y:S01]  /*3350*/  VIADD R8, R40, 0x3 ;  /* 0x0000000328087836 */ /* 0x000fe20000000000 */
[----:B------:R-:W-:Y:S01]  /*3360*/  HFMA2.MMA R20, -RZ, RZ, 0, 1.78813934326171875e-07 ;  /* 0x00000003ff147435 */ /* 0x000fe200000001ff */
[----:B------:R-:W-:-:S03]  /*3370*/  IMAD.MOV.U32 R10, RZ, RZ, RZ ;  /* 0x000000ffff0a7224 */ /* 0x000fc600078e00ff */
[----:B------:R-:W-:-:S07]  /*3380*/  SHF.R.S32.HI R11, RZ, 0x1f, R8 ;  /* 0x0000001fff0b7819 */ /* 0x000fce0000011408 */
.L_x_1107:
        /* <DEDUP_REMOVED lines=14> */
[----:B------:R-:W-:Y:S06]  /*3470*/  IMAD R2, R2, 0x4, R0 ;  /* 0x0000000402027824 */ /* 0x000fec00078e0200 */
[----:B------:R-:W3:Y:S01]  /*3480*/  LDS R2, [R2] ;  /* 0x0000000002027984 */ /* 0x000ee20000000800 */
[-C--:B--2---:R-:W-:Y:S04]  /*3490*/  @!P1 IMAD.WIDE.U32 R22, R8, R16.reuse, R38 ;  /* 0x0000001008169225 */ /* 0x084fe800078e0026 */
[----:B------:R-:W-:Y:S01]  /*34a0*/  @!P1 IMAD R3, R11, R16, RZ ;  /* 0x000000100b039224 */ /* 0x000fe200078e02ff */
[----:B-1----:R-:W-:Y:S01]  /*34b0*/  @!P1 LEA R18, P0, R22, R18, 0x2 ;  /* 0x0000001216129211 */ /* 0x002fe200078010ff */
        /* <DEDUP_REMOVED lines=29> */
.L_x_1103:
[----:B------:R-:W-:Y:S05]  /*3690*/  BSYNC B1 ;  /* 0x0000000000017941 */ /* 0x000fea0003800000 */
.L_x_1102:
        /* <DEDUP_REMOVED lines=21> */
        .weak           $__internal_36_$__cuda_sm20_div_u64
        .type           $__internal_36_$__cuda_sm20_div_u64,@function
        .size           $__internal_36_$__cuda_sm20_div_u64,(.L_x_1678 - $__internal_36_$__cuda_sm20_div_u64)
$__internal_36_$__cuda_sm20_div_u64:
[----:B------:R-:W-:Y:S02]  /*37f0*/  IMAD.MOV.U32 R10, RZ, RZ, R7 ;  /* 0x000000ffff0a7224 */ /* 0x000fe400078e0007 */
[----:B------:R-:W-:-:S04]  /*3800*/  IMAD.MOV.U32 R11, RZ, RZ, RZ ;  /* 0x000000ffff0b7224 */ /* 0x000fc800078e00ff */
        /* <DEDUP_REMOVED lines=50> */
[----:B------:R-:W-:Y:S01]  /*3b30*/  HFMA2.MMA R3, -RZ, RZ, 0, 0 ;  /* 0x00000000ff037435 */ /* 0x000fe200000001ff */
        /* <DEDUP_REMOVED lines=8> */
[----:B------:R-:W-:Y:S06]  /*3bc0*/  RET.REL.NODEC R2 `(_ZN7cutlass13device_kernelIN5flash19FlashAttnFwdCombineIN4cute5tupleIJNS3_1CILi8EEENS5_ILi128EEEEEELi8ELi256ELi1ELb0ELb1EffNS_4arch4Sm90EEEEEvNT_6ParamsE) ;  /* 0xffffffc4020c7950 */ /* 0x000fec0003c3ffff */
.L_x_1108:
        /* <DEDUP_REMOVED lines=11> */
.L_x_1678:


//--------------------- .text._ZN7cutlass13device_kernelIN5flash19FlashAttnFwdCombineIN4cute5tupleIJNS3_1CILi8EEENS5_ILi128EEEEEELi7ELi256ELi1ELb0ELb1EffNS_4arch4Sm90EEEEEvNT_6ParamsE --------------------------
	.section	.text._ZN7cutlass13device_kernelIN5flash19FlashAttnFwdCombineIN4cute5tupleIJNS3_1CILi8EEENS5_ILi128EEEEEELi7ELi256ELi1ELb0ELb1EffNS_4arch4Sm90EEEEEvNT_6ParamsE,"ax",@progbits
	.align	128
.text._ZN7cutlass13device_kernelIN5flash19FlashAttnFwdCombineIN4cute5tupleIJNS3_1CILi8EEENS5_ILi128EEEEEELi7ELi256ELi1ELb0ELb1EffNS_4arch4Sm90EEEEEvNT_6ParamsE:
        .type           _ZN7cutlass13device_kernelIN5flash19FlashAttnFwdCombineIN4cute5tupleIJNS3_1CILi8EEENS5_ILi128EEEEEELi7ELi256ELi1ELb0ELb1EffNS_4arch4Sm90EEEEEvNT_6ParamsE,@function
        .size           _ZN7cutlass13device_kernelIN5flash19FlashAttnFwdCombineIN4cute5tupleIJNS3_1CILi8EEENS5_ILi128EEEEEELi7ELi256ELi1ELb0ELb1EffNS_4arch4Sm90EEEEEvNT_6ParamsE,(.L_x_1680 - _ZN7cutlass13device_kernelIN5flash19FlashAttnFwdCombineIN4cute5tupleIJNS3_1CILi8EEENS5_ILi128EEEEEELi7ELi256ELi1ELb0ELb1EffNS_4arch4Sm90EEEEEvNT_6ParamsE)
        .other          _ZN7cutlass13device_kernelIN5flash19FlashAttnFwdCombineIN4cute5tupleIJNS3_1CILi8EEENS5_ILi128EEEEEELi7ELi256ELi1ELb0ELb1EffNS_4arch4Sm90EEEEEvNT_6ParamsE,@"STO_CUDA_ENTRY STV_DEFAULT"
_ZN7cutlass13device_kernelIN5flash19FlashAttnFwdCombineIN4cute5tupleIJNS3_1CILi8EEENS5_ILi128EEEEEELi7ELi256ELi1ELb0ELb1EffNS_4arch4Sm90EEEEEvNT_6ParamsE:
        /* <DEDUP_REMOVED lines=57> */
.L_x_1109:
        /* <DEDUP_REMOVED lines=25> */
.L_x_1110:
        /* <DEDUP_REMOVED lines=101> */
.L_x_1112:
[----:B------:R-:W-:Y:S01]  /*0b70*/  VIADD R3, R22, 0xffffffff ;  /* 0xffffffff16037836 */ /* 0x000fe20000000000 */
[----:B------:R-:W-:Y:S01]  /*0b80*/  IADD3 R8, -R0, 0x1f, RZ ;  /* 0x0000001f00087810 */ /* 0x000fe20007ffe1ff */
[----:B--2---:R-:W-:-:S03]  /*0b90*/  IMAD.MOV.U32 R4, RZ, RZ, 0x1 ;  /* 0x00000001ff047424 */ /* 0x004fc600078e00ff */
        /* <DEDUP_REMOVED lines=11> */
[----:B------:R-:W-:Y:S05]  /*0c50*/  CALL.REL.NOINC `($__internal_37_$__cuda_sm20_div_u64) ;  /* 0x00000024002c7944 */ /* 0x000fea0003c00000 */
[----:B------:R-:W-:Y:S05]  /*0c60*/  BRA `(.L_x_1114) ;  /* 0x00000000004c7947 */ /* 0x000fea0003800000 */
.L_x_1113:
        /* <DEDUP_REMOVED lines=19> */
.L_x_1114:
[----:B------:R-:W-:Y:S02]  /*0da0*/  IADD3 R8, R8, -0x1, RZ ;  /* 0xffffffff08087810 */ /* 0x000fe40007ffe0ff */
[----:B------:R-:W-:-:S07]  /*0db0*/  MOV R20, R0 ;  /* 0x0000000000147202 */ /* 0x000fce0000000f00 */
.L_x_1111:
        /* <DEDUP_REMOVED lines=16> */
[----:B------:R-:W-:Y:S01]  /*0ec0*/  ISETP.GE.AND P3, PT, R21, R16, PT ;  /* 0x000000101500720c */ /* 0x000fe20003f66270 */
[----:B------:R-:W-:Y:S01]  /*0ed0*/  @P1 IMAD.HI.U32 R4, R3, R20, RZ ;  /* 0x0000001403041227 */ /* 0x000fe200078e00ff */
[----:B------:R-:W-:Y:S01]  /*0ee0*/  MOV R29, R25 ;  /* 0x00000019001d7202 */ /* 0x000fe20000000f00 */
[----:B------:R-:W2:Y:S01]  /*0ef0*/  S2UR UR6, SR_CgaCtaId ;  /* 0x00000000000679c3 */ /* 0x000ea20000008800 */
        /* <DEDUP_REMOVED lines=59> */
[----:B------:R-:W-:Y:S02]  /*12b0*/  IMAD.MOV.U32 R6, RZ, RZ, 0x210 ;  /* 0x00000210ff067424 */ /* 0x000fe400078e00ff */
[----:B------:R-:W-:-:S03]  /*12c0*/  @!P6 IMAD.WIDE.U32 R32, R9, R14, R32 ;  /* 0x0000000e0920e225 */ /* 0x000fc600078e0020 */
[----:B------:R-:W-:Y:S01]  /*12d0*/  SEL R6, R6, 0x1f0, !P5 ;  /* 0x000001f006067807 */ /* 0x000fe20006800000 */
[----:B--2---:R-:W-:Y:S01]  /*12e0*/  IMAD.MOV.U32 R28, RZ, RZ, 0xf8 ;  /* 0x000000f8ff1c7424 */ /* 0x004fe200078e00ff */
[----:B------:R-:W-:Y:S01]  /*12f0*/  @!P6 IADD3 R15, R33, R15, RZ ;  /* 0x0000000f210fe210 */ /* 0x000fe20007ffe0ff */
[----:B------:R-:W-:Y:S01]  /*1300*/  @!P4 IMAD.IADD R7, R31, 0x1, R7 ;  /* 0x000000011f07c824 */ /* 0x000fe200078e0207 */
[----:B----4-:R-:W-:Y:S02]  /*1310*/  @!P6 LEA R10, P2, R32, R10, 0x2 ;  /* 0x0000000a200ae211 */ /* 0x010fe400078410ff */
[----:B------:R-:W-:Y:S02]  /*1320*/  SEL R28, R28, 0x108, !P0 ;  /* 0x000001081c1c7807 */ /* 0x000fe40004000000 */
[----:B------:R-:W-:Y:S01]  /*1330*/  @!P6 LEA.HI.X R11, R32, R11, R15, 0x2, P2 ;  /* 0x0000000b200be211 */ /* 0x000fe200010f140f */
[C---:B------:R-:W-:Y:S01]  /*1340*/  IMAD.IADD R15, R19.reuse, 0x1, R6 ;  /* 0x00000001130f7824 */ /* 0x040fe200078e0206 */
[----:B-1----:R-:W-:Y:S01]  /*1350*/  @!P4 LEA R4, P0, R30, R4, 0x2 ;  /* 0x000000041e04c211 */ /* 0x002fe200078010ff */
[----:B------:R-:W-:-:S03]  /*1360*/  IMAD.IADD R14, R19, 0x1, R28 ;  /* 0x00000001130e7824 */ /* 0x000fc600078e021c */
[----:B------:R-:W-:Y:S01]  /*1370*/  @!P4 LEA.HI.X R5, R30, R5, R7, 0x2, P0 ;  /* 0x000000051e05c211 */ /* 0x000fe200000f1407 */
[C-C-:B------:R-:W-:Y:S01]  /*1380*/  @P6 IMAD R9, R14.reuse, 0x4, R23.reuse ;  /* 0x000000040e096824 */ /* 0x140fe200078e0217 */
[----:B------:R-:W-:Y:S01]  /*1390*/  @P4 MOV R7, 0xff800000 ;  /* 0xff80000000074802 */ /* 0x000fe20000000f00 */
[--C-:B------:R-:W-:Y:S01]  /*13a0*/  @!P6 IMAD R14, R14, 0x4, R23.reuse ;  /* 0x000000040e0ee824 */ /* 0x100fe200078e0217 */
[C---:B------:R-:W-:Y:S01]  /*13b0*/  @P4 LEA R29, R15.reuse, R23, 0x2 ;  /* 0x000000170f1d4211 */ /* 0x040fe200078e10ff */
[----:B------:R-:W-:Y:S01]  /*13c0*/  @!P4 IMAD R15, R15, 0x4, R23 ;  /* 0x000000040f0fc824 */ /* 0x000fe200078e0217 */
[----:B------:R1:W-:Y:S04]  /*13d0*/  @P6 STS [R9], R3 ;  /* 0x0000000309006388 */ /* 0x0003e80000000800 */
[----:B------:R-:W-:Y:S01]  /*13e0*/  @!PT LDS RZ, [RZ] ;  /* 0x00000000fffff984 */ /* 0x000fe20000000800 */
[----:B------:R-:W-:Y:S01]  /*13f0*/  @!PT LDS RZ, [RZ] ;  /* 0x00000000fffff984 */ /* 0x000fe20000000800 */
[----:B------:R-:W-:Y:S01]  /*1400*/  @!PT LDS RZ, [RZ] ;  /* 0x00000000fffff984 */ /* 0x000fe20000000800 */
[----:B------:R2:W-:Y:S04]  /*1410*/  @!P6 LDGSTS.E.LTC128B [R14], desc[UR38][R10.64] ;  /* 0x000000000a0eefae */ /* 0x0005e8000b921966 */
[----:B------:R2:W-:Y:S04]  /*1420*/  @P4 STS [R29], R7 ;  /* 0x000000071d004388 */ /* 0x0005e80000000800 */
[----:B------:R-:W-:Y:S01]  /*1430*/  @!PT LDS RZ, [RZ] ;  /* 0x00000000fffff984 */ /* 0x000fe20000000800 */
[----:B------:R-:W-:Y:S01]  /*1440*/  @!PT LDS RZ, [RZ] ;  /* 0x00000000fffff984 */ /* 0x000fe20000000800 */
[----:B------:R-:W-:Y:S01]  /*1450*/  @!PT LDS RZ, [RZ] ;  /* 0x00000000fffff984 */ /* 0x000fe20000000800 */
[----:B------:R2:W-:Y:S01]  /*1460*/  @!P4 LDGSTS.E.LTC128B [R15], desc[UR38][R4.64] ;  /* 0x00000000040fcfae */ /* 0x0005e2000b921966 */
[----:B-1----:R-:W-:-:S02]  /*1470*/  @P3 IADD3 R9, R19, R28, R6 ;  /* 0x0000001c13093210 */ /* 0x002fc40007ffe006 */
[----:B------:R-:W-:Y:S02]  /*1480*/  @P3 MOV R3, 0xff800000 ;  /* 0xff80000000033802 */ /* 0x000fe40000000f00 */
[----:B------:R-:W-:-:S05]  /*1490*/  @P3 LEA R9, R9, R23, 0x2 ;  /* 0x0000001709093211 */ /* 0x000fca00078e10ff */
        /* <DEDUP_REMOVED lines=19> */
.L_x_1116:
[----:B------:R-:W-:Y:S05]  /*15d0*/  BSYNC B0 ;  /* 0x0000000000007941 */ /* 0x000fea0003800000 */
.L_x_1115:
[----:B---3--:R-:W-:Y:S01]  /*15e0*/  LOP3.LUT R6, R0, 0xffffffe0, RZ, 0xc0, !PT ;  /* 0xffffffe000067812 */ /* 0x008fe200078ec0ff */
[----:B------:R-:W-:Y:S01]  /*15f0*/  USHF.L.U32 UR4, UR36, 0x7, URZ ;  /* 0x0000000724047899 */ /* 0x000fe2000800063f */
[----:B--2---:R-:W2:Y:S01]  /*1600*/  LDC.64 R4, c[0x0][0x240] ;  /* 0x00009000ff047b82 */ /* 0x004ea20000000a00 */
[C---:B------:R-:W-:Y:S01]  /*1610*/  @P1 IMAD.HI.U32 R0, R18.reuse, R20, RZ ;  /* 0x0000001412001227 */ /* 0x040fe200078e00ff */
[----:B------:R-:W-:Y:S01]  /*1620*/  ISETP.GE.AND P0, PT, R18, R17, PT ;  /* 0x000000111200720c */ /* 0x000fe20003f06270 */
[----:B------:R-:W-:Y:S01]  /*1630*/  USHF.R.S32.HI UR5, URZ, 0x1f, UR4 ;  /* 0x0000001f3f057899 */ /* 0x000fe20008011404 */
[----:B------:R-:W0:Y:S01]  /*1640*/  LDGDEPBAR ;  /* 0x00000000000079af */ /* 0x000e220000000000 */
[----:B------:R-:W-:Y:S02]  /*1650*/  IMAD.IADD R2, R2, 0x1, -R6 ;  /* 0x0000000102027824 */ /* 0x000fe400078e0a06 */
        /* <DEDUP_REMOVED lines=46> */
[----:B---3--:R-:W-:-:S04]  /*1940*/  @!P4 LEA R6, P1, R18, R6, 0x2 ;  /* 0x000000061206c211 */ /* 0x008fc800078210ff */
[----:B------:R-:W-:Y:S02]  /*1950*/  @!P4 LEA.HI.X R7, R18, R7, R19, 0x2, P1 ;  /* 0x000000071207c211 */ /* 0x000fe400008f1413 */
[----:B-1----:R-:W-:-:S04]  /*1960*/  @!P3 LEA R4, P0, R21, R4, 0x2 ;  /* 0x000000041504b211 */ /* 0x002fc800078010ff */
[----:B------:R-:W-:Y:S02]  /*1970*/  @!P3 LEA.HI.X R5, R21, R5, R17, 0x2, P0 ;  /* 0x000000051505b211 */ /* 0x000fe400000f1411 */
[C---:B------:R-:W-:Y:S01]  /*1980*/  LOP3.LUT P0, RZ, R2.reuse, 0x2, RZ, 0xc0, !PT ;  /* 0x0000000202ff7812 */ /* 0x040fe2000780c0ff */
        /* <DEDUP_REMOVED lines=127> */
.L_x_1118:
[----:B------:R-:W-:Y:S05]  /*2180*/  BSYNC B0 ;  /* 0x0000000000007941 */ /* 0x000fea0003800000 */
.L_x_1117:
[----:B------:R-:W-:Y:S01]  /*2190*/  IMAD R35, R12, 0x4, R0 ;  /* 0x000000040c237824 */ /* 0x000fe200078e0200 */
[----:B------:R-:W-:Y:S01]  /*21a0*/  STS [R27], R10 ;  /* 0x0000000a1b007388 */ /* 0x000fe20000000800 */
[----:B------:R-:W-:Y:S03]  /*21b0*/  BSSY B1, `(.L_x_1119) ;  /* 0x00000e0000017945 */ /* 0x000fe60003800000 */
[----:B------:R-:W-:Y:S04]  /*21c0*/  STS [R26], R7 ;  /* 0x000000071a007388 */ /* 0x000fe80000000800 */
[----:B------:R2:W-:Y:S04]  /*21d0*/  STS [R23], R6 ;  /* 0x0000000617007388 */ /* 0x0005e80000000800 */
[----:B------:R3:W-:Y:S04]  /*21e0*/  STS [R11], R5 ;  /* 0x000000050b007388 */ /* 0x0007e80000000800 */
        /* <DEDUP_REMOVED lines=20> */
[----:B-1----:R-:W-:Y:S01]  /*2330*/  IMAD.MOV.U32 R20, RZ, RZ, RZ ;  /* 0x000000ffff147224 */ /* 0x002fe200078e00ff */
[----:B------:R-:W-:Y:S02]  /*2340*/  CS2R R4, SRZ ;  /* 0x0000000000047805 */ /* 0x000fe4000001ff00 */
[----:B------:R-:W-:-:S05]  /*2350*/  LOP3.LUT R39, R2, 0x3, RZ, 0xc0, !PT ;  /* 0x0000000302277812 */ /* 0x000fca00078ec0ff */
[----:B------:R-:W-:-:S07]  /*2360*/  IMAD.IADD R39, R2, 0x1, -R39 ;  /* 0x0000000102277824 */ /* 0x000fce00078e0a27 */
.L_x_1123:
        /* <DEDUP_REMOVED lines=142> */
.L_x_1122:
[----:B------:R-:W-:Y:S05]  /*2c50*/  BSYNC B0 ;  /* 0x0000000000007941 */ /* 0x000fea0003800000 */
.L_x_1121:
[----:B------:R-:W-:Y:S05]  /*2c60*/  @!P5 BRA `(.L_x_1120) ;  /* 0x0000000000d0d947 */ /* 0x000fea0003800000 */
[----:B------:R-:W-:Y:S01]  /*2c70*/  VIADD R8, R40, 0x3 ;  /* 0x0000000328087836 */ /* 0x000fe20000000000 */
[----:B-1----:R-:W-:Y:S01]  /*2c80*/  HFMA2.MMA R20, -RZ, RZ, 0, 1.78813934326171875e-07 ;  /* 0x00000003ff147435 */ /* 0x002fe200000001ff */
[----:B------:R-:W-:-:S03]  /*2c90*/  IMAD.MOV.U32 R10, RZ, RZ, RZ ;  /* 0x000000ffff0a7224 */ /* 0x000fc600078e00ff */
[----:B------:R-:W-:-:S07]  /*2ca0*/  SHF.R.S32.HI R11, RZ, 0x1f, R8 ;  /* 0x0000001fff0b7819 */ /* 0x000fce0000011408 */
.L_x_1124:
        /* <DEDUP_REMOVED lines=48> */
.L_x_1120:
[----:B------:R-:W-:Y:S05]  /*2fb0*/  BSYNC B1 ;  /* 0x0000000000017941 */ /* 0x000fea0003800000 */
.L_x_1119:
        /* <DEDUP_REMOVED lines=21> */
        .weak           $__internal_37_$__cuda_sm20_div_u64
        .type           $__internal_37_$__cuda_sm20_div_u64,@function
        .size           $__internal_37_$__cuda_sm20_div_u64,(.L_x_1680 - $__internal_37_$__cuda_sm20_div_u64)
$__internal_37_$__cuda_sm20_div_u64:
        /* <DEDUP_REMOVED lines=60> */
[----:B------:R-:W-:Y:S06]  /*34d0*/  RET.REL.NODEC R6 `(_ZN7cutlass13device_kernelIN5flash19FlashAttnFwdCombineIN4cute5tupleIJNS3_1CILi8EEENS5_ILi128EEEEEELi7ELi256ELi1ELb0ELb1EffNS_4arch4Sm90EEEEEvNT_6ParamsE) ;  /* 0xffffffc806c87950 */ /* 0x000fec0003c3ffff */
.L_x_1125:
        /* <DEDUP_REMOVED lines=10> */
.L_x_1680:


//--------------------- .text._ZN7cutlass13device_kernelIN5flash19FlashAttnFwdCombineIN4cute5tupleIJNS3_1CILi8EEENS5_ILi128EEEEEELi6ELi256ELi1ELb0ELb1EffNS_4arch4Sm90EEEEEvNT_6ParamsE --------------------------
	.section	.text._ZN7cutlass13device_kernelIN5flash19FlashAttnFwdCombineIN4cute5tupleIJNS3_1CILi8EEENS5_ILi128EEEEEELi6ELi256ELi1ELb0ELb1EffNS_4arch4Sm90EEEEEvNT_6ParamsE,"ax",@progbits
	.align	128
.text._ZN7cutlass13device_kernelIN5flash19FlashAttnFwdCombineIN4cute5tupleIJNS3_1CILi8EEENS5_ILi128EEEEEELi6ELi256ELi1ELb0ELb1EffNS_4arch4Sm90EEEEEvNT_6ParamsE:
        .type           _ZN7cutlass13device_kernelIN5flash19FlashAttnFwdCombineIN4cute5tupleIJNS3_1CILi8EEENS5_ILi128EEEEEELi6ELi256ELi1ELb0ELb1EffNS_4arch4Sm90EEEEEvNT_6ParamsE,@function
        .size           _ZN7cutlass13device_kernelIN5flash19FlashAttnFwdCombineIN4cute5tupleIJNS3_1CILi8EEENS5_ILi128EEEEEELi6ELi256ELi1ELb0ELb1EffNS_4arch4Sm90EEEEEvNT_6ParamsE,(.L_x_1682 - _ZN7cutlass13device_kernelIN5flash19FlashAttnFwdCombineIN4cute5tupleIJNS3_1CILi8EEENS5_ILi128EEEEEELi6ELi256ELi1ELb0ELb1EffNS_4arch4Sm90EEEEEvNT_6ParamsE)
        .other          _ZN7cutlass13device_kernelIN5flash19FlashAttnFwdCombineIN4cute5tupleIJNS3_1CILi8EEENS5_ILi128EEEEEELi6ELi256ELi1ELb0ELb1EffNS_4arch4Sm90EEEEEvNT_6ParamsE,@"STO_CUDA_ENTRY STV_DEFAULT"
_ZN7cutlass13device_kernelIN5flash19FlashAttnFwdCombineIN4cute5tupleIJNS3_1CILi8EEENS5_ILi128EEEEEELi6ELi256ELi1ELb0ELb1EffNS_4arch4Sm90EEEEEvNT_6ParamsE:
        /* <DEDUP_REMOVED lines=57> */
.L_x_1126:
        /* <DEDUP_REMOVED lines=25> */
.L_x_1127:
        /* <DEDUP_REMOVED lines=101> */
.L_x_1129:
        /* <DEDUP_REMOVED lines=14> */
[----:B------:R-:W-:Y:S05]  /*0c50*/  CALL.REL.NOINC `($__internal_38_$__cuda_sm20_div_u64) ;  /* 0x0000002000047944 */ /* 0x000fea0003c00000 */
[----:B------:R-:W-:Y:S05]  /*0c60*/  BRA `(.L_x_1131) ;  /* 0x00000000004c7947 */ /* 0x000fea0003800000 */
.L_x_1130:
        /* <DEDUP_REMOVED lines=19> */
.L_x_1131:
[----:B------:R-:W-:Y:S02]  /*0da0*/  IADD3 R8, R8, -0x1, RZ ;  /* 0xffffffff08087810 */ /* 0x000fe40007ffe0ff */
[----:B------:R-:W-:-:S07]  /*0db0*/  MOV R20, R0 ;  /* 0x0000000000147202 */ /* 0x000fce0000000f00 */
.L_x_1128:
        /* <DEDUP_REMOVED lines=43> */
[----:B------:R-:W-:Y:S01]  /*1070*/  @!P3 IMAD.WIDE.U32 R28, R19, R6, R14 ;  /* 0x00000006131cb225 */ /* 0x000fe200078e000e */
[----:B------:R-:W-:-:S03]  /*1080*/  HFMA2.MMA R6, -RZ, RZ, 0, 1.4781951904296875e-05 ;  /* 0x000000f8ff067435 */ /* 0x000fc600000001ff */
[----:B------:R-:W-:Y:S02]  /*1090*/  @!P3 IMAD R11, R19, R7, R11 ;  /* 0x00000007130bb224 */ /* 0x000fe400078e020b */
[----:B------:R-:W-:Y:S02]  /*10a0*/  @P3 IMAD.U32 R7, RZ, RZ, UR4 ;  /* 0x00000004ff073e24 */ /* 0x000fe4000f8e00ff */
[----:B------:R-:W-:Y:S02]  /*10b0*/  @!P3 IMAD.IADD R18, R29, 0x1, R11 ;  /* 0x000000011d12b824 */ /* 0x000fe400078e020b */
[----:B------:R-:W-:Y:S01]  /*10c0*/  @P3 IMAD.MOV.U32 R19, RZ, RZ, -0x800000 ;  /* 0xff800000ff133424 */ /* 0x000fe200078e00ff */
[----:B------:R-:W-:Y:S02]  /*10d0*/  SEL R6, R6, 0x108, !P0 ;  /* 0x0000010806067807 */ /* 0x000fe40004000000 */
[C---:B------:R-:W-:Y:S02]  /*10e0*/  @P3 LEA R11, R9.reuse, R7, 0x2 ;  /* 0x00000007090b3211 */ /* 0x040fe400078e10ff */
[C---:B----4-:R-:W-:Y:S01]  /*10f0*/  @!P3 LEA R26, P0, R28.reuse, R4, 0x2 ;  /* 0x000000041c1ab211 */ /* 0x050fe200078010ff */
[----:B------:R-:W-:Y:S01]  /*1100*/  @P2 IMAD.IADD R4, R9, 0x1, R6 ;  /* 0x0000000109042824 */ /* 0x000fe200078e0206 */
[----:B------:R-:W-:Y:S01]  /*1110*/  @!P3 MOV R7, UR4 ;  /* 0x000000040007bc02 */ /* 0x000fe20008000f00 */
[----:B------:R2:W-:Y:S01]  /*1120*/  @P3 STS [R11], R19 ;  /* 0x000000130b003388 */ /* 0x0005e20000000800 */
[----:B------:R-:W-:-:S02]  /*1130*/  @!P3 LEA.HI.X R27, R28, R5, R18, 0x2, P0 ;  /* 0x000000051c1bb211 */ /* 0x000fc400000f1412 */
[----:B------:R-:W-:Y:S01]  /*1140*/  @P2 MOV R5, 0xff800000 ;  /* 0xff80000000052802 */ /* 0x000fe20000000f00 */
[----:B------:R-:W-:Y:S01]  /*1150*/  @!P3 IMAD R18, R9, 0x4, R7 ;  /* 0x000000040912b824 */ /* 0x000fe200078e0207 */
[----:B------:R-:W-:-:S04]  /*1160*/  @P2 LEA R4, R4, R7, 0x2 ;  /* 0x0000000704042211 */ /* 0x000fc800078e10ff */
        /* <DEDUP_REMOVED lines=21> */
.L_x_1133:
[----:B------:R-:W-:Y:S05]  /*12c0*/  BSYNC B0 ;  /* 0x0000000000007941 */ /* 0x000fea0003800000 */
.L_x_1132:
        /* <DEDUP_REMOVED lines=55> */
[----:B---3--:R-:W-:-:S04]  /*1640*/  @!P4 LEA R6, P1, R18, R6, 0x2 ;  /* 0x000000061206c211 */ /* 0x008fc800078210ff */
        /* <DEDUP_REMOVED lines=108> */
.L_x_1135:
[----:B------:R-:W-:Y:S05]  /*1d10*/  BSYNC B0 ;  /* 0x0000000000007941 */ /* 0x000fea0003800000 */
.L_x_1134:
[----:B------:R1:W-:Y:S01]  /*1d20*/  STS [R19], R6 ;  /* 0x0000000613007388 */ /* 0x0003e20000000800 */
[----:B------:R-:W-:Y:S03]  /*1d30*/  BSSY B1, `(.L_x_1136) ;  /* 0x00000de000017945 */ /* 0x000fe60003800000 */
[----:B------:R2:W-:Y:S04]  /*1d40*/  STS [R18], R5 ;  /* 0x0000000512007388 */ /* 0x0005e80000000800 */
[----:B------:R-:W-:Y:S01]  /*1d50*/  @!P1 STS [R35+0x800], R11 ;  /* 0x0008000b23009388 */ /* 0x000fe20000000800 */
[----:B------:R-:W-:Y:S01]  /*1d60*/  BAR.SYNC.DEFER_BLOCKING 0x0 ;  /* 0x0000000000007b1d */ /* 0x000fe20000010000 */
[----:B-1----:R-:W-:-:S02]  /*1d70*/  CS2R R6, SRZ ;  /* 0x0000000000067805 */ /* 0x002fc4000001ff00 */
[----:B--2---:R-:W-:-:S03]  /*1d80*/  CS2R R4, SRZ ;  /* 0x0000000000047805 */ /* 0x004fc6000001ff00 */
        /* <DEDUP_REMOVED lines=20> */
.L_x_1140:
        /* <DEDUP_REMOVED lines=142> */
.L_x_1139:
[----:B------:R-:W-:Y:S05]  /*27b0*/  BSYNC B0 ;  /* 0x0000000000007941 */ /* 0x000fea0003800000 */
.L_x_1138:
[----:B------:R-:W-:Y:S05]  /*27c0*/  @!P5 BRA `(.L_x_1137) ;  /* 0x0000000000d0d947 */ /* 0x000fea0003800000 */
[----:B------:R-:W-:Y:S01]  /*27d0*/  VIADD R8, R40, 0x3 ;  /* 0x0000000328087836 */ /* 0x000fe20000000000 */
[----:B------:R-:W-:Y:S01]  /*27e0*/  HFMA2.MMA R20, -RZ, RZ, 0, 1.78813934326171875e-07 ;  /* 0x00000003ff147435 */ /* 0x000fe200000001ff */
[----:B------:R-:W-:-:S03]  /*27f0*/  IMAD.MOV.U32 R10, RZ, RZ, RZ ;  /* 0x000000ffff0a7224 */ /* 0x000fc600078e00ff */
[----:B------:R-:W-:-:S07]  /*2800*/  SHF.R.S32.HI R11, RZ, 0x1f, R8 ;  /* 0x0000001fff0b7819 */ /* 0x000fce0000011408 */
.L_x_1141:
        /* <DEDUP_REMOVED lines=48> */
.L_x_1137:
[----:B------:R-:W-:Y:S05]  /*2b10*/  BSYNC B1 ;  /* 0x0000000000017941 */ /* 0x000fea0003800000 */
.L_x_1136:
        /* <DEDUP_REMOVED lines=21> */
        .weak           $__internal_38_$__cuda_sm20_div_u64
        .type           $__internal_38_$__cuda_sm20_div_u64,@function
        .size           $__internal_38_$__cuda_sm20_div_u64,(.L_x_1682 - $__internal_38_$__cuda_sm20_div_u64)
$__internal_38_$__cuda_sm20_div_u64:
        /* <DEDUP_REMOVED lines=60> */
[----:B------:R-:W-:Y:S06]  /*3030*/  RET.REL.NODEC R6 `(_ZN7cutlass13device_kernelIN5flash19FlashAttnFwdCombineIN4cute5tupleIJNS3_1CILi8EEENS5_ILi128EEEEEELi6ELi256ELi1ELb0ELb1EffNS_4arch4Sm90EEEEEvNT_6ParamsE) ;  /* 0xffffffcc06f07950 */ /* 0x000fec0003c3ffff */
.L_x_1142:
        /* <DEDUP_REMOVED lines=12> */
.L_x_1682:


//--------------------- .text._ZN7cutlass13device_kernelIN5flash19FlashAttnFwdCombineIN4cute5tupleIJNS3_1CILi8EEENS5_ILi128EEEEEELi5ELi256ELi1ELb0ELb1EffNS_4arch4Sm90EEEEEvNT_6ParamsE --------------------------
	.section	.text._ZN7cutlass13device_kernelIN5flash19FlashAttnFwdCombineIN4cute5tupleIJNS3_1CILi8EEENS5_ILi128EEEEEELi5ELi256ELi1ELb0ELb1EffNS_4arch4Sm90EEEEEvNT_6ParamsE,"ax",@progbits
	.align	128
.text._ZN7cutlass13device_kernelIN5flash19FlashAttnFwdCombineIN4cute5tupleIJNS3_1CILi8EEENS5_ILi128EEEEEELi5ELi256ELi1ELb0ELb1EffNS_4arch4Sm90EEEEEvNT_6ParamsE:
        .type           _ZN7cutlass13device_kernelIN5flash19FlashAttnFwdCombineIN4cute5tupleIJNS3_1CILi8EEENS5_ILi128EEEEEELi5ELi256ELi1ELb0ELb1EffNS_4arch4Sm90EEEEEvNT_6ParamsE,@function
        .size           _ZN7cutlass13device_kernelIN5flash19FlashAttnFwdCombineIN4cute5tupleIJNS3_1CILi8EEENS5_ILi128EEEEEELi5ELi256ELi1ELb0ELb1EffNS_4arch4Sm90EEEEEvNT_6ParamsE,(.L_x_1684 - _ZN7cutlass13device_kernelIN5flash19FlashAttnFwdCombineIN4cute5tupleIJNS3_1CILi8EEENS5_ILi128EEEEEELi5ELi256ELi1ELb0ELb1EffNS_4arch4Sm90EEEEEvNT_6ParamsE)
        .other          _ZN7cutlass13device_kernelIN5flash19FlashAttnFwdCombineIN4cute5tupleIJNS3_1CILi8EEENS5_ILi128EEEEEELi5ELi256ELi1ELb0ELb1EffNS_4arch4Sm90EEEEEvNT_6ParamsE,@"STO_CUDA_ENTRY STV_DEFAULT"
_ZN7cutlass13device_kernelIN5flash19FlashAttnFwdCombineIN4cute5tupleIJNS3_1CILi8EEENS5_ILi128EEEEEELi5ELi256ELi1ELb0ELb1EffNS_4arch4Sm90EEEEEvNT_6ParamsE:
        /* <DEDUP_REMOVED lines=57> */
.L_x_1143:
        /* <DEDUP_REMOVED lines=25> */
.L_x_1144:
        /* <DEDUP_REMOVED lines=101> */
.L_x_1146:
        /* <DEDUP_REMOVED lines=14> */
[----:B------:R-:W-:Y:S05]  /*0c50*/  CALL.REL.NOINC `($__internal_39_$__cuda_sm20_div_u64) ;  /* 0x0000001c00607944 */ /* 0x000fea0003c00000 */
[----:B------:R-:W-:Y:S05]  /*0c60*/  BRA `(.L_x_1148) ;  /* 0x00000000004c7947 */ /* 0x000fea0003800000 */
.L_x_1147:
        /* <DEDUP_REMOVED lines=19> */
.L_x_1148:
[----:B------:R-:W-:Y:S02]  /*0da0*/  IADD3 R8, R8, -0x1, RZ ;  /* 0xffffffff08087810 */ /* 0x000fe40007ffe0ff */
[----:B------:R-:W-:-:S07]  /*0db0*/  MOV R20, R0 ;  /* 0x0000000000147202 */ /* 0x000fce0000000f00 */
.L_x_1145:
[----:B------:R-:W-:Y:S01]  /*0dc0*/  SHF.R.S32.HI R0, RZ, 0x1f, R2 ;  /* 0x0000001fff007819 */ /* 0x000fe20000011402 */
[----:B------:R-:W1:Y:S01]  /*0dd0*/  LDC R13, c[0x0][0x21c] ;  /* 0x00008700ff0d7b82 */ /* 0x000e620000000800 */
[----:B------:R-:W-:Y:S02]  /*0de0*/  BSSY B0, `(.L_x_1149) ;  /* 0x0000033000007945 */ /* 0x000fe40003800000 */
[CC--:B------:R-:W-:Y:S02]  /*0df0*/  LEA.HI R3, R0.reuse, R2.reuse, RZ, 0x3 ;  /* 0x0000000200037211 */ /* 0x0c0fe400078f18ff */
[----:B------:R-:W-:Y:S02]  /*0e00*/  LEA.HI R0, R0, R2, RZ, 0x5 ;  /* 0x0000000200007211 */ /* 0x000fe400078f28ff */
[----:B--2---:R-:W-:Y:S02]  /*0e10*/  LOP3.LUT R5, R3, 0xfffffff8, RZ, 0xc0, !PT ;  /* 0xfffffff803057812 */ /* 0x004fe400078ec0ff */
        /* <DEDUP_REMOVED lines=47> */
.L_x_1150:
[----:B------:R-:W-:Y:S05]  /*1110*/  BSYNC B0 ;  /* 0x0000000000007941 */ /* 0x000fea0003800000 */
.L_x_1149:
[----:B--2---:R-:W-:Y:S01]  /*1120*/  LOP3.LUT R7, R0, 0xffffffe0, RZ, 0xc0, !PT ;  /* 0xffffffe000077812 */ /* 0x004fe200078ec0ff */
[----:B------:R-:W-:Y:S01]  /*1130*/  USHF.L.U32 UR4, UR36, 0x7, URZ ;  /* 0x0000000724047899 */ /* 0x000fe2000800063f */
[----:B------:R-:W2:Y:S01]  /*1140*/  LDC.64 R4, c[0x0][0x240] ;  /* 0x00009000ff047b82 */ /* 0x000ea20000000a00 */
        /* <DEDUP_REMOVED lines=148> */
.L_x_1152:
[----:B------:R-:W-:Y:S05]  /*1a90*/  BSYNC B0 ;  /* 0x0000000000007941 */ /* 0x000fea0003800000 */
.L_x_1151:
[----:B------:R2:W-:Y:S01]  /*1aa0*/  STS [R17], R6 ;  /* 0x0000000611007388 */ /* 0x0005e20000000800 */
[----:B------:R-:W-:Y:S01]  /*1ab0*/  BSSY B1, `(.L_x_1153) ;  /* 0x00000dd000017945 */ /* 0x000fe20003800000 */
[----:B-1----:R-:W-:Y:S02]  /*1ac0*/  CS2R R4, SRZ ;  /* 0x0000000000047805 */ /* 0x002fe4000001ff00 */
[----:B------:R-:W-:Y:S01]  /*1ad0*/  @!P1 STS [R35+0x400], R10 ;  /* 0x0004000a23009388 */ /* 0x000fe20000000800 */
        /* <DEDUP_REMOVED lines=22> */
.L_x_1157:
        /* <DEDUP_REMOVED lines=142> */
.L_x_1156:
[----:B------:R-:W-:Y:S05]  /*2520*/  BSYNC B0 ;  /* 0x0000000000007941 */ /* 0x000fea0003800000 */
.L_x_1155:
[----:B------:R-:W-:Y:S05]  /*2530*/  @!P5 BRA `(.L_x_1154) ;  /* 0x0000000000d0d947 */ /* 0x000fea0003800000 */
[----:B------:R-:W-:Y:S01]  /*2540*/  VIADD R8, R40, 0x3 ;  /* 0x0000000328087836 */ /* 0x000fe20000000000 */
[----:B------:R-:W-:Y:S01]  /*2550*/  HFMA2.MMA R20, -RZ, RZ, 0, 1.78813934326171875e-07 ;  /* 0x00000003ff147435 */ /* 0x000fe200000001ff */
[----:B------:R-:W-:-:S03]  /*2560*/  IMAD.MOV.U32 R10, RZ, RZ, RZ ;  /* 0x000000ffff0a7224 */ /* 0x000fc600078e00ff */
[----:B------:R-:W-:-:S07]  /*2570*/  SHF.R.S32.HI R11, RZ, 0x1f, R8 ;  /* 0x0000001fff0b7819 */ /* 0x000fce0000011408 */
.L_x_1158:
        /* <DEDUP_REMOVED lines=48> */
.L_x_1154:
[----:B------:R-:W-:Y:S05]  /*2880*/  BSYNC B1 ;  /* 0x0000000000017941 */ /* 0x000fea0003800000 */
.L_x_1153:
        /* <DEDUP_REMOVED lines=21> */
        .weak           $__internal_39_$__cuda_sm20_div_u64
        .type           $__internal_39_$__cuda_sm20_div_u64,@function
        .size           $__internal_39_$__cuda_sm20_div_u64,(.L_x_1684 - $__internal_39_$__cuda_sm20_div_u64)
$__internal_39_$__cuda_sm20_div_u64:
        /* <DEDUP_REMOVED lines=60> */
[----:B------:R-:W-:Y:S06]  /*2da0*/  RET.REL.NODEC R6 `(_ZN7cutlass13device_kernelIN5flash19FlashAttnFwdCombineIN4cute5tupleIJNS3_1CILi8EEENS5_ILi128EEEEEELi5ELi256ELi1ELb0ELb1EffNS_4arch4Sm90EEEEEvNT_6ParamsE) ;  /* 0xffffffd006947950 */ /* 0x000fec0003c3ffff */
.L_x_1159:
        /* <DEDUP_REMOVED lines=13> */
.L_x_1684:


//--------------------- .text._ZN7cutlass13device_kernelIN5flash19FlashAttnFwdCombineIN4cute5tupleIJNS3_1CILi8EEENS5_ILi128EEEEEELi8ELi256ELi1ELb0ELb0EffNS_4arch4Sm80EEEEEvNT_6ParamsE --------------------------
	.section	.text._ZN7cutlass13device_kernelIN5flash19FlashAttnFwdCombineIN4cute5tupleIJNS3_1CILi8EEENS5_ILi128EEEEEELi8ELi256ELi1ELb0ELb0EffNS_4arch4Sm80EEEEEvNT_6ParamsE,"ax",@progbits
	.align	128
.text._ZN7cutlass13device_kernelIN5flash19FlashAttnFwdCombineIN4cute5tupleIJNS3_1CILi8EEENS5_ILi128EEEEEELi8ELi256ELi1ELb0ELb0EffNS_4arch4Sm80EEEEEvNT_6ParamsE:
        .type           _ZN7cutlass13device_kernelIN5flash19FlashAttnFwdCombineIN4cute5tupleIJNS3_1CILi8EEENS5_ILi128EEEEEELi8ELi256ELi1ELb0ELb0EffNS_4arch4Sm80EEEEEvNT_6ParamsE,@function
        .size           _ZN7cutlass13device_kernelIN5flash19FlashAttnFwdCombineIN4cute5tupleIJNS3_1CILi8EEENS5_ILi128EEEEEELi8ELi256ELi1ELb0ELb0EffNS_4arch4Sm80EEEEEvNT_6ParamsE,(.L_x_1686 - _ZN7cutlass13device_kernelIN5flash19FlashAttnFwdCombineIN4cute5tupleIJNS3_1CILi8EEENS5_ILi128EEEEEELi8ELi256ELi1ELb0ELb0EffNS_4arch4Sm80EEEEEvNT_6ParamsE)
        .other          _ZN7cutlass13device_kernelIN5flash19FlashAttnFwdCombineIN4cute5tupleIJNS3_1CILi8EEENS5_ILi128EEEEEELi8ELi256ELi1ELb0ELb0EffNS_4arch4Sm80EEEEEvNT_6ParamsE,@"STO_CUDA_ENTRY STV_DEFAULT"
_ZN7cutlass13device_kernelIN5flash19FlashAttnFwdCombineIN4cute5tupleIJNS3_1CILi8EEENS5_ILi128EEEEEELi8ELi256ELi1ELb0ELb0EffNS_4arch4Sm80EEEEEvNT_6ParamsE:
        /* <DEDUP_REMOVED lines=58> */
.L_x_1160:
        /* <DEDUP_REMOVED lines=210> */
.L_x_1162:
[----:B------:R-:W-:Y:S05]  /*10c0*/  BSYNC B0 ;  /* 0x0000000000007941 */ /* 0x000fea0003800000 */
.L_x_1161:
        /* <DEDUP_REMOVED lines=228> */
.L_x_1164:
[----:B------:R-:W-:Y:S05]  /*1f10*/  BSYNC B0 ;  /* 0x0000000000007941 */ /* 0x000fea0003800000 */
.L_x_1163:
        /* <DEDUP_REMOVED lines=34> */
.L_x_1169:
        /* <DEDUP_REMOVED lines=142> */
.L_x_1168:
[----:B------:R-:W-:Y:S05]  /*2a20*/  BSYNC B0 ;  /* 0x0000000000007941 */ /* 0x000fea0003800000 */
.L_x_1167:
[----:B------:R-:W-:Y:S05]  /*2a30*/  @!P5 BRA `(.L_x_1166) ;  /* 0x0000000000d4d947 */ /* 0x000fea0003800000 */
[----:B------:R-:W-:Y:S01]  /*2a40*/  VIADD R11, R51, 0x3 ;  /* 0x00000003330b7836 */ /* 0x000fe20000000000 */
[----:B------:R-:W-:Y:S01]  /*2a50*/  HFMA2.MMA R24, -RZ, RZ, 0, 1.78813934326171875e-07 ;  /* 0x00000003ff187435 */ /* 0x000fe200000001ff */
[----:B------:R-:W-:Y:S01]  /*2a60*/  IMAD.MOV.U32 R26, RZ, RZ, R19 ;  /* 0x000000ffff1a7224 */ /* 0x000fe200078e0013 */
[----:B------:R-:W-:Y:S02]  /*2a70*/  MOV R14, RZ ;  /* 0x000000ff000e7202 */ /* 0x000fe40000000f00 */
[----:B------:R-:W-:-:S07]  /*2a80*/  SHF.R.S32.HI R25, RZ, 0x1f, R11 ;  /* 0x0000001fff197819 */ /* 0x000fce000001140b */
.L_x_1170:
        /* <DEDUP_REMOVED lines=48> */
.L_x_1166:
[----:B------:R-:W-:Y:S05]  /*2d90*/  BSYNC B1 ;  /* 0x0000000000017941 */ /* 0x000fea0003800000 */
.L_x_1165:
        /* <DEDUP_REMOVED lines=26> */
.L_x_1171:
        /* <DEDUP_REMOVED lines=12> */
.L_x_1686:


//--------------------- .text._ZN7cutlass13device_kernelIN5flash19FlashAttnFwdCombineIN4cute5tupleIJNS3_1CILi8EEENS5_ILi128EEEEEELi7ELi256ELi1ELb0ELb0EffNS_4arch4Sm80EEEEEvNT_6ParamsE --------------------------
	.section	.text._ZN7cutlass13device_kernelIN5flash19FlashAttnFwdCombineIN4cute5tupleIJNS3_1CILi8EEENS5_ILi128EEEEEELi7ELi256ELi1ELb0ELb0EffNS_4arch4Sm80EEEEEvNT_6ParamsE,"ax",@progbits
	.align	128
.text._ZN7cutlass13device_kernelIN5flash19FlashAttnFwdCombineIN4cute5tupleIJNS3_1CILi8EEENS5_ILi128EEEEEELi7ELi256ELi1ELb0ELb0EffNS_4arch4Sm80EEEEEvNT_6ParamsE:
        .type           _ZN7cutlass13device_kernelIN5flash19FlashAttnFwdCombineIN4cute5tupleIJNS3_1CILi8EEENS5_ILi128EEEEEELi7ELi256ELi1ELb0ELb0EffNS_4arch4Sm80EEEEEvNT_6ParamsE,@function
        .size           _ZN7cutlass13device_kernelIN5flash19FlashAttnFwdCombineIN4cute5tupleIJNS3_1CILi8EEENS5_ILi128EEEEEELi7ELi256ELi1ELb0ELb0EffNS_4arch4Sm80EEEEEvNT_6ParamsE,(.L_x_1687 - _ZN7cutlass13device_kernelIN5flash19FlashAttnFwdCombineIN4cute5tupleIJNS3_1CILi8EEENS5_ILi128EEEEEELi7ELi256ELi1ELb0ELb0EffNS_4arch4Sm80EEEEEvNT_6ParamsE)
        .other          _ZN7cutlass13device_kernelIN5flash19FlashAttnFwdCombineIN4cute5tupleIJNS3_1CILi8EEENS5_ILi128EEEEEELi7ELi256ELi1ELb0ELb0EffNS_4arch4Sm80EEEEEvNT_6ParamsE,@"STO_CUDA_ENTRY STV_DEFAULT"
_ZN7cutlass13device_kernelIN5flash19FlashAttnFwdCombineIN4cute5tupleIJNS3_1CILi8EEENS5_ILi128EEEEEELi7ELi256ELi1ELb0ELb0EffNS_4arch4Sm80EEEEEvNT_6ParamsE:
        /* <DEDUP_REMOVED lines=58> */
.L_x_1172:
        /* <DEDUP_REMOVED lines=144> */
.L_x_1174:
[----:B------:R-:W-:Y:S05]  /*0ca0*/  BSYNC B0 ;  /* 0x0000000000007941 */ /* 0x000fea0003800000 */
.L_x_1173:
        /* <DEDUP_REMOVED lines=192> */
.L_x_1176:
[----:B------:R-:W-:Y:S05]  /*18b0*/  BSYNC B0 ;  /* 0x0000000000007941 */ /* 0x000fea0003800000 */
.L_x_1175:
        /* <DEDUP_REMOVED lines=30> */
.L_x_1181:
        /* <DEDUP_REMOVED lines=142> */
.L_x_1180:
[----:B------:R-:W-:Y:S05]  /*2380*/  BSYNC B0 ;  /* 0x0000000000007941 */ /* 0x000fea0003800000 */
.L_x_1179:
[----:B------:R-:W-:Y:S05]  /*2390*/  @!P5 BRA `(.L_x_1178) ;  /* 0x0000000000d0d947 */ /* 0x000fea0003800000 */
[----:B------:R-:W-:Y:S01]  /*23a0*/  VIADD R8, R42, 0x3 ;  /* 0x000000032a087836 */ /* 0x000fe20000000000 */
[----:B------:R-:W-:Y:S01]  /*23b0*/  HFMA2.MMA R20, -RZ, RZ, 0, 1.78813934326171875e-07 ;  /* 0x00000003ff147435 */ /* 0x000fe200000001ff */
[----:B------:R-:W-:-:S03]  /*23c0*/  IMAD.MOV.U32 R10, RZ, RZ, RZ ;  /* 0x000000ffff0a7224 */ /* 0x000fc600078e00ff */
[----:B------:R-:W-:-:S07]  /*23d0*/  SHF.R.S32.HI R11, RZ, 0x1f, R8 ;  /* 0x0000001fff0b7819 */ /* 0x000fce0000011408 */
.L_x_1182:
        /* <DEDUP_REMOVED lines=48> */
.L_x_1178:
[----:B------:R-:W-:Y:S05]  /*26e0*/  BSYNC B1 ;  /* 0x0000000000017941 */ /* 0x000fea0003800000 */
.L_x_1177:
        /* <DEDUP_REMOVED lines=26> */
.L_x_1183:
        /* <DEDUP_REMOVED lines=15> */
.L_x_1687:


//--------------------- .text._ZN7cutlass13device_kernelIN5flash19FlashAttnFwdCombineIN4cute5tupleIJNS3_1CILi8EEENS5_ILi128EEEEEELi6ELi256ELi1ELb0ELb0EffNS_4arch4Sm80EEEEEvNT_6ParamsE --------------------------
	.section	.text._ZN7cutlass13device_kernelIN5flash19FlashAttnFwdCombineIN4cute5tupleIJNS3_1CILi8EEENS5_ILi128EEEEEELi6ELi256ELi1ELb0ELb0EffNS_4arch4Sm80EEEEEvNT_6ParamsE,"ax",@progbits
	.align	128
.text._ZN7cutlass13device_kernelIN5flash19FlashAttnFwdCombineIN4cute5tupleIJNS3_1CILi8EEENS5_ILi128EEEEEELi6ELi256ELi1ELb0ELb0EffNS_4arch4Sm80EEEEEvNT_6ParamsE:
        .type           _ZN7cutlass13device_kernelIN5flash19FlashAttnFwdCombineIN4cute5tupleIJNS3_1CILi8EEENS5_ILi128EEEEEELi6ELi256ELi1ELb0ELb0EffNS_4arch4Sm80EEEEEvNT_6ParamsE,@function
        .size           _ZN7cutlass13device_kernelIN5flash19FlashAttnFwdCombineIN4cute5tupleIJNS3_1CILi8EEENS5_ILi128EEEEEELi6ELi256ELi1ELb0ELb0EffNS_4arch4Sm80EEEEEvNT_6ParamsE,(.L_x_1688 - _ZN7cutlass13device_kernelIN5flash19FlashAttnFwdCombineIN4cute5tupleIJNS3_1CILi8EEENS5_ILi128EEEEEELi6ELi256ELi1ELb0ELb0EffNS_4arch4Sm80EEEEEvNT_6ParamsE)
        .other          _ZN7cutlass13device_kernelIN5flash19FlashAttnFwdCombineIN4cute5tupleIJNS3_1CILi8EEENS5_ILi128EEEEEELi6ELi256ELi1ELb0ELb0EffNS_4arch4Sm80EEEEEvNT_6ParamsE,@"STO_CUDA_ENTRY STV_DEFAULT"
_ZN7cutlass13device_kernelIN5flash19FlashAttnFwdCombineIN4cute5tupleIJNS3_1CILi8EEENS5_ILi128EEEEEELi6ELi256ELi1ELb0ELb0EffNS_4arch4Sm80EEEEEvNT_6ParamsE:
        /* <DEDUP_REMOVED lines=58> */
.L_x_1184:
        /* <DEDUP_REMOVED lines=94> */
.L_x_1186:
[----:B------:R-:W-:Y:S05]  /*0980*/  BSYNC B0 ;  /* 0x0000000000007941 */ /* 0x000fea0003800000 */
.L_x_1185:
        /* <DEDUP_REMOVED lines=170> */
.L_x_1188:
[----:B------:R-:W-:Y:S05]  /*1430*/  BSYNC B0 ;  /* 0x0000000000007941 */ /* 0x000fea0003800000 */
.L_x_1187:
        /* <DEDUP_REMOVED lines=27> */
.L_x_1193:
        /* <DEDUP_REMOVED lines=142> */
.L_x_1192:
[----:B------:R-:W-:Y:S05]  /*1ed0*/  BSYNC B0 ;  /* 0x0000000000007941 */ /* 0x000fea0003800000 */
.L_x_1191:
[----:B------:R-:W-:Y:S05]  /*1ee0*/  @!P5 BRA `(.L_x_1190) ;  /* 0x0000000000d0d947 */ /* 0x000fea0003800000 */
[----:B------:R-:W-:Y:S01]  /*1ef0*/  VIADD R8, R42, 0x3 ;  /* 0x000000032a087836 */ /* 0x000fe20000000000 */
[----:B------:R-:W-:Y:S01]  /*1f00*/  HFMA2.MMA R20, -RZ, RZ, 0, 1.78813934326171875e-07 ;  /* 0x00000003ff147435 */ /* 0x000fe200000001ff */
[----:B------:R-:W-:-:S03]  /*1f10*/  IMAD.MOV.U32 R10, RZ, RZ, RZ ;  /* 0x000000ffff0a7224 */ /* 0x000fc600078e00ff */
[----:B------:R-:W-:-:S07]  /*1f20*/  SHF.R.S32.HI R11, RZ, 0x1f, R8 ;  /* 0x0000001fff0b7819 */ /* 0x000fce0000011408 */
.L_x_1194:
        /* <DEDUP_REMOVED lines=48> */
.L_x_1190:
[----:B------:R-:W-:Y:S05]  /*2230*/  BSYNC B1 ;  /* 0x0000000000017941 */ /* 0x000fea0003800000 */
.L_x_1189:
        /* <DEDUP_REMOVED lines=26> */
.L_x_1195:
        /* <DEDUP_REMOVED lines=10> */
.L_x_1688:


//--------------------- .text._ZN7cutlass13device_kernelIN5flash19FlashAttnFwdCombineIN4cute5tupleIJNS3_1CILi8EEENS5_ILi128EEEEEELi5ELi256ELi1ELb0ELb0EffNS_4arch4Sm80EEEEEvNT_6ParamsE --------------------------
	.section	.text._ZN7cutlass13device_kernelIN5flash19FlashAttnFwdCombineIN4cute5tupleIJNS3_1CILi8EEENS5_ILi128EEEEEELi5ELi256ELi1ELb0ELb0EffNS_4arch4Sm80EEEEEvNT_6ParamsE,"ax",@progbits
	.align	128
.text._ZN7cutlass13device_kernelIN5flash19FlashAttnFwdCombineIN4cute5tupleIJNS3_1CILi8EEENS5_ILi128EEEEEELi5ELi256ELi1ELb0ELb0EffNS_4arch4Sm80EEEEEvNT_6ParamsE:
        .type           _ZN7cutlass13device_kernelIN5flash19FlashAttnFwdCombineIN4cute5tupleIJNS3_1CILi8EEENS5_ILi128EEEEEELi5ELi256ELi1ELb0ELb0EffNS_4arch4Sm80EEEEEvNT_6ParamsE,@function
        .size           _ZN7cutlass13device_kernelIN5flash19FlashAttnFwdCombineIN4cute5tupleIJNS3_1CILi8EEENS5_ILi128EEEEEELi5ELi256ELi1ELb0ELb0EffNS_4arch4Sm80EEEEEvNT_6ParamsE,(.L_x_1689 - _ZN7cutlass13device_kernelIN5flash19FlashAttnFwdCombineIN4cute5tupleIJNS3_1CILi8EEENS5_ILi128EEEEEELi5ELi256ELi1ELb0ELb0EffNS_4arch4Sm80EEEEEvNT_6ParamsE)
        .other          _ZN7cutlass13device_kernelIN5flash19FlashAttnFwdCombineIN4cute5tupleIJNS3_1CILi8EEENS5_ILi128EEEEEELi5ELi256ELi1ELb0ELb0EffNS_4arch4Sm80EEEEEvNT_6ParamsE,@"STO_CUDA_ENTRY STV_DEFAULT"
_ZN7cutlass13device_kernelIN5flash19FlashAttnFwdCombineIN4cute5tupleIJNS3_1CILi8EEENS5_ILi128EEEEEELi5ELi256ELi1ELb0ELb0EffNS_4arch4Sm80EEEEEvNT_6ParamsE:
        /* <DEDUP_REMOVED lines=58> */
.L_x_1196:
        /* <DEDUP_REMOVED lines=67> */
.L_x_1198:
[----:B------:R-:W-:Y:S05]  /*07d0*/  BSYNC B0 ;  /* 0x0000000000007941 */ /* 0x000fea0003800000 */
.L_x_1197:
        /* <DEDUP_REMOVED lines=157> */
.L_x_1200:
[----:B------:R-:W-:Y:S05]  /*11b0*/  BSYNC B0 ;  /* 0x0000000000007941 */ /* 0x000fea0003800000 */
.L_x_1199:
        /* <DEDUP_REMOVED lines=26> */
.L_x_1205:
        /* <DEDUP_REMOVED lines=142> */
.L_x_1204:
[----:B------:R-:W-:Y:S05]  /*1c40*/  BSYNC B0 ;  /* 0x0000000000007941 */ /* 0x000fea0003800000 */
.L_x_1203:
[----:B------:R-:W-:Y:S05]  /*1c50*/  @!P5 BRA `(.L_x_1202) ;  /* 0x0000000000d0d947 */ /* 0x000fea0003800000 */
[----:B------:R-:W-:Y:S01]  /*1c60*/  VIADD R8, R42, 0x3 ;  /* 0x000000032a087836 */ /* 0x000fe20000000000 */
[----:B------:R-:W-:Y:S01]  /*1c70*/  HFMA2.MMA R20, -RZ, RZ, 0, 1.78813934326171875e-07 ;  /* 0x00000003ff147435 */ /* 0x000fe200000001ff */
[----:B-1----:R-:W-:-:S03]  /*1c80*/  IMAD.MOV.U32 R10, RZ, RZ, RZ ;  /* 0x000000ffff0a7224 */ /* 0x002fc600078e00ff */
[----:B------:R-:W-:-:S07]  /*1c90*/  SHF.R.S32.HI R11, RZ, 0x1f, R8 ;  /* 0x0000001fff0b7819 */ /* 0x000fce0000011408 */
.L_x_1206:
        /* <DEDUP_REMOVED lines=48> */
.L_x_1202:
[----:B------:R-:W-:Y:S05]  /*1fa0*/  BSYNC B1 ;  /* 0x0000000000017941 */ /* 0x000fea0003800000 */
.L_x_1201:
        /* <DEDUP_REMOVED lines=26> */
.L_x_1207:
        /* <DEDUP_REMOVED lines=11> */
.L_x_1689:


//--------------------- .text._ZN7cutlass13device_kernelIN5flash19FlashAttnFwdCombineIN4cute5tupleIJNS3_1CILi8EEENS5_ILi128EEEEEELi8ELi256ELi1ELb0ELb1EffNS_4arch4Sm80EEEEEvNT_6ParamsE --------------------------
	.section	.text._ZN7cutlass13device_kernelIN5flash19FlashAttnFwdCombineIN4cute5tupleIJNS3_1CILi8EEENS5_ILi128EEEEEELi8ELi256ELi1ELb0ELb1EffNS_4arch4Sm80EEEEEvNT_6ParamsE,"ax",@progbits
	.align	128
.text._ZN7cutlass13device_kernelIN5flash19FlashAttnFwdCombineIN4cute5tupleIJNS3_1CILi8EEENS5_ILi128EEEEEELi8ELi256ELi1ELb0ELb1EffNS_4arch4Sm80EEEEEvNT_6ParamsE:
        .type           _ZN7cutlass13device_kernelIN5flash19FlashAttnFwdCombineIN4cute5tupleIJNS3_1CILi8EEENS5_ILi128EEEEEELi8ELi256ELi1ELb0ELb1EffNS_4arch4Sm80EEEEEvNT_6ParamsE,@function
        .size           _ZN7cutlass13device_kernelIN5flash19FlashAttnFwdCombineIN4cute5tupleIJNS3_1CILi8EEENS5_ILi128EEEEEELi8ELi256ELi1ELb0ELb1EffNS_4arch4Sm80EEEEEvNT_6ParamsE,(.L_x_1690 - _ZN7cutlass13device_kernelIN5flash19FlashAttnFwdCombineIN4cute5tupleIJNS3_1CILi8EEENS5_ILi128EEEEEELi8ELi256ELi1ELb0ELb1EffNS_4arch4Sm80EEEEEvNT_6ParamsE)
        .other          _ZN7cutlass13device_kernelIN5flash19FlashAttnFwdCombineIN4cute5tupleIJNS3_1CILi8EEENS5_ILi128EEEEEELi8ELi256ELi1ELb0ELb1EffNS_4arch4Sm80EEEEEvNT_6ParamsE,@"STO_CUDA_ENTRY STV_DEFAULT"
_ZN7cutlass13device_kernelIN5flash19FlashAttnFwdCombineIN4cute5tupleIJNS3_1CILi8EEENS5_ILi128EEEEEELi8ELi256ELi1ELb0ELb1EffNS_4arch4Sm80EEEEEvNT_6ParamsE:
        /* <DEDUP_REMOVED lines=57> */
.L_x_1208:
        /* <DEDUP_REMOVED lines=25> */
.L_x_1209:
        /* <DEDUP_REMOVED lines=101> */
.L_x_1211:
        /* <DEDUP_REMOVED lines=14> */
[----:B------:R-:W-:Y:S05]  /*0c50*/  CALL.REL.NOINC `($__internal_40_$__cuda_sm20_div_u64) ;  /* 0x0000002800e47944 */ /* 0x000fea0003c00000 */
[----:B------:R-:W-:Y:S05]  /*0c60*/  BRA `(.L_x_1213) ;  /* 0x00000000004c7947 */ /* 0x000fea0003800000 */
.L_x_1212:
        /* <DEDUP_REMOVED lines=19> */
.L_x_1213:
[----:B------:R-:W-:Y:S02]  /*0da0*/  IADD3 R8, R8, -0x1, RZ ;  /* 0xffffffff08087810 */ /* 0x000fe40007ffe0ff */
[----:B------:R-:W-:-:S07]  /*0db0*/  MOV R20, R0 ;  /* 0x0000000000147202 */ /* 0x000fce0000000f00 */
.L_x_1210:
        /* <DEDUP_REMOVED lines=200> */
.L_x_1215:
[----:B------:R-:W-:Y:S05]  /*1a40*/  BSYNC B0 ;  /* 0x0000000000007941 */ /* 0x000fea0003800000 */
.L_x_1214:
        /* <DEDUP_REMOVED lines=222> */
.L_x_1217:
[----:B------:R-:W-:Y:S05]  /*2830*/  BSYNC B0 ;  /* 0x0000000000007941 */ /* 0x000fea0003800000 */
.L_x_1216:
        /* <DEDUP_REMOVED lines=33> */
.L_x_1222:
        /* <DEDUP_REMOVED lines=142> */
.L_x_1221:
[----:B------:R-:W-:Y:S05]  /*3330*/  BSYNC B0 ;  /* 0x0000000000007941 */ /* 0x000fea0003800000 */
.L_x_1220:
[----:B------:R-:W-:Y:S05]  /*3340*/  @!P5 BRA `(.L_x_1219) ;  /* 0x0000000000d0d947 */ /* 0x000fea0003800000 */
[----:B------:R-:W-:Y:S01]  /*3350*/  VIADD R8, R40, 0x3 ;  /* 0x0000000328087836 */ /* 0x000fe20000000000 */
[----:B------:R-:W-:Y:S01]  /*3360*/  HFMA2.MMA R20, -RZ, RZ, 0, 1.78813934326171875e-07 ;  /* 0x00000003ff147435 */ /* 0x000fe200000001ff */
[----:B------:R-:W-:-:S03]  /*3370*/  IMAD.MOV.U32 R10, RZ, RZ, RZ ;  /* 0x000000ffff0a7224 */ /* 0x000fc600078e00ff */
[----:B------:R-:W-:-:S07]  /*3380*/  SHF.R.S32.HI R11, RZ, 0x1f, R8 ;  /* 0x0000001fff0b7819 */ /* 0x000fce0000011408 */
.L_x_1223:
        /* <DEDUP_REMOVED lines=48> */
.L_x_1219:
[----:B------:R-:W-:Y:S05]  /*3690*/  BSYNC B1 ;  /* 0x0000000000017941 */ /* 0x000fea0003800000 */
.L_x_1218:
        /* <DEDUP_REMOVED lines=21> */
        .weak           $__internal_40_$__cuda_sm20_div_u64
        .type           $__internal_40_$__cuda_sm20_div_u64,@function
        .size           $__internal_40_$__cuda_sm20_div_u64,(.L_x_1690 - $__internal_40_$__cuda_sm20_div_u64)
$__internal_40_$__cuda_sm20_div_u64:
        /* <DEDUP_REMOVED lines=61> */
[----:B------:R-:W-:Y:S06]  /*3bc0*/  RET.REL.NODEC R2 `(_ZN7cutlass13device_kernelIN5flash19FlashAttnFwdCombineIN4cute5tupleIJNS3_1CILi8EEENS5_ILi128EEEEEELi8ELi256ELi1ELb0ELb1EffNS_4arch4Sm80EEEEEvNT_6ParamsE) ;  /* 0xffffffc4020c7950 */ /* 0x000fec0003c3ffff */
.L_x_1224:
        /* <DEDUP_REMOVED lines=11> */
.L_x_1690:


//--------------------- .text._ZN7cutlass13device_kernelIN5flash19FlashAttnFwdCombineIN4cute5tupleIJNS3_1CILi8EEENS5_ILi128EEEEEELi7ELi256ELi1ELb0ELb1EffNS_4arch4Sm80EEEEEvNT_6ParamsE --------------------------
	.section	.text._ZN7cutlass13device_kernelIN5flash19FlashAttnFwdCombineIN4cute5tupleIJNS3_1CILi8EEENS5_ILi128EEEEEELi7ELi256ELi1ELb0ELb1EffNS_4arch4Sm80EEEEEvNT_6ParamsE,"ax",@progbits
	.align	128
.text._ZN7cutlass13device_kernelIN5flash19FlashAttnFwdCombineIN4cute5tupleIJNS3_1CILi8EEENS5_ILi128EEEEEELi7ELi256ELi1ELb0ELb1EffNS_4arch4Sm80EEEEEvNT_6ParamsE:
        .type           _ZN7cutlass13device_kernelIN5flash19FlashAttnFwdCombineIN4cute5tupleIJNS3_1CILi8EEENS5_ILi128EEEEEELi7ELi256ELi1ELb0ELb1EffNS_4arch4Sm80EEEEEvNT_6ParamsE,@function
        .size           _ZN7cutlass13device_kernelIN5flash19FlashAttnFwdCombineIN4cute5tupleIJNS3_1CILi8EEENS5_ILi128EEEEEELi7ELi256ELi1ELb0ELb1EffNS_4arch4Sm80EEEEEvNT_6ParamsE,(.L_x_1692 - _ZN7cutlass13device_kernelIN5flash19FlashAttnFwdCombineIN4cute5tupleIJNS3_1CILi8EEENS5_ILi128EEEEEELi7ELi256ELi1ELb0ELb1EffNS_4arch4Sm80EEEEEvNT_6ParamsE)
        .other          _ZN7cutlass13device_kernelIN5flash19FlashAttnFwdCombineIN4cute5tupleIJNS3_1CILi8EEENS5_ILi128EEEEEELi7ELi256ELi1ELb0ELb1EffNS_4arch4Sm80EEEEEvNT_6ParamsE,@"STO_CUDA_ENTRY STV_DEFAULT"
_ZN7cutlass13device_kernelIN5flash19FlashAttnFwdCombineIN4cute5tupleIJNS3_1CILi8EEENS5_ILi128EEEEEELi7ELi256ELi1ELb0ELb1EffNS_4arch4Sm80EEEEEvNT_6ParamsE:
        /* <DEDUP_REMOVED lines=57> */
.L_x_1225:
        /* <DEDUP_REMOVED lines=25> */
.L_x_1226:
        /* <DEDUP_REMOVED lines=101> */
.L_x_1228:
        /* <DEDUP_REMOVED lines=14> */
[----:B------:R-:W-:Y:S05]  /*0c50*/  CALL.REL.NOINC `($__internal_41_$__cuda_sm20_div_u64) ;  /* 0x00000024002c7944 */ /* 0x000fea0003c00000 */
[----:B------:R-:W-:Y:S05]  /*0c60*/  BRA `(.L_x_1230) ;  /* 0x00000000004c7947 */ /* 0x000fea0003800000 */
.L_x_1229:
        /* <DEDUP_REMOVED lines=19> */
.L_x_1230:
[----:B------:R-:W-:Y:S02]  /*0da0*/  IADD3 R8, R8, -0x1, RZ ;  /* 0xffffffff08087810 */ /* 0x000fe40007ffe0ff */
[----:B------:R-:W-:-:S07]  /*0db0*/  MOV R20, R0 ;  /* 0x0000000000147202 */ /* 0x000fce0000000f00 */
.L_x_1227:
        /* <DEDUP_REMOVED lines=129> */
.L_x_1232:
[----:B------:R-:W-:Y:S05]  /*15d0*/  BSYNC B0 ;  /* 0x0000000000007941 */ /* 0x000fea0003800000 */
.L_x_1231:
        /* <DEDUP_REMOVED lines=186> */
.L_x_1234:
[----:B------:R-:W-:Y:S05]  /*2180*/  BSYNC B0 ;  /* 0x0000000000007941 */ /* 0x000fea0003800000 */
.L_x_1233:
        /* <DEDUP_REMOVED lines=30> */
.L_x_1239:
        /* <DEDUP_REMOVED lines=142> */
.L_x_1238:
[----:B------:R-:W-:Y:S05]  /*2c50*/  BSYNC B0 ;  /* 0x0000000000007941 */ /* 0x000fea0003800000 */
.L_x_1237:
[----:B------:R-:W-:Y:S05]  /*2c60*/  @!P5 BRA `(.L_x_1236) ;  /* 0x0000000000d0d947 */ /* 0x000fea0003800000 */
[----:B------:R-:W-:Y:S01]  /*2c70*/  VIADD R8, R40, 0x3 ;  /* 0x0000000328087836 */ /* 0x000fe20000000000 */
[----:B-1----:R-:W-:Y:S01]  /*2c80*/  HFMA2.MMA R20, -RZ, RZ, 0, 1.78813934326171875e-07 ;  /* 0x00000003ff147435 */ /* 0x002fe200000001ff */
[----:B------:R-:W-:-:S03]  /*2c90*/  IMAD.MOV.U32 R10, RZ, RZ, RZ ;  /* 0x000000ffff0a7224 */ /* 0x000fc600078e00ff */
[----:B------:R-:W-:-:S07]  /*2ca0*/  SHF.R.S32.HI R11, RZ, 0x1f, R8 ;  /* 0x0000001fff0b7819 */ /* 0x000fce0000011408 */
.L_x_1240:
        /* <DEDUP_REMOVED lines=48> */
.L_x_1236:
[----:B------:R-:W-:Y:S05]  /*2fb0*/  BSYNC B1 ;  /* 0x0000000000017941 */ /* 0x000fea0003800000 */
.L_x_1235:
        /* <DEDUP_REMOVED lines=21> */
        .weak           $__internal_41_$__cuda_sm20_div_u64
        .type           $__internal_41_$__cuda_sm20_div_u64,@function
        .size           $__internal_41_$__cuda_sm20_div_u64,(.L_x_1692 - $__internal_41_$__cuda_sm20_div_u64)
$__internal_41_$__cuda_sm20_div_u64:
        /* <DEDUP_REMOVED lines=60> */
[----:B------:R-:W-:Y:S06]  /*34d0*/  RET.REL.NODEC R6 `(_ZN7cutlass13device_kernelIN5flash19FlashAttnFwdCombineIN4cute5tupleIJNS3_1CILi8EEENS5_ILi128EEEEEELi7ELi256ELi1ELb0ELb1EffNS_4arch4Sm80EEEEEvNT_6ParamsE) ;  /* 0xffffffc806c87950 */ /* 0x000fec0003c3ffff */
.L_x_1241:
        /* <DEDUP_REMOVED lines=10> */
.L_x_1692:


//--------------------- .text._ZN7cutlass13device_kernelIN5flash19FlashAttnFwdCombineIN4cute5tupleIJNS3_1CILi8EEENS5_ILi128EEEEEELi6ELi256ELi1ELb0ELb1EffNS_4arch4Sm80EEEEEvNT_6ParamsE --------------------------
	.section	.text._ZN7cutlass13device_kernelIN5flash19FlashAttnFwdCombineIN4cute5tupleIJNS3_1CILi8EEENS5_ILi128EEEEEELi6ELi256ELi1ELb0ELb1EffNS_4arch4Sm80EEEEEvNT_6ParamsE,"ax",@progbits
	.align	128
.text._ZN7cutlass13device_kernelIN5flash19FlashAttnFwdCombineIN4cute5tupleIJNS3_1CILi8EEENS5_ILi128EEEEEELi6ELi256ELi1ELb0ELb1EffNS_4arch4Sm80EEEEEvNT_6ParamsE:
        .type           _ZN7cutlass13device_kernelIN5flash19FlashAttnFwdCombineIN4cute5tupleIJNS3_1CILi8EEENS5_ILi128EEEEEELi6ELi256ELi1ELb0ELb1EffNS_4arch4Sm80EEEEEvNT_6ParamsE,@function
        .size           _ZN7cutlass13device_kernelIN5flash19FlashAttnFwdCombineIN4cute5tupleIJNS3_1CILi8EEENS5_ILi128EEEEEELi6ELi256ELi1ELb0ELb1EffNS_4arch4Sm80EEEEEvNT_6ParamsE,(.L_x_1694 - _ZN7cutlass13device_kernelIN5flash19FlashAttnFwdCombineIN4cute5tupleIJNS3_1CILi8EEENS5_ILi128EEEEEELi6ELi256ELi1ELb0ELb1EffNS_4arch4Sm80EEEEEvNT_6ParamsE)
        .other          _ZN7cutlass13device_kernelIN5flash19FlashAttnFwdCombineIN4cute5tupleIJNS3_1CILi8EEENS5_ILi128EEEEEELi6ELi256ELi1ELb0ELb1EffNS_4arch4Sm80EEEEEvNT_6ParamsE,@"STO_CUDA_ENTRY STV_DEFAULT"
_ZN7cutlass13device_kernelIN5flash19FlashAttnFwdCombineIN4cute5tupleIJNS3_1CILi8EEENS5_ILi128EEEEEELi6ELi256ELi1ELb0ELb1EffNS_4arch4Sm80EEEEEvNT_6ParamsE:
        /* <DEDUP_REMOVED lines=57> */
.L_x_1242:
        /* <DEDUP_REMOVED lines=25> */
.L_x_1243:
        /* <DEDUP_REMOVED lines=101> */
.L_x_1245:
        /* <DEDUP_REMOVED lines=14> */
[----:B------:R-:W-:Y:S05]  /*0c50*/  CALL.REL.NOINC `($__internal_42_$__cuda_sm20_div_u64) ;  /* 0x0000002000047944 */ /* 0x000fea0003c00000 */
[----:B------:R-:W-:Y:S05]  /*0c60*/  BRA `(.L_x_1247) ;  /* 0x00000000004c7947 */ /* 0x000fea0003800000 */
.L_x_1246:
        /* <DEDUP_REMOVED lines=19> */
.L_x_1247:
[----:B------:R-:W-:Y:S02]  /*0da0*/  IADD3 R8, R8, -0x1, RZ ;  /* 0xffffffff08087810 */ /* 0x000fe40007ffe0ff */
[----:B------:R-:W-:-:S07]  /*0db0*/  MOV R20, R0 ;  /* 0x0000000000147202 */ /* 0x000fce0000000f00 */
.L_x_1244:
        /* <DEDUP_REMOVED lines=80> */
.L_x_1249:
[----:B------:R-:W-:Y:S05]  /*12c0*/  BSYNC B0 ;  /* 0x0000000000007941 */ /* 0x000fea0003800000 */
.L_x_1248:
        /* <DEDUP_REMOVED lines=164> */
.L_x_1251:
[----:B------:R-:W-:Y:S05]  /*1d10*/  BSYNC B0 ;  /* 0x0000000000007941 */ /* 0x000fea0003800000 */
.L_x_1250:
        /* <DEDUP_REMOVED lines=27> */
.L_x_1256:
        /* <DEDUP_REMOVED lines=142> */
.L_x_1255:
[----:B------:R-:W-:Y:S05]  /*27b0*/  BSYNC B0 ;  /* 0x0000000000007941 */ /* 0x000fea0003800000 */
.L_x_1254:
[----:B------:R-:W-:Y:S05]  /*27c0*/  @!P5 BRA `(.L_x_1253) ;  /* 0x0000000000d0d947 */ /* 0x000fea0003800000 */
[----:B------:R-:W-:Y:S01]  /*27d0*/  VIADD R8, R40, 0x3 ;  /* 0x0000000328087836 */ /* 0x000fe20000000000 */
[----:B------:R-:W-:Y:S01]  /*27e0*/  HFMA2.MMA R20, -RZ, RZ, 0, 1.78813934326171875e-07 ;  /* 0x00000003ff147435 */ /* 0x000fe200000001ff */
[----:B------:R-:W-:-:S03]  /*27f0*/  IMAD.MOV.U32 R10, RZ, RZ, RZ ;  /* 0x000000ffff0a7224 */ /* 0x000fc600078e00ff */
[----:B------:R-:W-:-:S07]  /*2800*/  SHF.R.S32.HI R11, RZ, 0x1f, R8 ;  /* 0x0000001fff0b7819 */ /* 0x000fce0000011408 */
.L_x_1257:
        /* <DEDUP_REMOVED lines=48> */
.L_x_1253:
[----:B------:R-:W-:Y:S05]  /*2b10*/  BSYNC B1 ;  /* 0x0000000000017941 */ /* 0x000fea0003800000 */
.L_x_1252:
        /* <DEDUP_REMOVED lines=21> */
        .weak           $__internal_42_$__cuda_sm20_div_u64
        .type           $__internal_42_$__cuda_sm20_div_u64,@function
        .size           $__internal_42_$__cuda_sm20_div_u64,(.L_x_1694 - $__internal_42_$__cuda_sm20_div_u64)
$__internal_42_$__cuda_sm20_div_u64:
        /* <DEDUP_REMOVED lines=60> */
[----:B------:R-:W-:Y:S06]  /*3030*/  RET.REL.NODEC R6 `(_ZN7cutlass13device_kernelIN5flash19FlashAttnFwdCombineIN4cute5tupleIJNS3_1CILi8EEENS5_ILi128EEEEEELi6ELi256ELi1ELb0ELb1EffNS_4arch4Sm80EEEEEvNT_6ParamsE) ;  /* 0xffffffcc06f07950 */ /* 0x000fec0003c3ffff */
.L_x_1258:
        /* <DEDUP_REMOVED lines=12> */
.L_x_1694:


//--------------------- .text._ZN7cutlass13device_kernelIN5flash19FlashAttnFwdCombineIN4cute5tupleIJNS3_1CILi8EEENS5_ILi128EEEEEELi5ELi256ELi1ELb0ELb1EffNS_4arch4Sm80EEEEEvNT_6ParamsE --------------------------
	.section	.text._ZN7cutlass13device_kernelIN5flash19FlashAttnFwdCombineIN4cute5tupleIJNS3_1CILi8EEENS5_ILi128EEEEEELi5ELi256ELi1ELb0ELb1EffNS_4arch4Sm80EEEEEvNT_6ParamsE,"ax",@progbits
	.align	128
.text._ZN7cutlass13device_kernelIN5flash19FlashAttnFwdCombineIN4cute5tupleIJNS3_1CILi8EEENS5_ILi128EEEEEELi5ELi256ELi1ELb0ELb1EffNS_4arch4Sm80EEEEEvNT_6ParamsE:
        .type           _ZN7cutlass13device_kernelIN5flash19FlashAttnFwdCombineIN4cute5tupleIJNS3_1CILi8EEENS5_ILi128EEEEEELi5ELi256ELi1ELb0ELb1EffNS_4arch4Sm80EEEEEvNT_6ParamsE,@function
        .size           _ZN7cutlass13device_kernelIN5flash19FlashAttnFwdCombineIN4cute5tupleIJNS3_1CILi8EEENS5_ILi128EEEEEELi5ELi256ELi1ELb0ELb1EffNS_4arch4Sm80EEEEEvNT_6ParamsE,(.L_x_1696 - _ZN7cutlass13device_kernelIN5flash19FlashAttnFwdCombineIN4cute5tupleIJNS3_1CILi8EEENS5_ILi128EEEEEELi5ELi256ELi1ELb0ELb1EffNS_4arch4Sm80EEEEEvNT_6ParamsE)
        .other          _ZN7cutlass13device_kernelIN5flash19FlashAttnFwdCombineIN4cute5tupleIJNS3_1CILi8EEENS5_ILi128EEEEEELi5ELi256ELi1ELb0ELb1EffNS_4arch4Sm80EEEEEvNT_6ParamsE,@"STO_CUDA_ENTRY STV_DEFAULT"
_ZN7cutlass13device_kernelIN5flash19FlashAttnFwdCombineIN4cute5tupleIJNS3_1CILi8EEENS5_ILi128EEEEEELi5ELi256ELi1ELb0ELb1EffNS_4arch4Sm80EEEEEvNT_6ParamsE:
        /* <DEDUP_REMOVED lines=57> */
.L_x_1259:
        /* <DEDUP_REMOVED lines=25> */
.L_x_1260:
        /* <DEDUP_REMOVED lines=101> */
.L_x_1262:
        /* <DEDUP_REMOVED lines=14> */
[----:B------:R-:W-:Y:S05]  /*0c50*/  CALL.REL.NOINC `($__internal_43_$__cuda_sm20_div_u64) ;  /* 0x0000001c00607944 */ /* 0x000fea0003c00000 */
[----:B------:R-:W-:Y:S05]  /*0c60*/  BRA `(.L_x_1264) ;  /* 0x00000000004c7947 */ /* 0x000fea0003800000 */
.L_x_1263:
        /* <DEDUP_REMOVED lines=19> */
.L_x_1264:
[----:B------:R-:W-:Y:S02]  /*0da0*/  IADD3 R8, R8, -0x1, RZ ;  /* 0xffffffff08087810 */ /* 0x000fe40007ffe0ff */
[----:B------:R-:W-:-:S07]  /*0db0*/  MOV R20, R0 ;  /* 0x0000000000147202 */ /* 0x000fce0000000f00 */
.L_x_1261:
        /* <DEDUP_REMOVED lines=53> */
.L_x_1266:
[----:B------:R-:W-:Y:S05]  /*1110*/  BSYNC B0 ;  /* 0x0000000000007941 */ /* 0x000fea0003800000 */
.L_x_1265:
        /* <DEDUP_REMOVED lines=151> */
.L_x_1268:
[----:B------:R-:W-:Y:S05]  /*1a90*/  BSYNC B0 ;  /* 0x0000000000007941 */ /* 0x000fea0003800000 */
.L_x_1267:
        /* <DEDUP_REMOVED lines=26> */
.L_x_1273:
        /* <DEDUP_REMOVED lines=142> */
.L_x_1272:
[----:B------:R-:W-:Y:S05]  /*2520*/  BSYNC B0 ;  /* 0x0000000000007941 */ /* 0x000fea0003800000 */
.L_x_1271:
[----:B------:R-:W-:Y:S05]  /*2530*/  @!P5 BRA `(.L_x_1270) ;  /* 0x0000000000d0d947 */ /* 0x000fea0003800000 */
[----:B------:R-:W-:Y:S01]  /*2540*/  VIADD R8, R40, 0x3 ;  /* 0x0000000328087836 */ /* 0x000fe20000000000 */
[----:B------:R-:W-:Y:S01]  /*2550*/  HFMA2.MMA R20, -RZ, RZ, 0, 1.78813934326171875e-07 ;  /* 0x00000003ff147435 */ /* 0x000fe200000001ff */
[----:B------:R-:W-:-:S03]  /*2560*/  IMAD.MOV.U32 R10, RZ, RZ, RZ ;  /* 0x000000ffff0a7224 */ /* 0x000fc600078e00ff */
[----:B------:R-:W-:-:S07]  /*2570*/  SHF.R.S32.HI R11, RZ, 0x1f, R8 ;  /* 0x0000001fff0b7819 */ /* 0x000fce0000011408 */
.L_x_1274:
        /* <DEDUP_REMOVED lines=48> */
.L_x_1270:
[----:B------:R-:W-:Y:S05]  /*2880*/  BSYNC B1 ;  /* 0x0000000000017941 */ /* 0x000fea0003800000 */
.L_x_1269:
        /* <DEDUP_REMOVED lines=21> */
        .weak           $__internal_43_$__cuda_sm20_div_u64
        .type           $__internal_43_$__cuda_sm20_div_u64,@function
        .size           $__internal_43_$__cuda_sm20_div_u64,(.L_x_1696 - $__internal_43_$__cuda_sm20_div_u64)
$__internal_43_$__cuda_sm20_div_u64:
        /* <DEDUP_REMOVED lines=60> */
[----:B------:R-:W-:Y:S06]  /*2da0*/  RET.REL.NODEC R6 `(_ZN7cutlass13device_kernelIN5flash19FlashAttnFwdCombineIN4cute5tupleIJNS3_1CILi8EEENS5_ILi128EEEEEELi5ELi256ELi1ELb0ELb1EffNS_4arch4Sm80EEEEEvNT_6ParamsE) ;  /* 0xffffffd006947950 */ /* 0x000fec0003c3ffff */
.L_x_1275:
        /* <DEDUP_REMOVED lines=13> */
.L_x_1696:


//--------------------- .text._ZN7cutlass13device_kernelIN5flash19FlashAttnFwdCombineIN4cute5tupleIJNS3_1CILi16EEENS5_ILi64EEEEEELi8ELi256ELi1ELb0ELb0EffNS_4arch4Sm90EEEEEvNT_6ParamsE --------------------------
	.section	.text._ZN7cutlass13device_kernelIN5flash19FlashAttnFwdCombineIN4cute5tupleIJNS3_1CILi16EEENS5_ILi64EEEEEELi8ELi256ELi1ELb0ELb0EffNS_4arch4Sm90EEEEEvNT_6ParamsE,"ax",@progbits
	.align	128
.text._ZN7cutlass13device_kernelIN5flash19FlashAttnFwdCombineIN4cute5tupleIJNS3_1CILi16EEENS5_ILi64EEEEEELi8ELi256ELi1ELb0ELb0EffNS_4arch4Sm90EEEEEvNT_6ParamsE:
        .type           _ZN7cutlass13device_kernelIN5flash19FlashAttnFwdCombineIN4cute5tupleIJNS3_1CILi16EEENS5_ILi64EEEEEELi8ELi256ELi1ELb0ELb0EffNS_4arch4Sm90EEEEEvNT_6ParamsE,@function
        .size           _ZN7cutlass13device_kernelIN5flash19FlashAttnFwdCombineIN4cute5tupleIJNS3_1CILi16EEENS5_ILi64EEEEEELi8ELi256ELi1ELb0ELb0EffNS_4arch4Sm90EEEEEvNT_6ParamsE,(.L_x_1698 - _ZN7cutlass13device_kernelIN5flash19FlashAttnFwdCombineIN4cute5tupleIJNS3_1CILi16EEENS5_ILi64EEEEEELi8ELi256ELi1ELb0ELb0EffNS_4arch4Sm90EEEEEvNT_6ParamsE)
        .other          _ZN7cutlass13device_kernelIN5flash19FlashAttnFwdCombineIN4cute5tupleIJNS3_1CILi16EEENS5_ILi64EEEEEELi8ELi256ELi1ELb0ELb0EffNS_4arch4Sm90EEEEEvNT_6ParamsE,@"STO_CUDA_ENTRY STV_DEFAULT"
_ZN7cutlass13device_kernelIN5flash19FlashAttnFwdCombineIN4cute5tupleIJNS3_1CILi16EEENS5_ILi64EEEEEELi8ELi256ELi1ELb0ELb0EffNS_4arch4Sm90EEEEEvNT_6ParamsE:
        /* <DEDUP_REMOVED lines=58> */
.L_x_1276:
        /* <DEDUP_REMOVED lines=24> */
[C---:B------:R-:W-:Y:S01]  /*0520*/  VIADD R22, R10.reuse, 0x10 ;  /* 0x000000100a167836 */ /* 0x040fe20000000000 */
[----:B------:R-:W-:Y:S01]  /*0530*/  IADD3 R32, R10, 0x20, RZ ;  /* 0x000000200a207810 */ /* 0x000fe20007ffe0ff */
[----:B------:R-:W-:Y:S02]  /*0540*/  IMAD R19, R39, UR4, RZ ;  /* 0x0000000427137c24 */ /* 0x000fe4000f8e02ff */
[----:B------:R-:W-:Y:S01]  /*0550*/  IMAD.WIDE.U32 R16, R36, UR4, RZ ;  /* 0x0000000424107c25 */ /* 0x000fe2000f8e00ff */
[-C--:B------:R-:W-:Y:S01]  /*0560*/  ISETP.GE.AND P5, PT, R22, R25.reuse, PT ;  /* 0x000000191600720c */ /* 0x080fe20003fa6270 */
[----:B------:R-:W3:Y:S01]  /*0570*/  S2UR UR6, SR_CgaCtaId ;  /* 0x00000000000679c3 */ /* 0x000ee20000008800 */
[----:B------:R-:W-:Y:S01]  /*0580*/  ISETP.GE.AND P3, PT, R32, R25, PT ;  /* 0x000000192000720c */ /* 0x000fe20003f66270 */
[----:B------:R-:W-:Y:S01]  /*0590*/  IMAD R28, R36, UR5, R19 ;  /* 0x00000005241c7c24 */ /* 0x000fe2000f8e0213 */
[----:B------:R-:W-:Y:S01]  /*05a0*/  ULDC.64 UR4, c[0x0][0x270] ;  /* 0x00009c0000047ab9 */ /* 0x000fe20000000a00 */
[----:B------:R-:W-:-:S02]  /*05b0*/  IMAD.MOV.U32 R8, RZ, RZ, R4 ;  /* 0x000000ffff087224 */ /* 0x000fc400078e0004 */
[----:B------:R-:W-:Y:S01]  /*05c0*/  VIADD R30, R10, 0x30 ;  /* 0x000000300a1e7836 */ /* 0x000fe20000000000 */
[----:B------:R-:W-:Y:S01]  /*05d0*/  IADD3 R29, R17, R28, RZ ;  /* 0x0000001c111d7210 */ /* 0x000fe20007ffe0ff */
[----:B------:R-:W5:Y:S01]  /*05e0*/  @!P6 LDC.64 R20, c[0x0][0x268] ;  /* 0x00009a00ff14eb82 */ /* 0x000f620000000a00 */
[----:B------:R-:W-:Y:S02]  /*05f0*/  IMAD.MOV.U32 R28, RZ, RZ, R16 ;  /* 0x000000ffff1c7224 */ /* 0x000fe400078e0010 */
[----:B------:R-:W-:Y:S01]  /*0600*/  ISETP.GE.AND P2, PT, R30, R25, PT ;  /* 0x000000191e00720c */ /* 0x000fe20003f46270 */
[C---:B------:R-:W-:Y:S02]  /*0610*/  VIADD R26, R10.reuse, 0x40 ;  /* 0x000000400a1a7836 */ /* 0x040fe40000000000 */
[----:B------:R-:W-:Y:S01]  /*0620*/  @P6 IMAD.MOV.U32 R31, RZ, RZ, -0x800000 ;  /* 0xff800000ff1f6424 */ /* 0x000fe200078e00ff */
[----:B--2---:R-:W-:Y:S01]  /*0630*/  ISETP.NE.AND P0, PT, R5, 0x1, PT ;  /* 0x000000010500780c */ /* 0x004fe20003f05270 */
[----:B------:R-:W-:-:S02]  /*0640*/  VIADD R24, R10, 0x50 ;  /* 0x000000500a187836 */ /* 0x000fc40000000000 */
[----:B------:R-:W-:-:S10]  /*0650*/  @P5 IMAD.MOV.U32 R23, RZ, RZ, -0x800000 ;  /* 0xff800000ff175424 */ /* 0x000fd400078e00ff */
[----:B------:R-:W2:Y:S08]  /*0660*/  @P0 LDC R15, c[0x0][0x2bc] ;  /* 0x0000af00ff0f0b82 */ /* 0x000eb00000000800 */
[----:B------:R-:W3:Y:S01]  /*0670*/  @P0 LDC R9, c[0x0][0x2c0] ;  /* 0x0000b000ff090b82 */ /* 0x000ee20000000800 */
[----:B--2---:R-:W-:Y:S01]  /*0680*/  @P0 IMAD.HI.U32 R18, R4, R15, RZ ;  /* 0x0000000f04120227 */ /* 0x004fe200078e00ff */
[----:B------:R-:W-:-:S04]  /*0690*/  @!P6 SHF.R.S32.HI R15, RZ, 0x1f, R10 ;  /* 0x0000001fff0fe819 */ /* 0x000fc8000001140a */
[----:B---3--:R-:W-:Y:S02]  /*06a0*/  @P0 SHF.R.U32.HI R8, RZ, R9, R18 ;  /* 0x00000009ff080219 */ /* 0x008fe40000011612 */
[----:B------:R-:W2:Y:S02]  /*06b0*/  @!P6 LDC.64 R18, c[0x0][0x250] ;  /* 0x00009400ff12eb82 */ /* 0x000ea40000000a00 */
[--C-:B------:R-:W-:Y:S01]  /*06c0*/  SHF.R.S32.HI R9, RZ, 0x1f, R8.reuse ;  /* 0x0000001fff097819 */ /* 0x100fe20000011408 */
[----:B------:R-:W-:Y:S02]  /*06d0*/  IMAD.MOV R17, RZ, RZ, -R8 ;  /* 0x000000ffff117224 */ /* 0x000fe400078e0a08 */
[----:B------:R-:W-:-:S04]  /*06e0*/  IMAD.WIDE.U32 R28, R8, UR4, R28 ;  /* 0x00000004081c7c25 */ /* 0x000fc8000f8e001c */
[----:B------:R-:W-:Y:S02]  /*06f0*/  IMAD R17, R5, R17, R4 ;  /* 0x0000001105117224 */ /* 0x000fe400078e0204 */
[----:B------:R-:W-:Y:S01]  /*0700*/  IMAD R9, R9, UR4, RZ ;  /* 0x0000000409097c24 */ /* 0x000fe2000f8e02ff */
[----:B------:R-:W3:Y:S01]  /*0710*/  @!P5 LDC.64 R4, c[0x0][0x268] ;  /* 0x00009a00ff04db82 */ /* 0x000ee20000000a00 */
[----:B------:R-:W-:Y:S01]  /*0720*/  UMOV UR4, 0x400 ;  /* 0x0000040000047882 */ /* 0x000fe20000000000 */
[----:B------:R-:W-:Y:S01]  /*0730*/  SHF.R.S32.HI R16, RZ, 0x1f, R17 ;  /* 0x0000001fff107819 */ /* 0x000fe20000011411 */
[----:B------:R-:W-:Y:S01]  /*0740*/  IMAD R9, R8, UR5, R9 ;  /* 0x0000000508097c24 */ /* 0x000fe2000f8e0209 */
[----:B------:R-:W-:Y:S01]  /*0750*/  IADD3 R28, P0, R17, R28, RZ ;  /* 0x0000001c111c7210 */ /* 0x000fe20007f1e0ff */
[-C--:B-----5:R-:W-:Y:S01]  /*0760*/  @!P6 IMAD R8, R15, R20.reuse, RZ ;  /* 0x000000140f08e224 */ /* 0x0a0fe200078e02ff */
[----:B------:R-:W-:Y:S01]  /*0770*/  @!P5 SHF.R.S32.HI R15, RZ, 0x1f, R22 ;  /* 0x0000001fff0fd819 */ /* 0x000fe20000011416 */
[----:B------:R-:W-:Y:S01]  /*0780*/  ULEA UR4, UR6, UR4, 0x18 ;  /* 0x0000000406047291 */ /* 0x000fe2000f8ec03f */
[----:B------:R-:W-:Y:S01]  /*0790*/  IADD3.X R29, R16, R29, R9, P0, !PT ;  /* 0x0000001d101d7210 */ /* 0x000fe200007fe409 */
[C---:B------:R-:W-:Y:S01]  /*07a0*/  @!P6 IMAD R21, R10.reuse, R21, R8 ;  /* 0x000000150a15e224 */ /* 0x040fe200078e0208 */
[----:B------:R-:W5:Y:S01]  /*07b0*/  @!P5 LDC.64 R16, c[0x0][0x250] ;  /* 0x00009400ff10db82 */ /* 0x000f620000000a00 */
[--C-:B------:R-:W-:Y:S01]  /*07c0*/  @!P5 IMAD.MOV.U32 R42, RZ, RZ, R28.reuse ;  /* 0x000000ffff2ad224 */ /* 0x100fe200078e001c */
[----:B------:R-:W-:Y:S01]  /*07d0*/  @!P5 MOV R43, R29 ;  /* 0x0000001d002bd202 */ /* 0x000fe20000000f00 */
[----:B------:R-:W-:Y:S01]  /*07e0*/  @!P6 IMAD.WIDE.U32 R34, R10, R20, R28 ;  /* 0x000000140a22e225 */ /* 0x000fe200078e001c */
[----:B------:R-:W-:-:S04]  /*07f0*/  LEA R2, R2, UR4, 0x2 ;  /* 0x0000000402027c11 */ /* 0x000fc8000f8e10ff */
[----:B------:R-:W1:Y:S01]  /*0800*/  @!P3 LDC.64 R8, c[0x0][0x268] ;  /* 0x00009a00ff08bb82 */ /* 0x000e620000000a00 */
[----:B------:R-:W-:Y:S01]  /*0810*/  @!P6 IADD3 R20, R35, R21, RZ ;  /* 0x000000152314e210 */ /* 0x000fe20007ffe0ff */
[----:B------:R4:W-:Y:S01]  /*0820*/  @P6 STS [R2], R31 ;  /* 0x0000001f02006388 */ /* 0x0009e20000000800 */
[C---:B--2---:R-:W-:Y:S02]  /*0830*/  @!P6 LEA R40, P0, R34.reuse, R18, 0x2 ;  /* 0x000000122228e211 */ /* 0x044fe400078010ff */
[----:B------:R-:W-:Y:S01]  /*0840*/  @!P3 SHF.R.S32.HI R21, RZ, 0x1f, R32 ;  /* 0x0000001fff15b819 */ /* 0x000fe20000011420 */
[-C--:B---3--:R-:W-:Y:S01]  /*0850*/  @!P5 IMAD R15, R15, R4.reuse, RZ ;  /* 0x000000040f0fd224 */ /* 0x088fe200078e02ff */
[----:B------:R-:W-:Y:S01]  /*0860*/  @!P6 LEA.HI.X R41, R34, R19, R20, 0x2, P0 ;  /* 0x000000132229e211 */ /* 0x000fe200000f1414 */
[----:B------:R-:W-:Y:S01]  /*0870*/  @!P5 IMAD.WIDE.U32 R42, R22, R4, R42 ;  /* 0x00000004162ad225 */ /* 0x000fe200078e002a */
[----:B------:R-:W2:Y:S01]  /*0880*/  @!P3 LDC.64 R18, c[0x0][0x250] ;  /* 0x00009400ff12bb82 */ /* 0x000ea20000000a00 */
[----:B------:R-:W-:-:S02]  /*0890*/  ISETP.GE.AND P0, PT, R26, R25, PT ;  /* 0x000000191a00720c */ /* 0x000fc40003f06270 */
[----:B------:R-:W-:Y:S01]  /*08a0*/  @!P5 IMAD R15, R22, R5, R15 ;  /* 0x00000005160fd224 */ /* 0x000fe200078e020f */
[----:B------:R-:W-:Y:S01]  /*08b0*/  @!PT LDS RZ, [RZ] ;  /* 0x00000000fffff984 */ /* 0x000fe20000000800 */
[----:B------:R-:W-:Y:S01]  /*08c0*/  @!PT LDS RZ, [RZ] ;  /* 0x00000000fffff984 */ /* 0x000fe20000000800 */
[----:B------:R-:W-:Y:S01]  /*08d0*/  @!PT LDS RZ, [RZ] ;  /* 0x00000000fffff984 */ /* 0x000fe20000000800 */
[----:B------:R2:W-:Y:S01]  /*08e0*/  @!P6 LDGSTS.E.LTC128B [R2], desc[UR38][R40.64] ;  /* 0x000000002802efae */ /* 0x0005e2000b921966 */
[----:B------:R-:W-:Y:S01]  /*08f0*/  ISETP.GE.AND P6, PT, R24, R25, PT ;  /* 0x000000191800720c */ /* 0x000fe20003fc6270 */
[----:B------:R-:W-:Y:S01]  /*0900*/  VIADD R22, R10, 0x60 ;  /* 0x000000600a167836 */ /* 0x000fe20000000000 */
[C---:B-----5:R-:W-:Y:S01]  /*0910*/  @!P5 LEA R34, P4, R42.reuse, R16, 0x2 ;  /* 0x000000102a22d211 */ /* 0x060fe200078810ff */
[----:B------:R-:W-:Y:S01]  /*0920*/  @!P5 IMAD.IADD R20, R43, 0x1, R15 ;  /* 0x000000012b14d824 */ /* 0x000fe200078e020f */
[----:B------:R-:W3:Y:S01]  /*0930*/  @!P2 LDC.64 R4, c[0x0][0x268] ;  /* 0x00009a00ff04ab82 */ /* 0x000ee20000000a00 */
[----:B------:R-:W-:Y:S01]  /*0940*/  @!P3 MOV R16, R28 ;  /* 0x0000001c0010b202 */ /* 0x000fe20000000f00 */
[----:B------:R5:W-:Y:S01]  /*0950*/  @P5 STS [R2+0x400], R23 ;  /* 0x0004001702005388 */ /* 0x000be20000000800 */
[----:B------:R-:W-:Y:S02]  /*0960*/  @!P2 SHF.R.S32.HI R15, RZ, 0x1f, R30 ;  /* 0x0000001fff0fa819 */ /* 0x000fe4000001141e */
[----:B------:R-:W-:Y:S01]  /*0970*/  @!P5 LEA.HI.X R35, R42, R17, R20, 0x2, P4 ;  /* 0x000000112a23d211 */ /* 0x000fe200020f1414 */
[----:B-1----:R-:W-:-:S02]  /*0980*/  @!P3 IMAD R21, R21, R8, RZ ;  /* 0x000000081515b224 */ /* 0x002fc400078e02ff */
[----:B------:R-:W-:Y:S02]  /*0990*/  @!P3 IMAD.MOV.U32 R17, RZ, RZ, R29 ;  /* 0x000000ffff11b224 */ /* 0x000fe400078e001d */
[C---:B------:R-:W-:Y:S01]  /*09a0*/  @!P3 IMAD R21, R32.reuse, R9, R21 ;  /* 0x000000092015b224 */ /* 0x040fe200078e0215 */
[----:B------:R-:W-:Y:S01]  /*09b0*/  @!PT LDS RZ, [RZ] ;  /* 0x00000000fffff984 */ /* 0x000fe20000000800 */
[----:B------:R-:W-:Y:S01]  /*09c0*/  @!PT LDS RZ, [RZ] ;  /* 0x00000000fffff984 */ /* 0x000fe20000000800 */
[----:B------:R-:W-:Y:S01]  /*09d0*/  @!PT LDS RZ, [RZ] ;  /* 0x00000000fffff984 */ /* 0x000fe20000000800 */
[----:B------:R1:W-:Y:S01]  /*09e0*/  @!P5 LDGSTS.E.LTC128B [R2+0x400], desc[UR38][R34.64] ;  /* 0x004000002202dfae */ /* 0x0003e2000b921966 */
[----:B------:R-:W-:Y:S01]  /*09f0*/  @!P3 IMAD.WIDE.U32 R32, R32, R8, R16 ;  /* 0x000000082020b225 */ /* 0x000fe200078e0010 */
[----:B------:R-:W-:Y:S01]  /*0a00*/  ISETP.GE.AND P5, PT, R22, R25, PT ;  /* 0x000000191600720c */ /* 0x000fe20003fa6270 */
[----:B------:R-:W1:Y:S02]  /*0a10*/  @!P2 LDC.64 R16, c[0x0][0x250] ;  /* 0x00009400ff10ab82 */ /* 0x000e640000000a00 */
[----:B------:R-:W-:Y:S02]  /*0a20*/  @!P3 IMAD.IADD R20, R33, 0x1, R21 ;  /* 0x000000012114b824 */ /* 0x000fe400078e0215 */
[----:B------:R-:W-:-:S02]  /*0a30*/  @!P2 IMAD.MOV.U32 R33, RZ, RZ, R29 ;  /* 0x000000ffff21a224 */ /* 0x000fc400078e001d */
[----:B----4-:R-:W-:Y:S02]  /*0a40*/  @P2 IMAD.MOV.U32 R31, RZ, RZ, -0x800000 ;  /* 0xff800000ff1f2424 */ /* 0x010fe400078e00ff */
[----:B------:R-:W4:Y:S01]  /*0a50*/  @!P0 LDC.64 R8, c[0x0][0x268] ;  /* 0x00009a00ff088b82 */ /* 0x000f220000000a00 */
[C---:B--2---:R-:W-:Y:S01]  /*0a60*/  @!P3 LEA R40, P4, R32.reuse, R18, 0x2 ;  /* 0x000000122028b211 */ /* 0x044fe200078810ff */
[----:B---3--:R-:W-:Y:S02]  /*0a70*/  @!P2 IMAD R15, R15, R4, RZ ;  /* 0x000000040f0fa224 */ /* 0x008fe400078e02ff */
[----:B------:R-:W-:Y:S01]  /*0a80*/  @!P5 MOV R43, R29 ;  /* 0x0000001d002bd202 */ /* 0x000fe20000000f00 */
[----:B------:R-:W-:Y:S01]  /*0a90*/  @!P5 IMAD.MOV.U32 R42, RZ, RZ, R28 ;  /* 0x000000ffff2ad224 */ /* 0x000fe200078e001c */
[----:B------:R-:W-:Y:S01]  /*0aa0*/  @!P3 LEA.HI.X R41, R32, R19, R20, 0x2, P4 ;  /* 0x000000132029b211 */ /* 0x000fe200020f1414 */
[----:B------:R-:W-:Y:S01]  /*0ab0*/  @!P2 IMAD R19, R30, R5, R15 ;  /* 0x000000051e13a224 */ /* 0x000fe200078e020f */
[----:B------:R-:W2:Y:S01]  /*0ac0*/  @!P0 LDC.64 R20, c[0x0][0x250] ;  /* 0x00009400ff148b82 */ /* 0x000ea20000000a00 */
[----:B------:R-:W-:-:S02]  /*0ad0*/  @!P2 MOV R32, R28 ;  /* 0x0000001c0020a202 */ /* 0x000fc40000000f00 */
[----:B-----5:R-:W-:Y:S02]  /*0ae0*/  @P3 MOV R23, 0xff800000 ;  /* 0xff80000000173802 */ /* 0x020fe40000000f00 */
[----:B------:R-:W-:Y:S01]  /*0af0*/  @!P0 SHF.R.S32.HI R15, RZ, 0x1f, R26 ;  /* 0x0000001fff0f8819 */ /* 0x000fe2000001141a */
[----:B------:R-:W-:Y:S02]  /*0b00*/  @!P2 IMAD.WIDE.U32 R32, R30, R4, R32 ;  /* 0x000000041e20a225 */ /* 0x000fe400078e0020 */
[----:B------:R3:W-:Y:S01]  /*0b10*/  @P3 STS [R2+0x800], R23 ;  /* 0x0008001702003388 */ /* 0x0007e20000000800 */
[----:B------:R-:W5:Y:S02]  /*0b20*/  @!P6 LDC.64 R4, c[0x0][0x268] ;  /* 0x00009a00ff04eb82 */ /* 0x000f640000000a00 */
[----:B------:R-:W-:Y:S01]  /*0b30*/  @!P2 IADD3 R30, R33, R19, RZ ;  /* 0x00000013211ea210 */ /* 0x000fe20007ffe0ff */
[----:B------:R-:W-:Y:S01]  /*0b40*/  @!PT LDS RZ, [RZ] ;  /* 0x00000000fffff984 */ /* 0x000fe20000000800 */
[----:B------:R-:W-:Y:S01]  /*0b50*/  @!PT LDS RZ, [RZ] ;  /* 0x00000000fffff984 */ /* 0x000fe20000000800 */
[----:B------:R-:W-:Y:S01]  /*0b60*/  @!PT LDS RZ, [RZ] ;  /* 0x00000000fffff984 */ /* 0x000fe20000000800 */
[----:B------:R-:W-:Y:S01]  /*0b70*/  @!P3 LDGSTS.E.LTC128B [R2+0x800], desc[UR38][R40.64] ;  /* 0x008000002802bfae */ /* 0x000fe2000b921966 */
[----:B-1----:R-:W-:Y:S01]  /*0b80*/  @!P2 LEA R34, P3, R32, R16, 0x2 ;  /* 0x000000102022a211 */ /* 0x002fe200078610ff */
[----:B------:R-:W-:-:S02]  /*0b90*/  @!P0 IMAD.MOV.U32 R33, RZ, RZ, R29 ;  /* 0x000000ffff218224 */ /* 0x000fc400078e001d */
[-C--:B----4-:R-:W-:Y:S01]  /*0ba0*/  @!P0 IMAD R15, R15, R8.reuse, RZ ;  /* 0x000000080f0f8224 */ /* 0x090fe200078e02ff */
[----:B------:R-:W-:Y:S01]  /*0bb0*/  @!P2 LEA.HI.X R35, R32, R17, R30, 0x2, P3 ;  /* 0x000000112023a211 */ /* 0x000fe200018f141e */
[----:B------:R-:W-:Y:S01]  /*0bc0*/  @!P0 IMAD.MOV.U32 R32, RZ, RZ, R28 ;  /* 0x000000ffff208224 */ /* 0x000fe200078e001c */
[----:B------:R-:W1:Y:S01]  /*0bd0*/  @!P5 LDC.64 R18, c[0x0][0x268] ;  /* 0x00009a00ff12db82 */ /* 0x000e620000000a00 */
[C---:B------:R-:W-:Y:S01]  /*0be0*/  @!P0 IMAD R9, R26.reuse, R9, R15 ;  /* 0x000000091a098224 */ /* 0x040fe200078e020f */
[----:B------:R4:W-:Y:S01]  /*0bf0*/  @P2 STS [R2+0xc00], R31 ;  /* 0x000c001f02002388 */ /* 0x0009e20000000800 */
[----:B------:R-:W-:Y:S01]  /*0c00*/  @!P0 IMAD.WIDE.U32 R32, R26, R8, R32 ;  /* 0x000000081a208225 */ /* 0x000fe200078e0020 */
[----:B------:R-:W-:Y:S02]  /*0c10*/  IADD3 R30, R10, 0x70, RZ ;  /* 0x000000700a1e7810 */ /* 0x000fe40007ffe0ff */
[----:B------:R-:W-:Y:S01]  /*0c20*/  @!PT LDS RZ, [RZ] ;  /* 0x00000000fffff984 */ /* 0x000fe20000000800 */
[----:B------:R-:W-:Y:S01]  /*0c30*/  @!PT LDS RZ, [RZ] ;  /* 0x00000000fffff984 */ /* 0x000fe20000000800 */
[----:B------:R-:W-:Y:S01]  /*0c40*/  @!PT LDS RZ, [RZ] ;  /* 0x00000000fffff984 */ /* 0x000fe20000000800 */
[----:B------:R4:W-:Y:S01]  /*0c50*/  @!P2 LDGSTS.E.LTC128B [R2+0xc00], desc[UR38][R34.64] ;  /* 0x00c000002202afae */ /* 0x0009e2000b921966 */
[----:B------:R-:W-:Y:S01]  /*0c60*/  @!P0 IMAD.IADD R26, R33, 0x1, R9 ;  /* 0x00000001211a8824 */ /* 0x000fe200078e0209 */
[----:B------:R-:W4:Y:S01]  /*0c70*/  @!P6 LDC.64 R16, c[0x0][0x250] ;  /* 0x00009400ff10eb82 */ /* 0x000f220000000a00 */
[----:B--2---:R-:W-:Y:S01]  /*0c80*/  @!P0 LEA R20, P2, R32, R20, 0x2 ;  /* 0x0000001420148211 */ /* 0x004fe200078410ff */
[----:B------:R-:W-:Y:S01]  /*0c90*/  @P0 IMAD.MOV.U32 R15, RZ, RZ, -0x800000 ;  /* 0xff800000ff0f0424 */ /* 0x000fe200078e00ff */
[----:B------:R-:W-:Y:S01]  /*0ca0*/  ISETP.GE.AND P4, PT, R30, R25, PT ;  /* 0x000000191e00720c */ /* 0x000fe20003f86270 */
[----:B------:R-:W-:Y:S01]  /*0cb0*/  @P5 IMAD.MOV.U32 R33, RZ, RZ, -0x800000 ;  /* 0xff800000ff215424 */ /* 0x000fe200078e00ff */
[----:B------:R-:W-:Y:S01]  /*0cc0*/  @!P0 LEA.HI.X R21, R32, R21, R26, 0x2, P2 ;  /* 0x0000001520158211 */ /* 0x000fe200010f141a */
[C---:B------:R-:W-:Y:S01]  /*0cd0*/  VIADD R26, R10.reuse, 0x90 ;  /* 0x000000900a1a7836 */ /* 0x040fe20000000000 */
[----:B------:R-:W-:Y:S01]  /*0ce0*/  IADD3 R32, R10, 0x80, RZ ;  /* 0x000000800a207810 */ /* 0x000fe20007ffe0ff */
[----:B------:R-:W2:Y:S01]  /*0cf0*/  @!P5 LDC.64 R8, c[0x0][0x250] ;  /* 0x00009400ff08db82 */ /* 0x000ea20000000a00 */
[----:B---3--:R-:W-:Y:S01]  /*0d00*/  @!P6 SHF.R.S32.HI R23, RZ, 0x1f, R24 ;  /* 0x0000001fff17e819 */ /* 0x008fe20000011418 */
[----:B------:R3:W-:Y:S01]  /*0d10*/  @P0 STS [R2+0x1000], R15 ;  /* 0x0010000f02000388 */ /* 0x0007e20000000800 */
[----:B------:R-:W-:-:S03]  /*0d20*/  ISETP.GE.AND P3, PT, R32, R25, PT ;  /* 0x000000192000720c */ /* 0x000fc60003f66270 */
[----:B-----5:R-:W-:Y:S01]  /*0d30*/  @!P6 IMAD R23, R23, R4, RZ ;  /* 0x000000041717e224 */ /* 0x020fe200078e02ff */
[----:B------:R-:W-:Y:S01]  /*0d40*/  @!PT LDS RZ, [RZ] ;  /* 0x00000000fffff984 */ /* 0x000fe20000000800 */
[----:B------:R-:W-:Y:S01]  /*0d50*/  @!PT LDS RZ, [RZ] ;  /* 0x00000000fffff984 */ /* 0x000fe20000000800 */
[----:B------:R-:W-:Y:S01]  /*0d60*/  @!PT LDS RZ, [RZ] ;  /* 0x00000000fffff984 */ /* 0x000fe20000000800 */
[----:B------:R5:W-:Y:S01]  /*0d70*/  @!P0 LDGSTS.E.LTC128B [R2+0x1000], desc[UR38][R20.64] ;  /* 0x0100000014028fae */ /* 0x000be2000b921966 */
[----:B-1----:R-:W-:Y:S01]  /*0d80*/  @!P5 IMAD.WIDE.U32 R42, R22, R18, R42 ;  /* 0x00000012162ad225 */ /* 0x002fe200078e002a */
[----:B----4-:R-:W-:-:S03]  /*0d90*/  @!P5 SHF.R.S32.HI R31, RZ, 0x1f, R22 ;  /* 0x0000001fff1fd819 */ /* 0x010fc60000011416 */
[----:B------:R-:W-:Y:S02]  /*0da0*/  @!P6 IMAD R23, R24, R5, R23 ;  /* 0x000000051817e224 */ /* 0x000fe400078e0217 */
[----:B------:R-:W-:Y:S02]  /*0db0*/  @!P5 IMAD R31, R31, R18, RZ ;  /* 0x000000121f1fd224 */ /* 0x000fe400078e02ff */
[----:B------:R-:W-:Y:S02]  /*0dc0*/  @!P6 IMAD.MOV.U32 R34, RZ, RZ, R28 ;  /* 0x000000ffff22e224 */ /* 0x000fe400078e001c */
[----:B------:R-:W-:Y:S02]  /*0dd0*/  @!P6 IMAD.MOV.U32 R35, RZ, RZ, R29 ;  /* 0x000000ffff23e224 */ /* 0x000fe400078e001d */
[----:B------:R-:W-:Y:S01]  /*0de0*/  @!P5 IMAD R19, R22, R19, R31 ;  /* 0x000000131613d224 */ /* 0x000fe200078e021f */
[----:B------:R-:W-:Y:S01]  /*0df0*/  @!P3 SHF.R.S32.HI R31, RZ, 0x1f, R32 ;  /* 0x0000001fff1fb819 */ /* 0x000fe20000011420 */
[----:B------:R-:W-:Y:S01]  /*0e00*/  @!P6 IMAD.WIDE.U32 R34, R24, R4, R34 ;  /* 0x000000041822e225 */ /* 0x000fe200078e0022 */
[C---:B------:R-:W-:Y:S01]  /*0e10*/  IADD3 R22, R10.reuse, 0xa0, RZ ;  /* 0x000000a00a167810 */ /* 0x040fe20007ffe0ff */
[----:B------:R-:W1:Y:S01]  /*0e20*/  @!P4 LDC.64 R4, c[0x0][0x268] ;  /* 0x00009a00ff04cb82 */ /* 0x000e620000000a00 */
[----:B------:R-:W-:Y:S01]  /*0e30*/  @!P5 IADD3 R19, R43, R19, RZ ;  /* 0x000000132b13d210 */ /* 0x000fe20007ffe0ff */
[----:B------:R-:W-:Y:S01]  /*0e40*/  VIADD R24, R10, 0xb0 ;  /* 0x000000b00a187836 */ /* 0x000fe20000000000 */
[----:B------:R-:W-:-:S02]  /*0e50*/  @!P6 IADD3 R23, R35, R23, RZ ;  /* 0x000000172317e210 */ /* 0x000fc40007ffe0ff */
[C---:B------:R-:W-:Y:S02]  /*0e60*/  @!P6 LEA R40, P0, R34.reuse, R16, 0x2 ;  /* 0x000000102228e211 */ /* 0x040fe400078010ff */
[----:B---3--:R-:W-:Y:S01]  /*0e70*/  @!P4 SHF.R.S32.HI R15, RZ, 0x1f, R30 ;  /* 0x0000001fff0fc819 */ /* 0x008fe2000001141e */
[----:B-----5:R-:W3:Y:S01]  /*0e80*/  @!P3 LDC.64 R20, c[0x0][0x268] ;  /* 0x00009a00ff14bb82 */ /* 0x020ee20000000a00 */
[----:B------:R-:W-:Y:S01]  /*0e90*/  @!P6 LEA.HI.X R41, R34, R17, R23, 0x2, P0 ;  /* 0x000000112229e211 */ /* 0x000fe200000f1417 */
[----:B------:R-:W-:Y:S01]  /*0ea0*/  @P6 IMAD.MOV.U32 R23, RZ, RZ, -0x800000 ;  /* 0xff800000ff176424 */ /* 0x000fe200078e00ff */
[----:B--2---:R-:W-:Y:S02]  /*0eb0*/  @!P5 LEA R34, P2, R42, R8, 0x2 ;  /* 0x000000082a22d211 */ /* 0x004fe400078410ff */
[----:B------:R-:W-:Y:S02]  /*0ec0*/  ISETP.GE.AND P0, PT, R26, R25, PT ;  /* 0x000000191a00720c */ /* 0x000fe40003f06270 */
[----:B------:R-:W-:Y:S01]  /*0ed0*/  @!P5 LEA.HI.X R35, R42, R9, R19, 0x2, P2 ;  /* 0x000000092a23d211 */ /* 0x000fe200010f1413 */
[----:B------:R2:W-:Y:S01]  /*0ee0*/  @P6 STS [R2+0x1400], R23 ;  /* 0x0014001702006388 */ /* 0x0005e20000000800 */
[----:B------:R-:W4:Y:S03]  /*0ef0*/  @!P4 LDC.64 R18, c[0x0][0x250] ;  /* 0x00009400ff12cb82 */ /* 0x000f260000000a00 */
[----:B------:R-:W-:Y:S01]  /*0f00*/  @!PT LDS RZ, [RZ] ;  /* 0x00000000fffff984 */ /* 0x000fe20000000800 */
[----:B------:R-:W-:Y:S01]  /*0f10*/  @!PT LDS RZ, [RZ] ;  /* 0x00000000fffff984 */ /* 0x000fe20000000800 */
[----:B------:R-:W-:Y:S01]  /*0f20*/  @!PT LDS RZ, [RZ] ;  /* 0x00000000fffff984 */ /* 0x000fe20000000800 */
[----:B------:R5:W-:Y:S01]  /*0f30*/  @!P6 LDGSTS.E.LTC128B [R2+0x1400], desc[UR38][R40.64] ;  /* 0x014000002802efae */ /* 0x000be2000b921966 */
[----:B------:R-:W-:Y:S01]  /*0f40*/  ISETP.GE.AND P6, PT, R22, R25, PT ;  /* 0x000000191600720c */ /* 0x000fe20003fc6270 */
[----:B-1----:R-:W-:-:S03]  /*0f50*/  @!P4 IMAD R15, R15, R4, RZ ;  /* 0x000000040f0fc224 */ /* 0x002fc600078e02ff */
[----:B------:R-:W1:Y:S01]  /*0f60*/  @!P3 LDC.64 R8, c[0x0][0x250] ;  /* 0x00009400ff08bb82 */ /* 0x000e620000000a00 */
[----:B------:R4:W-:Y:S01]  /*0f70*/  @P5 STS [R2+0x1800], R33 ;  /* 0x0018002102005388 */ /* 0x0009e20000000800 */
[----:B------:R-:W-:-:S03]  /*0f80*/  @!P4 IMAD R15, R30, R5, R15 ;  /* 0x000000051e0fc224 */ /* 0x000fc600078e020f */
[----:B------:R-:W-:Y:S01]  /*0f90*/  @!PT LDS RZ, [RZ] ;  /* 0x00000000fffff984 */ /* 0x000fe20000000800 */
[----:B------:R-:W-:Y:S01]  /*0fa0*/  @!PT LDS RZ, [RZ] ;  /* 0x00000000fffff984 */ /* 0x000fe20000000800 */
[----:B------:R-:W-:Y:S01]  /*0fb0*/  @!PT LDS RZ, [RZ] ;  /* 0x00000000fffff984 */ /* 0x000fe20000000800 */
[----:B------:R4:W-:Y:S01]  /*0fc0*/  @!P5 LDGSTS.E.LTC128B [R2+0x1800], desc[UR38][R34.64] ;  /* 0x018000002202dfae */ /* 0x0009e2000b921966 */
[----:B------:R-:W-:Y:S01]  /*0fd0*/  ISETP.GE.AND P5, PT, R24, R25, PT ;  /* 0x000000191800720c */ /* 0x000fe20003fa6270 */
[----:B---3--:R-:W-:Y:S01]  /*0fe0*/  @!P3 IMAD R5, R31, R20, RZ ;  /* 0x000000141f05b224 */ /* 0x008fe200078e02ff */
[----:B------:R-:W3:Y:S01]  /*0ff0*/  @!P0 LDC.64 R16, c[0x0][0x268] ;  /* 0x00009a00ff108b82 */ /* 0x000ee20000000a00 */
[----:B------:R-:W-:Y:S01]  /*1000*/  @!P4 IMAD.WIDE.U32 R30, R30, R4, R28 ;  /* 0x000000041e1ec225 */ /* 0x000fe200078e001c */
[----:B------:R-:W-:-:S03]  /*1010*/  @!P6 MOV R45, R29 ;  /* 0x0000001d002de202 */ /* 0x000fc60000000f00 */
[C---:B------:R-:W-:Y:S02]  /*1020*/  @!P3 IMAD R21, R32.reuse, R21, R5 ;  /* 0x000000152015b224 */ /* 0x040fe400078e0205 */
[----:B------:R-:W-:Y:S01]  /*1030*/  @!P4 IMAD.IADD R31, R31, 0x1, R15 ;  /* 0x000000011f1fc824 */ /* 0x000fe200078e020f */
[----:B------:R-:W1:Y:S01]  /*1040*/  @!P0 LDC.64 R4, c[0x0][0x250] ;  /* 0x00009400ff048b82 */ /* 0x000e620000000a00 */
[----:B------:R-:W-:Y:S01]  /*1050*/  @!P0 SHF.R.S32.HI R15, RZ, 0x1f, R26 ;  /* 0x0000001fff0f8819 */ /* 0x000fe2000001141a */
[--C-:B------:R-:W-:Y:S01]  /*1060*/  @!P6 IMAD.MOV.U32 R44, RZ, RZ, R28.reuse ;  /* 0x000000ffff2ce224 */ /* 0x100fe200078e001c */
[----:B--2---:R-:W-:Y:S02]  /*1070*/  @P4 MOV R23, 0xff800000 ;  /* 0xff80000000174802 */ /* 0x004fe40000000f00 */
[----:B-----5:R-:W-:Y:S01]  /*1080*/  @!P5 MOV R41, R29 ;  /* 0x0000001d0029d202 */ /* 0x020fe20000000f00 */
[--C-:B------:R-:W-:Y:S02]  /*1090*/  @!P5 IMAD.MOV.U32 R40, RZ, RZ, R28.reuse ;  /* 0x000000ffff28d224 */ /* 0x100fe400078e001c */
[----:B------:R2:W-:Y:S01]  /*10a0*/  @P4 STS [R2+0x1c00], R23 ;  /* 0x001c001702004388 */ /* 0x0005e20000000800 */
[----:B----4-:R-:W-:-:S04]  /*10b0*/  @!P3 IMAD.WIDE.U32 R32, R32, R20, R28 ;  /* 0x000000142020b225 */ /* 0x010fc800078e001c */
[----:B------:R-:W-:Y:S01]  /*10c0*/  @!P3 IMAD.IADD R21, R33, 0x1, R21 ;  /* 0x000000012115b824 */ /* 0x000fe200078e0215 */
[C---:B------:R-:W-:Y:S01]  /*10d0*/  @!P4 LEA R34, P2, R30.reuse, R18, 0x2 ;  /* 0x000000121e22c211 */ /* 0x040fe200078410ff */
[----:B---3--:R-:W-:Y:S02]  /*10e0*/  @!P0 IMAD R15, R15, R16, RZ ;  /* 0x000000100f0f8224 */ /* 0x008fe400078e02ff */
[----:B------:R-:W-:Y:S01]  /*10f0*/  @!P0 IMAD.MOV.U32 R33, RZ, RZ, R29 ;  /* 0x000000ffff218224 */ /* 0x000fe200078e001d */
[----:B------:R-:W-:Y:S01]  /*1100*/  @!P4 LEA.HI.X R35, R30, R19, R31, 0x2, P2 ;  /* 0x000000131e23c211 */ /* 0x000fe200010f141f */
[----:B------:R-:W-:Y:S01]  /*1110*/  @!P0 IMAD R15, R26, R17, R15 ;  /* 0x000000111a0f8224 */ /* 0x000fe200078e020f */
[C---:B-1----:R-:W-:Y:S01]  /*1120*/  @!P3 LEA R20, P2, R32.reuse, R8, 0x2 ;  /* 0x000000082014b211 */ /* 0x042fe200078410ff */
[----:B------:R-:W1:Y:S01]  /*1130*/  @!P6 LDC.64 R18, c[0x0][0x268] ;  /* 0x00009a00ff12eb82 */ /* 0x000e620000000a00 */
[----:B------:R-:W-:Y:S01]  /*1140*/  @P3 MOV R31, 0xff800000 ;  /* 0xff800000001f3802 */ /* 0x000fe20000000f00 */
[----:B------:R-:W-:Y:S01]  /*1150*/  @!PT LDS RZ, [RZ] ;  /* 0x00000000fffff984 */ /* 0x000fe20000000800 */
[----:B------:R-:W-:Y:S01]  /*1160*/  @!PT LDS RZ, [RZ] ;  /* 0x00000000fffff984 */ /* 0x000fe20000000800 */
[----:B------:R-:W-:Y:S01]  /*1170*/  @!PT LDS RZ, [RZ] ;  /* 0x00000000fffff984 */ /* 0x000fe20000000800 */
[----:B------:R-:W-:Y:S01]  /*1180*/  @!P4 LDGSTS.E.LTC128B [R2+0x1c00], desc[UR38][R34.64] ;  /* 0x01c000002202cfae */ /* 0x000fe2000b921966 */
[----:B------:R-:W-:-:S02]  /*1190*/  @!P3 LEA.HI.X R21, R32, R9, R21, 0x2, P2 ;  /* 0x000000092015b211 */ /* 0x000fc400010f1415 */
[----:B------:R-:W-:Y:S01]  /*11a0*/  @!P0 MOV R32, R28 ;  /* 0x0000001c00208202 */ /* 0x000fe20000000f00 */
[----:B------:R3:W-:Y:S02]  /*11b0*/  @P3 STS [R2+0x2000], R31 ;  /* 0x0020001f02003388 */ /* 0x0007e40000000800 */
[----:B------:R-:W4:Y:S02]  /*11c0*/  @!P5 LDC.64 R8, c[0x0][0x268] ;  /* 0x00009a00ff08db82 */ /* 0x000f240000000a00 */
[----:B------:R-:W-:Y:S01]  /*11d0*/  @!P0 IMAD.WIDE.U32 R32, R26, R16, R32 ;  /* 0x000000101a208225 */ /* 0x000fe200078e0020 */
[----:B------:R-:W-:Y:S01]  /*11e0*/  IADD3 R26, R10, 0xc0, RZ ;  /* 0x000000c00a1a7810 */ /* 0x000fe20007ffe0ff */
[----:B------:R-:W-:Y:S01]  /*11f0*/  @!PT LDS RZ, [RZ] ;  /* 0x00000000fffff984 */ /* 0x000fe20000000800 */
[----:B------:R-:W-:Y:S01]  /*1200*/  @!PT LDS RZ, [RZ] ;  /* 0x00000000fffff984 */ /* 0x000fe20000000800 */
[----:B------:R-:W-:Y:S01]  /*1210*/  @!PT LDS RZ, [RZ] ;  /* 0x00000000fffff984 */ /* 0x000fe20000000800 */
[----:B------:R5:W-:Y:S01]  /*1220*/  @!P3 LDGSTS.E.LTC128B [R2+0x2000], desc[UR38][R20.64] ;  /* 0x020000001402bfae */ /* 0x000be2000b921966 */
[----:B--2---:R-:W-:Y:S01]  /*1230*/  @P0 MOV R23, 0xff800000 ;  /* 0xff80000000170802 */ /* 0x004fe20000000f00 */
[----:B------:R-:W-:Y:S01]  /*1240*/  @!P0 IMAD.IADD R30, R33, 0x1, R15 ;  /* 0x00000001211e8824 */ /* 0x000fe200078e020f */
[----:B------:R-:W-:Y:S01]  /*1250*/  @!P0 LEA R46, P2, R32, R4, 0x2 ;  /* 0x00000004202e8211 */ /* 0x000fe200078410ff */
[----:B------:R-:W2:Y:S01]  /*1260*/  @!P6 LDC.64 R16, c[0x0][0x250] ;  /* 0x00009400ff10eb82 */ /* 0x000ea20000000a00 */
[----:B------:R-:W-:Y:S01]  /*1270*/  ISETP.GE.AND P4, PT, R26, R25, PT ;  /* 0x000000191a00720c */ /* 0x000fe20003f86270 */
[----:B------:R2:W-:Y:S01]  /*1280*/  @P0 STS [R2+0x2400], R23 ;  /* 0x0024001702000388 */ /* 0x0005e20000000800 */
[----:B------:R-:W-:Y:S01]  /*1290*/  @!P0 LEA.HI.X R47, R32, R5, R30, 0x2, P2 ;  /* 0x00000005202f8211 */ /* 0x000fe200010f141e */
[----:B------:R-:W-:Y:S01]  /*12a0*/  VIADD R32, R10, 0xd0 ;  /* 0x000000d00a207836 */ /* 0x000fe20000000000 */
[----:B------:R-:W-:-:S02]  /*12b0*/  @!P6 SHF.R.S32.HI R15, RZ, 0x1f, R22 ;  /* 0x0000001fff0fe819 */ /* 0x000fc40000011416 */
[----:B------:R-:W-:Y:S01]  /*12c0*/  IADD3 R30, R10, 0xe0, RZ ;  /* 0x000000e00a1e7810 */ /* 0x000fe20007ffe0ff */
[----:B------:R-:W2:Y:S01]  /*12d0*/  @!P5 LDC.64 R4, c[0x0][0x250] ;  /* 0x00009400ff04db82 */ /* 0x000ea20000000a00 */
[-C--:B------:R-:W-:Y:S01]  /*12e0*/  ISETP.GE.AND P3, PT, R32, R25.reuse, PT ;  /* 0x000000192000720c */ /* 0x080fe20003f66270 */
[----:B-1----:R-:W-:Y:S01]  /*12f0*/  @!P6 IMAD.WIDE.U32 R44, R22, R18, R44 ;  /* 0x00000012162ce225 */ /* 0x002fe200078e002c */
[----:B------:R-:W-:Y:S01]  /*1300*/  ISETP.GE.AND P2, PT, R30, R25, PT ;  /* 0x000000191e00720c */ /* 0x000fe20003f46270 */
[----:B------:R-:W-:Y:S01]  /*1310*/  @!PT LDS RZ, [RZ] ;  /* 0x00000000fffff984 */ /* 0x000fe20000000800 */
[----:B------:R-:W-:Y:S01]  /*1320*/  @!PT LDS RZ, [RZ] ;  /* 0x00000000fffff984 */ /* 0x000fe20000000800 */
[----:B------:R-:W-:Y:S01]  /*1330*/  @!PT LDS RZ, [RZ] ;  /* 0x00000000fffff984 */ /* 0x000fe20000000800 */
[----:B------:R-:W-:Y:S02]  /*1340*/  @!P0 LDGSTS.E.LTC128B [R2+0x2400], desc[UR38][R46.64] ;  /* 0x024000002e028fae */ /* 0x000fe4000b921966 */
[----:B------:R-:W-:Y:S02]  /*1350*/  @P4 IMAD.MOV.U32 R33, RZ, RZ, -0x800000 ;  /* 0xff800000ff214424 */ /* 0x000fe400078e00ff */
[----:B----4-:R-:W-:-:S04]  /*1360*/  @!P5 IMAD.WIDE.U32 R40, R24, R8, R40 ;  /* 0x000000081828d225 */ /* 0x010fc800078e0028 */
[----:B---3--:R-:W-:Y:S02]  /*1370*/  @P5 IMAD.MOV.U32 R31, RZ, RZ, -0x800000 ;  /* 0xff800000ff1f5424 */ /* 0x008fe400078e00ff */
[----:B------:R-:W-:Y:S01]  /*1380*/  @!P3 SHF.R.S32.HI R37, RZ, 0x1f, R32 ;  /* 0x0000001fff25b819 */ /* 0x000fe20000011420 */
[----:B-----5:R-:W-:Y:S01]  /*1390*/  @!P6 IMAD R20, R15, R18, RZ ;  /* 0x000000120f14e224 */ /* 0x020fe200078e02ff */
[----:B------:R-:W-:Y:S02]  /*13a0*/  @!P5 SHF.R.S32.HI R15, RZ, 0x1f, R24 ;  /* 0x0000001fff0fd819 */ /* 0x000fe40000011418 */
[----:B--2---:R-:W-:Y:S01]  /*13b0*/  @!P6 LEA R42, P0, R44, R16, 0x2 ;  /* 0x000000102c2ae211 */ /* 0x004fe200078010ff */
[----:B------:R-:W-:Y:S02]  /*13c0*/  @!P6 IMAD R19, R22, R19, R20 ;  /* 0x000000131613e224 */ /* 0x000fe400078e0214 */
[----:B------:R-:W-:Y:S01]  /*13d0*/  @!P5 IMAD R15, R15, R8, RZ ;  /* 0x000000080f0fd224 */ /* 0x000fe200078e02ff */
[----:B------:R-:W1:Y:S02]  /*13e0*/  @!P4 LDC.64 R22, c[0x0][0x268] ;  /* 0x00009a00ff16cb82 */ /* 0x000e640000000a00 */
[----:B------:R-:W-:Y:S01]  /*13f0*/  @!P6 IADD3 R34, R45, R19, RZ ;  /* 0x000000132d22e210 */ /* 0x000fe20007ffe0ff */
[----:B------:R-:W-:-:S02]  /*1400*/  @!P5 IMAD R20, R24, R9, R15 ;  /* 0x000000091814d224 */ /* 0x000fc400078e020f */
[----:B------:R-:W-:Y:S01]  /*1410*/  @P6 IMAD.MOV.U32 R15, RZ, RZ, -0x800000 ;  /* 0xff800000ff0f6424 */ /* 0x000fe200078e00ff */
[----:B------:R-:W-:Y:S02]  /*1420*/  @!P6 LEA.HI.X R43, R44, R17, R34, 0x2, P0 ;  /* 0x000000112c2be211 */ /* 0x000fe400000f1422 */
[----:B------:R-:W2:Y:S01]  /*1430*/  @!P3 LDC.64 R18, c[0x0][0x268] ;  /* 0x00009a00ff12bb82 */ /* 0x000ea20000000a00 */
[----:B------:R-:W-:Y:S01]  /*1440*/  @!P5 IADD3 R16, R41, R20, RZ ;  /* 0x000000142910d210 */ /* 0x000fe20007ffe0ff */
[----:B------:R1:W-:Y:S01]  /*1450*/  @P6 STS [R2+0x2800], R15 ;  /* 0x0028000f02006388 */ /* 0x0003e20000000800 */
[C---:B------:R-:W-:Y:S02]  /*1460*/  @!P5 LEA R34, P0, R40.reuse, R4, 0x2 ;  /* 0x000000042822d211 */ /* 0x040fe400078010ff */
[----:B------:R-:W-:Y:S01]  /*1470*/  @!P4 SHF.R.S32.HI R41, RZ, 0x1f, R26 ;  /* 0x0000001fff29c819 */ /* 0x000fe2000001141a */
[----:B------:R-:W-:Y:S01]  /*1480*/  @!PT LDS RZ, [RZ] ;  /* 0x00000000fffff984 */ /* 0x000fe20000000800 */
[----:B------:R-:W-:Y:S01]  /*1490*/  @!PT LDS RZ, [RZ] ;  /* 0x00000000fffff984 */ /* 0x000fe20000000800 */
[----:B------:R-:W-:Y:S01]  /*14a0*/  @!PT LDS RZ, [RZ] ;  /* 0x00000000fffff984 */ /* 0x000fe20000000800 */
[----:B------:R3:W-:Y:S01]  /*14b0*/  @!P6 LDGSTS.E.LTC128B [R2+0x2800], desc[UR38][R42.64] ;  /* 0x028000002a02efae */ /* 0x0007e2000b921966 */
[----:B------:R-:W-:Y:S01]  /*14c0*/  @!P5 LEA.HI.X R35, R40, R5, R16, 0x2, P0 ;  /* 0x000000052823d211 */ /* 0x000fe200000f1410 */
[----:B------:R-:W4:Y:S02]  /*14d0*/  @!P2 LDC.64 R8, c[0x0][0x268] ;  /* 0x00009a00ff08ab82 */ /* 0x000f240000000a00 */
[----:B------:R5:W-:Y:S04]  /*14e0*/  @P5 STS [R2+0x2c00], R31 ;  /* 0x002c001f02005388 */ /* 0x000be80000000800 */
[----:B------:R-:W-:Y:S01]  /*14f0*/  @!PT LDS RZ, [RZ] ;  /* 0x00000000fffff984 */ /* 0x000fe20000000800 */
[----:B------:R-:W-:Y:S01]  /*1500*/  @!PT LDS RZ, [RZ] ;  /* 0x00000000fffff984 */ /* 0x000fe20000000800 */
[----:B------:R-:W-:Y:S01]  /*1510*/  @!PT LDS RZ, [RZ] ;  /* 0x00000000fffff984 */ /* 0x000fe20000000800 */
[----:B------:R1:W-:Y:S02]  /*1520*/  @!P5 LDGSTS.E.LTC128B [R2+0x2c00], desc[UR38][R34.64] ;  /* 0x02c000002202dfae */ /* 0x0003e4000b921966 */
[----:B------:R-:W5:Y:S02]  /*1530*/  @!P4 LDC.64 R20, c[0x0][0x250] ;  /* 0x00009400ff14cb82 */ /* 0x000f640000000a00 */
[----:B------:R1:W-:Y:S06]  /*1540*/  @P4 STS [R2+0x3000], R33 ;  /* 0x0030002102004388 */ /* 0x0003ec0000000800 */
[----:B------:R-:W4:Y:S01]  /*1550*/  @!P3 LDC.64 R16, c[0x0][0x250] ;  /* 0x00009400ff10bb82 */ /* 0x000f220000000a00 */
[----:B--2---:R-:W-:-:S02]  /*1560*/  @!P3 IMAD R37, R37, R18, RZ ;  /* 0x000000122525b224 */ /* 0x004fc400078e02ff */
[----:B-1----:R-:W-:Y:S01]  /*1570*/  @!P4 IMAD R15, R41, R22, RZ ;  /* 0x00000016290fc224 */ /* 0x002fe200078e02ff */
[----:B------:R-:W-:Y:S01]  /*1580*/  @!P2 SHF.R.S32.HI R41, RZ, 0x1f, R30 ;  /* 0x0000001fff29a819 */ /* 0x000fe2000001141e */
[----:B------:R-:W-:Y:S02]  /*1590*/  @!P3 IMAD R19, R32, R19, R37 ;  /* 0x000000132013b224 */ /* 0x000fe400078e0225 */
[C---:B------:R-:W-:Y:S01]  /*15a0*/  @!P4 IMAD R15, R26.reuse, R23, R15 ;  /* 0x000000171a0fc224 */ /* 0x040fe200078e020f */
[----:B------:R-:W1:Y:S01]  /*15b0*/  @!P2 LDC.64 R4, c[0x0][0x250] ;  /* 0x00009400ff04ab82 */ /* 0x000e620000000a00 */
[----:B---3--:R-:W-:Y:S01]  /*15c0*/  @!P3 MOV R42, R28 ;  /* 0x0000001c002ab202 */ /* 0x008fe20000000f00 */
[--C-:B------:R-:W-:Y:S02]  /*15d0*/  @!P3 IMAD.MOV.U32 R43, RZ, RZ, R29.reuse ;  /* 0x000000ffff2bb224 */ /* 0x100fe400078e001d */
[----:B------:R-:W-:-:S04]  /*15e0*/  @!P4 IMAD.WIDE.U32 R22, R26, R22, R28 ;  /* 0x000000161a16c225 */ /* 0x000fc800078e001c */
[----:B------:R-:W-:Y:S01]  /*15f0*/  @!P3 IMAD.WIDE.U32 R42, R32, R18, R42 ;  /* 0x00000012202ab225 */ /* 0x000fe200078e002a */
[----:B------:R-:W-:Y:S02]  /*1600*/  IADD3 R18, R10, 0xf0, RZ ;  /* 0x000000f00a127810 */ /* 0x000fe40007ffe0ff */
[----:B-----5:R-:W-:Y:S01]  /*1610*/  @!P4 LEA R20, P0, R22, R20, 0x2 ;  /* 0x000000141614c211 */ /* 0x020fe200078010ff */
[----:B----4-:R-:W-:Y:S01]  /*1620*/  @!P2 IMAD R41, R41, R8, RZ ;  /* 0x000000082929a224 */ /* 0x010fe200078e02ff */
[----:B------:R-:W-:Y:S01]  /*1630*/  ISETP.GE.AND P6, PT, R18, R25, PT ;  /* 0x000000191200720c */ /* 0x000fe20003fc6270 */
[----:B------:R-:W-:Y:S02]  /*1640*/  @!P4 IMAD.IADD R15, R23, 0x1, R15 ;  /* 0x00000001170fc824 */ /* 0x000fe400078e020f */
[----:B------:R-:W-:Y:S01]  /*1650*/  @!P2 IMAD R9, R30, R9, R41 ;  /* 0x000000091e09a224 */ /* 0x000fe200078e0229 */
[----:B------:R-:W-:Y:S01]  /*1660*/  @!P3 LEA R16, P5, R42, R16, 0x2 ;  /* 0x000000102a10b211 */ /* 0x000fe200078a10ff */
[----:B------:R-:W-:Y:S01]  /*1670*/  @!P2 IMAD.WIDE.U32 R30, R30, R8, R28 ;  /* 0x000000081e1ea225 */ /* 0x000fe200078e001c */
[----:B------:R-:W-:-:S02]  /*1680*/  @!P4 LEA.HI.X R21, R22, R21, R15, 0x2, P0 ;  /* 0x000000151615c211 */ /* 0x000fc400000f140f */
[----:B------:R-:W-:Y:S01]  /*1690*/  @P3 MOV R15, 0xff800000 ;  /* 0xff800000000f3802 */ /* 0x000fe20000000f00 */
[----:B------:R-:W-:Y:S01]  /*16a0*/  @!P3 IMAD.IADD R19, R43, 0x1, R19 ;  /* 0x000000012b13b824 */ /* 0x000fe200078e0213 */
[----:B------:R-:W-:Y:S01]  /*16b0*/  @!P2 IADD3 R9, R31, R9, RZ ;  /* 0x000000091f09a210 */ /* 0x000fe20007ffe0ff */
[----:B------:R-:W-:Y:S01]  /*16c0*/  @!PT LDS RZ, [RZ] ;  /* 0x00000000fffff984 */ /* 0x000fe20000000800 */
[----:B------:R-:W-:Y:S01]  /*16d0*/  @!PT LDS RZ, [RZ] ;  /* 0x00000000fffff984 */ /* 0x000fe20000000800 */
[----:B------:R-:W-:Y:S01]  /*16e0*/  @!PT LDS RZ, [RZ] ;  /* 0x00000000fffff984 */ /* 0x000fe20000000800 */
[----:B------:R2:W-:Y:S01]  /*16f0*/  @!P4 LDGSTS.E.LTC128B [R2+0x3000], desc[UR38][R20.64] ;  /* 0x030000001402cfae */ /* 0x0005e2000b921966 */
[----:B-1----:R-:W-:Y:S02]  /*1700*/  @!P2 LEA R4, P0, R30, R4, 0x2 ;  /* 0x000000041e04a211 */ /* 0x002fe400078010ff */
        /* <DEDUP_REMOVED lines=31> */
.L_x_1278:
[----:B------:R-:W-:Y:S05]  /*1900*/  BSYNC B0 ;  /* 0x0000000000007941 */ /* 0x000fea0003800000 */
.L_x_1277:
[----:B------:R-:W-:Y:S01]  /*1910*/  USHF.L.U32 UR4, UR36, 0x6, URZ ;  /* 0x0000000624047899 */ /* 0x000fe2000800063f */
[C---:B-1----:R-:W-:Y:S01]  /*1920*/  @P1 IMAD.HI.U32 R13, R14.reuse, R13, RZ ;  /* 0x0000000d0e0d1227 */ /* 0x042fe200078e00ff */
[----:B--23--:R-:W-:Y:S01]  /*1930*/  MOV R4, R14 ;  /* 0x0000000e00047202 */ /* 0x00cfe20000000f00 */
[----:B------:R-:W0:Y:S01]  /*1940*/  LDGDEPBAR ;  /* 0x00000000000079af */ /* 0x000e220000000000 */
[----:B------:R-:W-:Y:S01]  /*1950*/  ISETP.GE.AND P0, PT, R14, R27, PT ;  /* 0x0000001b0e00720c */ /* 0x000fe20003f06270 */
[----:B------:R-:W-:Y:S01]  /*1960*/  IMAD.SHL.U32 R15, R3, 0x4, RZ ;  /* 0x00000004030f7824 */ /* 0x000fe200078e00ff */
[----:B----4-:R-:W-:Y:S01]  /*1970*/  @P1 SHF.R.U32.HI R4, RZ, R0, R13 ;  /* 0x00000000ff041219 */ /* 0x010fe2000001160d */
[----:B------:R-:W-:Y:S01]  /*1980*/  IMAD R0, R39, R6, RZ ;  /* 0x0000000627007224 */ /* 0x000fe200078e02ff */
[----:B------:R-:W-:Y:S01]  /*1990*/  IADD3 R12, R12, -UR4, RZ ;  /* 0x800000040c0c7c10 */ /* 0x000fe2000fffe0ff */
[----:B------:R-:W-:Y:S01]  /*19a0*/  USHF.R.S32.HI UR5, URZ, 0x1f, UR4 ;  /* 0x0000001f3f057899 */ /* 0x000fe20008011404 */
[----:B------:R-:W-:Y:S01]  /*19b0*/  SEL R2, R4, 0xffffffff, !P0 ;  /* 0xffffffff04027807 */ /* 0x000fe20004000000 */
[C---:B------:R-:W-:Y:S01]  /*19c0*/  IMAD R7, R36.reuse, R7, R0 ;  /* 0x0000000724077224 */ /* 0x040fe200078e0200 */
[----:B------:R-:W-:Y:S01]  /*19d0*/  ISETP.GE.AND P4, PT, R15, R12, PT ;  /* 0x0000000c0f00720c */ /* 0x000fe20003f86270 */
[----:B------:R-:W1:Y:S01]  /*19e0*/  S2R R0, SR_CgaCtaId ;  /* 0x0000000000007919 */ /* 0x000e620000008800 */
[----:B------:R-:W-:Y:S01]  /*19f0*/  SHF.R.S32.HI R5, RZ, 0x1f, R4 ;  /* 0x0000001fff057819 */ /* 0x000fe20000011404 */
[----:B------:R-:W-:Y:S01]  /*1a00*/  IMAD.WIDE.U32 R22, R36, R6, UR4 ;  /* 0x0000000424167e25 */ /* 0x000fe2000f8e0006 */
[----:B------:R-:W-:Y:S01]  /*1a10*/  ISETP.LT.OR P4, PT, R2, RZ, P4 ;  /* 0x000000ff0200720c */ /* 0x000fe20002781670 */
[----:B------:R-:W-:Y:S01]  /*1a20*/  ULDC.64 UR4, c[0x0][0x240] ;  /* 0x0000900000047ab9 */ /* 0x000fe20000000a00 */
[----:B------:R-:W-:Y:S01]  /*1a30*/  IADD3 R40, -R4, RZ, RZ ;  /* 0x000000ff04287210 */ /* 0x000fe20007ffe1ff */
[----:B------:R-:W-:Y:S01]  /*1a40*/  IMAD.IADD R23, R23, 0x1, R7 ;  /* 0x0000000117177824 */ /* 0x000fe200078e0207 */
[----:B------:R-:W-:Y:S01]  /*1a50*/  ISETP.LT.OR P5, PT, R25, 0x3, P4 ;  /* 0x000000031900780c */ /* 0x000fe200027a1670 */
[----:B------:R-:W-:Y:S01]  /*1a60*/  IMAD R5, R5, UR4, RZ ;  /* 0x0000000405057c24 */ /* 0x000fe2000f8e02ff */
[----:B------:R-:W-:Y:S01]  /*1a70*/  SHF.R.S32.HI R41, RZ, 0x1f, R15 ;  /* 0x0000001fff297819 */ /* 0x000fe2000001140f */
[----:B------:R-:W-:Y:S01]  /*1a80*/  IMAD R40, R11, R40, R14 ;  /* 0x000000280b287224 */ /* 0x000fe200078e020e */
[----:B------:R-:W-:Y:S01]  /*1a90*/  LEA R37, R10, R15, 0x6 ;  /* 0x0000000f0a257211 */ /* 0x000fe200078e30ff */
[----:B------:R-:W-:-:S02]  /*1aa0*/  IMAD R5, R4, UR5, R5 ;  /* 0x0000000504057c24 */ /* 0x000fc4000f8e0205 */
[----:B------:R-:W-:Y:S01]  /*1ab0*/  IMAD.WIDE.U32 R22, R4, UR4, R22 ;  /* 0x0000000404167c25 */ /* 0x000fe2000f8e0016 */
[----:B------:R-:W-:Y:S01]  /*1ac0*/  SHF.R.S32.HI R38, RZ, 0x1f, R40 ;  /* 0x0000001fff267819 */ /* 0x000fe20000011428 */
[----:B------:R-:W2:Y:S01]  /*1ad0*/  @!P4 LDC.64 R20, c[0x0][0x238] ;  /* 0x00008e00ff14cb82 */ /* 0x000ea20000000a00 */
[----:B------:R-:W-:Y:S01]  /*1ae0*/  ULDC.64 UR4, c[0x0][0x230] ;  /* 0x00008c0000047ab9 */ /* 0x000fe20000000a00 */
[----:B------:R-:W-:Y:S02]  /*1af0*/  IMAD.IADD R23, R23, 0x1, R5 ;  /* 0x0000000117177824 */ /* 0x000fe400078e0205 */
[----:B------:R-:W-:Y:S02]  /*1b00*/  IMAD R5, R38, UR4, RZ ;  /* 0x0000000426057c24 */ /* 0x000fe4000f8e02ff */
[C---:B------:R-:W-:Y:S02]  /*1b10*/  IMAD.WIDE.U32 R22, R40.reuse, UR4, R22 ;  /* 0x0000000428167c25 */ /* 0x040fe4000f8e0016 */
[----:B------:R-:W3:Y:S02]  /*1b20*/  @!P5 LDC.64 R18, c[0x0][0x238] ;  /* 0x00008e00ff12db82 */ /* 0x000ee40000000a00 */
[----:B------:R-:W-:Y:S01]  /*1b30*/  IMAD R4, R40, UR5, R5 ;  /* 0x0000000528047c24 */ /* 0x000fe2000f8e0205 */
[----:B------:R-:W-:-:S02]  /*1b40*/  IADD3 R46, P0, R15, R22, RZ ;  /* 0x000000160f2e7210 */ /* 0x000fc40007f1e0ff */
[----:B------:R-:W-:Y:S02]  /*1b50*/  MOV R5, 0x400 ;  /* 0x0000040000057802 */ /* 0x000fe40000000f00 */
[----:B------:R-:W-:Y:S01]  /*1b60*/  IADD3.X R47, R41, R23, R4, P0, !PT ;  /* 0x00000017292f7210 */ /* 0x000fe200007fe404 */
[----:B------:R-:W4:Y:S01]  /*1b70*/  @!P4 LDC.64 R16, c[0x0][0x210] ;  /* 0x00008400ff10cb82 */ /* 0x000f220000000a00 */
[----:B-1----:R-:W-:Y:S01]  /*1b80*/  LEA R0, R0, R5, 0x18 ;  /* 0x0000000500007211 */ /* 0x002fe200078ec0ff */
[----:B------:R-:W-:-:S03]  /*1b90*/  IMAD.SHL.U32 R23, R3, 0x10, RZ ;  /* 0x0000001003177824 */ /* 0x000fc600078e00ff */
[C---:B------:R-:W-:Y:S01]  /*1ba0*/  @!P5 LEA R13, R37.reuse, R0, 0x2 ;  /* 0x00000000250dd211 */ /* 0x040fe200078e10ff */
[----:B------:R-:W-:Y:S01]  /*1bb0*/  @!P4 IMAD R5, R37, 0x4, R0 ;  /* 0x000000042505c824 */ /* 0x000fe200078e0200 */
[----:B------:R-:W-:Y:S01]  /*1bc0*/  LOP3.LUT R23, R23, 0xf0, RZ, 0xc0, !PT ;  /* 0x000000f017177812 */ /* 0x000fe200078ec0ff */
[----:B------:R-:W1:Y:S01]  /*1bd0*/  @!P5 LDC.64 R6, c[0x0][0x210] ;  /* 0x00008400ff06db82 */ /* 0x000e620000000a00 */
[----:B--2---:R-:W-:-:S04]  /*1be0*/  @!P4 IADD3 R20, P2, R46, R20, RZ ;  /* 0x000000142e14c210 */ /* 0x004fc80007f5e0ff */
[----:B------:R-:W-:-:S03]  /*1bf0*/  @!P4 IADD3.X R21, R47, R21, RZ, P2, !PT ;  /* 0x000000152f15c210 */ /* 0x000fc600017fe4ff */
[----:B------:R-:W2:Y:S01]  /*1c00*/  @!P4 LDC.64 R8, c[0x0][0x210] ;  /* 0x00008400ff08cb82 */ /* 0x000ea20000000a00 */
[----:B---3--:R-:W-:-:S04]  /*1c10*/  @!P5 LEA R4, P0, R18, R46, 0x1 ;  /* 0x0000002e1204d211 */ /* 0x008fc800078008ff */
[----:B------:R-:W-:Y:S02]  /*1c20*/  @!P5 LEA.HI.X R19, R18, R47, R19, 0x1, P0 ;  /* 0x0000002f1213d211 */ /* 0x000fe400000f0c13 */
[----:B----4-:R-:W-:-:S04]  /*1c30*/  @!P4 LEA R16, P3, R46, R16, 0x2 ;  /* 0x000000102e10c211 */ /* 0x010fc800078610ff */
[----:B------:R-:W-:Y:S02]  /*1c40*/  @!P4 LEA.HI.X R17, R46, R17, R47, 0x2, P3 ;  /* 0x000000112e11c211 */ /* 0x000fe400018f142f */
[----:B-1----:R-:W-:-:S03]  /*1c50*/  @!P5 LEA R6, P0, R4, R6, 0x2 ;  /* 0x000000060406d211 */ /* 0x002fc600078010ff */
[----:B------:R-:W-:Y:S01]  /*1c60*/  @!PT LDS RZ, [RZ] ;  /* 0x00000000fffff984 */ /* 0x000fe20000000800 */
[----:B------:R-:W-:Y:S01]  /*1c70*/  @!PT LDS RZ, [RZ] ;  /* 0x00000000fffff984 */ /* 0x000fe20000000800 */
[----:B------:R-:W-:Y:S01]  /*1c80*/  @!PT LDS RZ, [RZ] ;  /* 0x00000000fffff984 */ /* 0x000fe20000000800 */
[----:B------:R1:W-:Y:S01]  /*1c90*/  @!P4 LDGSTS.E.BYPASS.LTC128B.128 [R5+0x4040], desc[UR38][R16.64] ;  /* 0x040400001005cfae */ /* 0x0003e2000b901d66 */
[----:B------:R-:W-:-:S03]  /*1ca0*/  @!P5 LEA.HI.X R7, R4, R7, R19, 0x2, P0 ;  /* 0x000000070407d211 */ /* 0x000fc600000f1413 */
[----:B------:R-:W0:Y:S01]  /*1cb0*/  LDGDEPBAR ;  /* 0x00000000000079af */ /* 0x000e220000000000 */
[----:B------:R-:W-:Y:S02]  /*1cc0*/  @!P4 LEA R19, R37, R0, 0x2 ;  /* 0x000000002513c211 */ /* 0x000fe400078e10ff */
[C---:B--2---:R-:W-:Y:S02]  /*1cd0*/  @!P4 LEA R8, P2, R20.reuse, R8, 0x2 ;  /* 0x000000081408c211 */ /* 0x044fe400078410ff */
[----:B------:R-:W-:Y:S02]  /*1ce0*/  SHF.R.U32.HI R4, RZ, 0x4, R23 ;  /* 0x00000004ff047819 */ /* 0x000fe40000011617 */
[----:B------:R-:W-:Y:S02]  /*1cf0*/  @!P4 LEA.HI.X R9, R20, R9, R21, 0x2, P2 ;  /* 0x000000091409c211 */ /* 0x000fe400010f1415 */
[----:B------:R-:W-:-:S03]  /*1d00*/  LOP3.LUT R21, R23, 0xf, R10, 0xf8, !PT ;  /* 0x0000000f17157812 */ /* 0x000fc600078ef80a */
[----:B------:R1:W-:Y:S01]  /*1d10*/  @!P4 LDGSTS.E.BYPASS.LTC128B.128 [R19+0x5040], desc[UR38][R8.64] ;  /* 0x050400000813cfae */ /* 0x0003e2000b901d66 */
[----:B------:R-:W-:-:S03]  /*1d20*/  LOP3.LUT R21, R21, R4, RZ, 0x3c, !PT ;  /* 0x0000000415157212 */ /* 0x000fc600078e3cff */
[----:B------:R-:W0:Y:S01]  /*1d30*/  LDGDEPBAR ;  /* 0x00000000000079af */ /* 0x000e220000000000 */
[----:B------:R-:W-:-:S03]  /*1d40*/  LEA R42, R21, R0, 0x2 ;  /* 0x00000000152a7211 */ /* 0x000fc600078e10ff */
[----:B------:R1:W-:Y:S04]  /*1d50*/  @!P5 LDGSTS.E.BYPASS.LTC128B.128 [R13+0x6040], desc[UR38][R6.64] ;  /* 0x06040000060ddfae */ /* 0x0003e8000b901d66 */
[----:B------:R-:W0:Y:S01]  /*1d60*/  LDGDEPBAR ;  /* 0x00000000000079af */ /* 0x000e220000000000 */
[----:B------:R-:W-:-:S04]  /*1d70*/  DEPBAR.LE SB0, 0x3 ;  /* 0x000080c00000791a */ /* 0x000fc80000000000 */
[----:B------:R-:W-:Y:S05]  /*1d80*/  WARPSYNC.ALL ;  /* 0x0000000000007948 */ /* 0x000fea0003800000 */
[----:B------:R-:W-:Y:S08]  /*1d90*/  BAR.SYNC.DEFER_BLOCKING 0x0 ;  /* 0x0000000000007b1d */ /* 0x000ff00000010000 */
[----:B------:R-:W2:Y:S01]  /*1da0*/  S2UR UR4, SR_CTAID.Y ;  /* 0x00000000000479c3 */ /* 0x000ea20000002600 */
[----:B------:R-:W3:Y:S04]  /*1db0*/  LDS R4, [R42+0x400] ;  /* 0x000400002a047984 */ /* 0x000ee80000000800 */
[----:B------:R-:W1:Y:S04]  /*1dc0*/  LDS R34, [R42] ;  /* 0x000000002a227984 */ /* 0x000e680000000800 */
[----:B------:R-:W4:Y:S04]  /*1dd0*/  LDS R32, [R42+0x800] ;  /* 0x000800002a207984 */ /* 0x000f280000000800 */
[----:B------:R-:W5:Y:S04]  /*1de0*/  LDS R30, [R42+0xc00] ;  /* 0x000c00002a1e7984 */ /* 0x000f680000000800 */
[----:B------:R-:W2:Y:S04]  /*1df0*/  LDS R28, [R42+0x1000] ;  /* 0x001000002a1c7984 */ /* 0x000ea80000000800 */
[----:B------:R-:W2:Y:S04]  /*1e00*/  LDS R26, [R42+0x1400] ;  /* 0x001400002a1a7984 */ /* 0x000ea80000000800 */
[----:B------:R-:W2:Y:S04]  /*1e10*/  LDS R53, [R42+0x1800] ;  /* 0x001800002a357984 */ /* 0x000ea80000000800 */
[----:B------:R-:W2:Y:S04]  /*1e20*/  LDS R51, [R42+0x1c00] ;  /* 0x001c00002a337984 */ /* 0x000ea80000000800 */
[----:B------:R-:W2:Y:S04]  /*1e30*/  LDS R49, [R42+0x2000] ;  /* 0x002000002a317984 */ /* 0x000ea80000000800 */
[----:B------:R-:W2:Y:S04]  /*1e40*/  LDS R45, [R42+0x2400] ;  /* 0x002400002a2d7984 */ /* 0x000ea80000000800 */
[----:B------:R-:W2:Y:S01]  /*1e50*/  LDS R43, [R42+0x2800] ;  /* 0x002800002a2b7984 */ /* 0x000ea20000000800 */
[----:B---3--:R-:W-:-:S03]  /*1e60*/  FSETP.NEU.FTZ.AND P3, PT, R4, -INF , PT ;  /* 0xff8000000400780b */ /* 0x008fc60003f7d000 */
[----:B------:R-:W3:Y:S01]  /*1e70*/  LDS R35, [R42+0x2c00] ;  /* 0x002c00002a237984 */ /* 0x000ee20000000800 */
[----:B-1----:R-:W-:Y:S02]  /*1e80*/  FMNMX.FTZ R5, R4, R34, !PT ;  /* 0x0000002204057209 */ /* 0x002fe40007810000 */
[----:B------:R-:W-:Y:S01]  /*1e90*/  FSETP.NEU.FTZ.AND P5, PT, R34, -INF , PT ;  /* 0xff8000002200780b */ /* 0x000fe20003fbd000 */
[----:B------:R-:W1:Y:S01]  /*1ea0*/  LDS R33, [R42+0x3000] ;  /* 0x003000002a217984 */ /* 0x000e620000000800 */
[----:B----4-:R-:W-:Y:S02]  /*1eb0*/  FMNMX.FTZ R5, R5, R32, !PT ;  /* 0x0000002005057209 */ /* 0x010fe40007810000 */
[----:B------:R-:W-:Y:S01]  /*1ec0*/  FSETP.NEU.FTZ.AND P2, PT, R32, -INF , PT ;  /* 0xff8000002000780b */ /* 0x000fe20003f5d000 */
[----:B------:R-:W4:Y:S01]  /*1ed0*/  LDS R31, [R42+0x3400] ;  /* 0x003400002a1f7984 */ /* 0x000f220000000800 */
[----:B-----5:R-:W-:-:S03]  /*1ee0*/  FMNMX.FTZ R5, R5, R30, !PT ;  /* 0x0000001e05057209 */ /* 0x020fc60007810000 */
[----:B------:R-:W5:Y:S01]  /*1ef0*/  LDS R29, [R42+0x3800] ;  /* 0x003800002a1d7984 */ /* 0x000f620000000800 */
[----:B--2---:R-:W-:-:S03]  /*1f00*/  FMNMX.FTZ R5, R5, R28, !PT ;  /* 0x0000001c05057209 */ /* 0x004fc60007810000 */
[----:B------:R-:W2:Y:S01]  /*1f10*/  LDS R27, [R42+0x3c00] ;  /* 0x003c00002a1b7984 */ /* 0x000ea20000000800 */
[----:B------:R-:W-:-:S04]  /*1f20*/  FMNMX.FTZ R6, R5, R26, !PT ;  /* 0x0000001a05067209 */ /* 0x000fc80007810000 */
[----:B------:R-:W-:-:S04]  /*1f30*/  FMNMX.FTZ R6, R6, R53, !PT ;  /* 0x0000003506067209 */ /* 0x000fc80007810000 */
[----:B------:R-:W-:-:S04]  /*1f40*/  FMNMX.FTZ R6, R6, R51, !PT ;  /* 0x0000003306067209 */ /* 0x000fc80007810000 */
[----:B------:R-:W-:-:S04]  /*1f50*/  FMNMX.FTZ R6, R6, R49, !PT ;  /* 0x0000003106067209 */ /* 0x000fc80007810000 */
[----:B------:R-:W-:-:S04]  /*1f60*/  FMNMX.FTZ R6, R6, R45, !PT ;  /* 0x0000002d06067209 */ /* 0x000fc80007810000 */
[----:B------:R-:W-:-:S04]  /*1f70*/  FMNMX.FTZ R6, R6, R43, !PT ;  /* 0x0000002b06067209 */ /* 0x000fc80007810000 */
[----:B---3--:R-:W-:-:S04]  /*1f80*/  FMNMX.FTZ R6, R6, R35, !PT ;  /* 0x0000002306067209 */ /* 0x008fc80007810000 */
[----:B-1----:R-:W-:-:S04]  /*1f90*/  FMNMX.FTZ R6, R6, R33, !PT ;  /* 0x0000002106067209 */ /* 0x002fc80007810000 */
[----:B----4-:R-:W-:-:S04]  /*1fa0*/  FMNMX.FTZ R6, R6, R31, !PT ;  /* 0x0000001f06067209 */ /* 0x010fc80007810000 */
[----:B-----5:R-:W-:-:S04]  /*1fb0*/  FMNMX.FTZ R6, R6, R29, !PT ;  /* 0x0000001d06067209 */ /* 0x020fc80007810000 */
[----:B--2---:R-:W-:-:S05]  /*1fc0*/  FMNMX.FTZ R7, R6, R27, !PT ;  /* 0x0000001b06077209 */ /* 0x004fca0007810000 */
        /* <DEDUP_REMOVED lines=36> */
[----:B------:R-:W-:Y:S01]  /*2210*/  FADD.FTZ R30, R29, -R24 ;  /* 0x800000181d1e7221 */ /* 0x000fe20000010000 */
[----:B------:R-:W3:Y:S01]  /*2220*/  MUFU.EX2 R21, R21 ;  /* 0x0000001500157308 */ /* 0x000ee20000000800 */
[----:B-1----:R-:W-:Y:S01]  /*2230*/  FADD.FTZ R5, RZ, R23 ;  /* 0x00000017ff057221 */ /* 0x002fe20000010000 */
[----:B------:R-:W-:Y:S01]  /*2240*/  FMUL.FTZ R7, R7, 1.4426950216293334961 ;  /* 0x3fb8aa3b07077820 */ /* 0x000fe20000410000 */
[----:B------:R-:W-:Y:S01]  /*2250*/  FMUL.FTZ R6, R6, 1.4426950216293334961 ;  /* 0x3fb8aa3b06067820 */ /* 0x000fe20000410000 */
[----:B------:R-:W-:Y:S01]  /*2260*/  FMUL.FTZ R4, R4, 1.4426950216293334961 ;  /* 0x3fb8aa3b04047820 */ /* 0x000fe20000410000 */
[----:B------:R-:W-:Y:S01]  /*2270*/  FMUL.FTZ R30, R30, 1.4426950216293334961 ;  /* 0x3fb8aa3b1e1e7820 */ /* 0x000fe20000410000 */
[----:B------:R-:W-:-:S02]  /*2280*/  SEL R32, R3, 0xffffffff, P5 ;  /* 0xffffffff03207807 */ /* 0x000fc40002800000 */
[----:B------:R-:W1:Y:S01]  /*2290*/  MUFU.EX2 R20, R20 ;  /* 0x0000001400147308 */ /* 0x000e620000000800 */
[----:B--2---:R-:W-:Y:S01]  /*22a0*/  FADD.FTZ R18, R5, R22 ;  /* 0x0000001605127221 */ /* 0x004fe20000010000 */
[--C-:B------:R-:W-:Y:S01]  /*22b0*/  FADD.FTZ R5, R33, -R24.reuse ;  /* 0x8000001821057221 */ /* 0x100fe20000010000 */
[----:B------:R-:W-:Y:S01]  /*22c0*/  FADD.FTZ R24, R27, -R24 ;  /* 0x800000181b187221 */ /* 0x000fe20000010000 */
[C---:B------:R-:W-:Y:S01]  /*22d0*/  @P3 IADD3 R32, R3.reuse, 0x10, RZ ;  /* 0x0000001003203810 */ /* 0x040fe20007ffe0ff */
[----:B------:R-:W-:Y:S02]  /*22e0*/  @P2 VIADD R32, R3, 0x20 ;  /* 0x0000002003202836 */ /* 0x000fe40000000000 */
[----:B------:R-:W-:Y:S01]  /*22f0*/  FMUL.FTZ R5, R5, 1.4426950216293334961 ;  /* 0x3fb8aa3b05057820 */ /* 0x000fe20000410000 */
[----:B------:R-:W-:Y:S01]  /*2300*/  FMUL.FTZ R24, R24, 1.4426950216293334961 ;  /* 0x3fb8aa3b18187820 */ /* 0x000fe20000410000 */
[----:B------:R-:W2:Y:S01]  /*2310*/  MUFU.EX2 R19, R19 ;  /* 0x0000001300137308 */ /* 0x000ea20000000800 */
[----:B---3--:R-:W-:Y:S01]  /*2320*/  FADD.FTZ R18, R18, R21 ;  /* 0x0000001512127221 */ /* 0x008fe20000010000 */
[----:B------:R-:W-:-:S02]  /*2330*/  @P0 IADD3 R32, R3, 0x30, RZ ;  /* 0x0000003003200810 */ /* 0x000fc40007ffe0ff */
[----:B------:R-:W-:Y:S02]  /*2340*/  FSETP.NEU.FTZ.AND P0, PT, R51, -INF , PT ;  /* 0xff8000003300780b */ /* 0x000fe40003f1d000 */
[----:B------:R-:W-:Y:S02]  /*2350*/  FSETP.NEU.FTZ.AND P5, PT, R28, -INF , PT ;  /* 0xff8000001c00780b */ /* 0x000fe40003fbd000 */
[----:B------:R-:W3:Y:S01]  /*2360*/  MUFU.EX2 R17, R17 ;  /* 0x0000001100117308 */ /* 0x000ee20000000800 */
[----:B-1----:R-:W-:Y:S01]  /*2370*/  FADD.FTZ R18, R18, R20 ;  /* 0x0000001412127221 */ /* 0x002fe20000010000 */
[----:B------:R-:W-:Y:S02]  /*2380*/  FSETP.NEU.FTZ.AND P3, PT, R26, -INF , PT ;  /* 0xff8000001a00780b */ /* 0x000fe40003f7d000 */
[----:B------:R-:W-:-:S04]  /*2390*/  FSETP.NEU.FTZ.AND P2, PT, R53, -INF , PT ;  /* 0xff8000003500780b */ /* 0x000fc80003f5d000 */
[----:B------:R-:W1:Y:S01]  /*23a0*/  MUFU.EX2 R16, R16 ;  /* 0x0000001000107308 */ /* 0x000e620000000800 */
[----:B--2---:R-:W-:Y:S02]  /*23b0*/  FADD.FTZ R18, R18, R19 ;  /* 0x0000001312127221 */ /* 0x004fe40000010000 */
[----:B------:R-:W-:Y:S02]  /*23c0*/  @P5 IADD3 R32, R3, 0x40, RZ ;  /* 0x0000004003205810 */ /* 0x000fe40007ffe0ff */
[----:B------:R-:W-:Y:S02]  /*23d0*/  FSETP.NEU.FTZ.AND P5, PT, R49, -INF , PT ;  /* 0xff8000003100780b */ /* 0x000fe40003fbd000 */
[----:B------:R-:W-:Y:S01]  /*23e0*/  @P3 VIADD R32, R3, 0x50 ;  /* 0x0000005003203836 */ /* 0x000fe20000000000 */
[----:B------:R-:W2:Y:S01]  /*23f0*/  MUFU.EX2 R13, R13 ;  /* 0x0000000d000d7308 */ /* 0x000ea20000000800 */
[----:B---3--:R-:W-:Y:S01]  /*2400*/  FADD.FTZ R18, R18, R17 ;  /* 0x0000001112127221 */ /* 0x008fe20000010000 */
[----:B------:R-:W-:-:S02]  /*2410*/  FSETP.NEU.FTZ.AND P3, PT, R45, -INF , PT ;  /* 0xff8000002d00780b */ /* 0x000fc40003f7d000 */
[----:B------:R-:W-:Y:S02]  /*2420*/  @P2 IADD3 R32, R3, 0x60, RZ ;  /* 0x0000006003202810 */ /* 0x000fe40007ffe0ff */
[----:B------:R-:W-:Y:S02]  /*2430*/  FSETP.NEU.FTZ.AND P2, PT, R43, -INF , PT ;  /* 0xff8000002b00780b */ /* 0x000fe40003f5d000 */
[----:B------:R-:W3:Y:S01]  /*2440*/  MUFU.EX2 R9, R9 ;  /* 0x0000000900097308 */ /* 0x000ee20000000800 */
[----:B-1----:R-:W-:Y:S01]  /*2450*/  FADD.FTZ R18, R18, R16 ;  /* 0x0000001012127221 */ /* 0x002fe20000010000 */
[C---:B------:R-:W-:Y:S01]  /*2460*/  @P0 IADD3 R32, R3.reuse, 0x70, RZ ;  /* 0x0000007003200810 */ /* 0x040fe20007ffe0ff */
[----:B------:R-:W-:Y:S01]  /*2470*/  @P5 VIADD R32, R3, 0x80 ;  /* 0x0000008003205836 */ /* 0x000fe20000000000 */
[----:B------:R-:W-:Y:S02]  /*2480*/  FSETP.NEU.FTZ.AND P0, PT, R35, -INF , PT ;  /* 0xff8000002300780b */ /* 0x000fe40003f1d000 */
[----:B------:R-:W-:-:S02]  /*2490*/  FSETP.NEU.FTZ.AND P5, PT, R33, -INF , PT ;  /* 0xff8000002100780b */ /* 0x000fc40003fbd000 */
[----:B------:R-:W1:Y:S01]  /*24a0*/  MUFU.EX2 R8, R8 ;  /* 0x0000000800087308 */ /* 0x000e620000000800 */
[----:B--2---:R-:W-:Y:S01]  /*24b0*/  FADD.FTZ R18, R18, R13 ;  /* 0x0000000d12127221 */ /* 0x004fe20000010000 */
[----:B------:R-:W-:Y:S02]  /*24c0*/  @P3 IADD3 R32, R3, 0x90, RZ ;  /* 0x0000009003203810 */ /* 0x000fe40007ffe0ff */
[----:B------:R-:W-:Y:S02]  /*24d0*/  FSETP.NEU.FTZ.AND P3, PT, R31, -INF , PT ;  /* 0xff8000001f00780b */ /* 0x000fe40003f7d000 */
[----:B------:R-:W-:Y:S02]  /*24e0*/  @P2 IADD3 R32, R3, 0xa0, RZ ;  /* 0x000000a003202810 */ /* 0x000fe40007ffe0ff */
[----:B------:R-:W2:Y:S01]  /*24f0*/  MUFU.EX2 R7, R7 ;  /* 0x0000000700077308 */ /* 0x000ea20000000800 */
[----:B---3--:R-:W-:Y:S01]  /*2500*/  FADD.FTZ R18, R18, R9 ;  /* 0x0000000912127221 */ /* 0x008fe20000010000 */
[----:B------:R-:W-:Y:S01]  /*2510*/  FSETP.NEU.FTZ.AND P2, PT, R29, -INF , PT ;  /* 0xff8000001d00780b */ /* 0x000fe20003f5d000 */
[----:B------:R-:W-:Y:S01]  /*2520*/  @P0 VIADD R32, R3, 0xb0 ;  /* 0x000000b003200836 */ /* 0x000fe20000000000 */
[----:B------:R-:W-:-:S02]  /*2530*/  FSETP.NEU.FTZ.AND P0, PT, R27, -INF , PT ;  /* 0xff8000001b00780b */ /* 0x000fc40003f1d000 */
[C---:B------:R-:W-:Y:S02]  /*2540*/  @P5 IADD3 R32, R3.reuse, 0xc0, RZ ;  /* 0x000000c003205810 */ /* 0x040fe40007ffe0ff */
[----:B------:R-:W3:Y:S01]  /*2550*/  MUFU.EX2 R6, R6 ;  /* 0x0000000600067308 */ /* 0x000ee20000000800 */
[----:B-1----:R-:W-:Y:S01]  /*2560*/  FADD.FTZ R18, R18, R8 ;  /* 0x0000000812127221 */ /* 0x002fe20000010000 */
[C---:B------:R-:W-:Y:S02]  /*2570*/  @P3 IADD3 R32, R3.reuse, 0xd0, RZ ;  /* 0x000000d003203810 */ /* 0x040fe40007ffe0ff */
[----:B------:R-:W-:-:S03]  /*2580*/  ISETP.NE.AND P3, PT, R3, RZ, PT ;  /* 0x000000ff0300720c */ /* 0x000fc60003f65270 */
[C---:B------:R-:W-:Y:S01]  /*2590*/  @P2 VIADD R32, R3.reuse, 0xe0 ;  /* 0x000000e003202836 */ /* 0x040fe20000000000 */
[----:B------:R-:W1:Y:S01]  /*25a0*/  MUFU.EX2 R5, R5 ;  /* 0x0000000500057308 */ /* 0x000e620000000800 */
[----:B--2---:R-:W-:Y:S01]  /*25b0*/  FADD.FTZ R18, R18, R7 ;  /* 0x0000000712127221 */ /* 0x004fe20000010000 */
[----:B------:R-:W-:-:S05]  /*25c0*/  @P0 IADD3 R32, R3, 0xf0, RZ ;  /* 0x000000f003200810 */ /* 0x000fca0007ffe0ff */
[----:B------:R-:W2:Y:S01]  /*25d0*/  SHFL.BFLY PT, R27, R32, 0x8, 0x1f ;  /* 0x0d001f00201b7f89 */ /* 0x000ea200000e0000 */
[----:B------:R-:W4:Y:S01]  /*25e0*/  MUFU.EX2 R4, R4 ;  /* 0x0000000400047308 */ /* 0x000f220000000800 */
[----:B---3--:R-:W-:-:S07]  /*25f0*/  FADD.FTZ R18, R18, R6 ;  /* 0x0000000612127221 */ /* 0x008fce0000010000 */
[----:B------:R-:W3:Y:S01]  /*2600*/  MUFU.EX2 R30, R30 ;  /* 0x0000001e001e7308 */ /* 0x000ee20000000800 */
[----:B-1----:R-:W-:-:S07]  /*2610*/  FADD.FTZ R51, R18, R5 ;  /* 0x0000000512337221 */ /* 0x002fce0000010000 */
[----:B------:R-:W1:Y:S01]  /*2620*/  MUFU.EX2 R24, R24 ;  /* 0x0000001800187308 */ /* 0x000e620000000800 */
[----:B----4-:R-:W-:Y:S01]  /*2630*/  FADD.FTZ R51, R51, R4 ;  /* 0x0000000433337221 */ /* 0x010fe20000010000 */
[----:B--2---:R-:W-:-:S03]  /*2640*/  VIMNMX R44, R32, R27, !PT ;  /* 0x0000001b202c7248 */ /* 0x004fc60007fe0100 */
[----:B---3--:R-:W-:Y:S02]  /*2650*/  FADD.FTZ R51, R51, R30 ;  /* 0x0000001e33337221 */ /* 0x008fe40000010000 */
[----:B------:R-:W2:Y:S02]  /*2660*/  SHFL.BFLY PT, R31, R44, 0x4, 0x1f ;  /* 0x0c801f002c1f7f89 */ /* 0x000ea400000e0000 */
[----:B-1----:R-:W-:-:S05]  /*2670*/  FADD.FTZ R51, R51, R24 ;  /* 0x0000001833337221 */ /* 0x002fca0000010000 */
[----:B------:R-:W1:Y:S01]  /*2680*/  SHFL.BFLY PT, R18, R51, 0x8, 0x1f ;  /* 0x0d001f0033127f89 */ /* 0x000e6200000e0000 */
[----:B--2---:R-:W-:-:S05]  /*2690*/  VIMNMX R31, R44, R31, !PT ;  /* 0x0000001f2c1f7248 */ /* 0x004fca0007fe0100 */
[----:B------:R-:W2:Y:S01]  /*26a0*/  SHFL.BFLY PT, R26, R31, 0x2, 0x1f ;  /* 0x0c401f001f1a7f89 */ /* 0x000ea200000e0000 */
[----:B-1----:R-:W-:Y:S02]  /*26b0*/  FADD.FTZ R51, R51, R18 ;  /* 0x0000001233337221 */ /* 0x002fe40000010000 */
[----:B------:R-:W1:Y:S03]  /*26c0*/  S2R R18, SR_TID.X ;  /* 0x0000000000127919 */ /* 0x000e660000002100 */
[----:B------:R-:W3:Y:S01]  /*26d0*/  SHFL.BFLY PT, R28, R51, 0x4, 0x1f ;  /* 0x0c801f00331c7f89 */ /* 0x000ee200000e0000 */
[----:B--2---:R-:W-:-:S05]  /*26e0*/  VIMNMX R32, R31, R26, !PT ;  /* 0x0000001a1f207248 */ /* 0x004fca0007fe0100 */
[----:B------:R-:W2:Y:S01]  /*26f0*/  SHFL.BFLY PT, R29, R32, 0x1, 0x1f ;  /* 0x0c201f00201d7f89 */ /* 0x000ea200000e0000 */
[----:B---3--:R-:W-:Y:S01]  /*2700*/  FADD.FTZ R28, R51, R28 ;  /* 0x0000001c331c7221 */ /* 0x008fe20000010000 */
[----:B-1----:R-:W-:-:S04]  /*2710*/  ISETP.GT.OR P2, PT, R18, 0xff, P3 ;  /* 0x000000ff1200780c */ /* 0x002fc80001f44670 */
[----:B------:R-:W1:Y:S01]  /*2720*/  SHFL.BFLY PT, R27, R28, 0x2, 0x1f ;  /* 0x0c401f001c1b7f89 */ /* 0x000e6200000e0000 */
[----:B--2---:R-:W-:Y:S01]  /*2730*/  VIMNMX R29, R32, R29, !PT ;  /* 0x0000001d201d7248 */ /* 0x004fe20007fe0100 */
[----:B-1----:R-:W-:Y:S01]  /*2740*/  FADD.FTZ R34, R28, R27 ;  /* 0x0000001b1c227221 */ /* 0x002fe20000010000 */
[----:B------:R-:W-:-:S04]  /*2750*/  HFMA2.MMA R28, -RZ, RZ, 0, 0 ;  /* 0x00000000ff1c7435 */ /* 0x000fc800000001ff */
        /* <DEDUP_REMOVED lines=54> */
.L_x_1280:
[----:B------:R-:W-:Y:S05]  /*2ac0*/  BSYNC B0 ;  /* 0x0000000000007941 */ /* 0x000fea0003800000 */
.L_x_1279:
[----:B------:R-:W-:Y:S01]  /*2ad0*/  IMAD R8, R10, 0x4, R0 ;  /* 0x000000040a087824 */ /* 0x000fe200078e0200 */
[----:B------:R-:W-:Y:S01]  /*2ae0*/  STS [R42], R23 ;  /* 0x000000172a007388 */ /* 0x000fe20000000800 */
[----:B------:R-:W-:Y:S01]  /*2af0*/  BSSY B1, `(.L_x_1281) ;  /* 0x00000ea000017945 */ /* 0x000fe20003800000 */
[----:B------:R-:W-:Y:S02]  /*2b00*/  CS2R R4, SRZ ;  /* 0x0000000000047805 */ /* 0x000fe4000001ff00 */
[----:B------:R-:W-:Y:S04]  /*2b10*/  STS [R42+0x400], R3 ;  /* 0x000400032a007388 */ /* 0x000fe80000000800 */
        /* <DEDUP_REMOVED lines=14> */
[----:B------:R-:W-:Y:S01]  /*2c00*/  @!P2 STS [R8+0x4000], R29 ;  /* 0x0040001d0800a388 */ /* 0x000fe20000000800 */
[----:B--2---:R-:W-:Y:S01]  /*2c10*/  CS2R R6, SRZ ;  /* 0x0000000000067805 */ /* 0x004fe2000001ff00 */
        /* <DEDUP_REMOVED lines=20> */
.L_x_1285:
        /* <DEDUP_REMOVED lines=10> */
[----:B-1----:R-:W1:Y:S01]  /*2e00*/  @!P1 LDC.64 R50, c[0x0][0x238] ;  /* 0x00008e00ff329b82 */ /* 0x002e620000000a00 */
        /* <DEDUP_REMOVED lines=23> */
[----:B------:R-:W-:Y:S02]  /*2f80*/  VIADD R45, R18, 0x5 ;  /* 0x00000005122d7836 */ /* 0x000fe40000000000 */
[----:B------:R-:W-:Y:S03]  /*2f90*/  @!P1 IMAD.IADD R43, R53, 0x1, R51 ;  /* 0x00000001352b9824 */ /* 0x000fe600078e0233 */
[-C--:B------:R-:W-:Y:S02]  /*2fa0*/  ISETP.GT.OR P2, PT, R45, R44.reuse, P4 ;  /* 0x0000002c2d00720c */ /* 0x080fe40002744670 */
[----:B------:R-:W-:Y:S01]  /*2fb0*/  @!P1 LEA.HI.X R51, R52, R49, R43, 0x2, P0 ;  /* 0x0000003134339211 */ /* 0x000fe200000f142b */
[----:B------:R-:W-:Y:S01]  /*2fc0*/  VIADD R43, R18, 0x4 ;  /* 0x00000004122b7836 */ /* 0x000fe20000000000 */
[----:B---3--:R-:W-:Y:S03]  /*2fd0*/  FSETP.GT.FTZ.AND P0, PT, R11, RZ, PT ;  /* 0x000000ff0b00720b */ /* 0x008fe60003f14000 */
        /* <DEDUP_REMOVED lines=17> */
[C---:B---3--:R-:W-:Y:S01]  /*30f0*/  @!P1 LEA R52, P3, R22.reuse, R52, 0x2 ;  /* 0x0000003416349211 */ /* 0x048fe200078610ff */
        /* <DEDUP_REMOVED lines=9> */
[----:B------:R3:W-:Y:S08]  /*3190*/  @!P1 LDGSTS.E.BYPASS.LTC128B.128 [R16+0x4040], desc[UR38][R52.64] ;  /* 0x0404000034109fae */ /* 0x0007f0000b901d66 */
        /* <DEDUP_REMOVED lines=8> */
[----:B--2---:R-:W-:Y:S01]  /*3220*/  @!P2 LEA R52, P3, R26, R48, 0x2 ;  /* 0x000000301a34a211 */ /* 0x004fe200078610ff */
[----:B------:R-:W-:Y:S01]  /*3230*/  IMAD R3, R17, 0x4, R0 ;  /* 0x0000000411037824 */ /* 0x000fe200078e0200 */
[----:B------:R-:W-:Y:S04]  /*3240*/  DEPBAR.LE SB0, 0x3 ;  /* 0x000080c00000791a */ /* 0x000fe80000000000 */
[----:B------:R-:W-:Y:S01]  /*3250*/  @!P2 IMAD.IADD R51, R27, 0x1, R51 ;  /* 0x000000011b33a824 */ /* 0x000fe200078e0233 */
[----:B------:R-:W2:Y:S01]  /*3260*/  LDS R3, [R3] ;  /* 0x0000000003037984 */ /* 0x000ea20000000800 */
[----:B------:R-:W-:Y:S01]  /*3270*/  VIADD R45, R18, 0x6 ;  /* 0x00000006122d7836 */ /* 0x000fe20000000000 */
[----:B------:R-:W-:Y:S01]  /*3280*/  LOP3.LUT R8, R13, 0x70, RZ, 0xc0, !PT ;  /* 0x000000700d087812 */ /* 0x000fe200078ec0ff */
[C---:B-1----:R-:W-:Y:S01]  /*3290*/  @!P0 FFMA.FTZ R4, R11.reuse, R20, R4 ;  /* 0x000000140b048223 */ /* 0x042fe20000010004 */
[----:B------:R-:W-:Y:S01]  /*32a0*/  @!P2 LEA.HI.X R53, R26, R49, R51, 0x2, P3 ;  /* 0x000000311a35a211 */ /* 0x000fe200018f1433 */
[----:B------:R-:W-:Y:S01]  /*32b0*/  @!P0 FFMA.FTZ R5, R11, R21, R5 ;  /* 0x000000150b058223 */ /* 0x000fe20000010005 */
[----:B------:R-:W1:Y:S01]  /*32c0*/  @!P1 LDS.128 R24, [R16+0x5040] ;  /* 0x0050400010189984 */ /* 0x000e620000000c00 */
[----:B------:R-:W-:Y:S01]  /*32d0*/  ISETP.GT.OR P3, PT, R45, R44, P4 ;  /* 0x0000002c2d00720c */ /* 0x000fe20002764670 */
[----:B------:R-:W-:Y:S01]  /*32e0*/  @!P0 FFMA.FTZ R6, R11, R22, R6 ;  /* 0x000000160b068223 */ /* 0x000fe20000010006 */
[----:B------:R-:W-:Y:S01]  /*32f0*/  LOP3.LUT R13, R13, 0xffffff80, RZ, 0xc0, !PT ;  /* 0xffffff800d0d7812 */ /* 0x000fe200078ec0ff */
[----:B------:R-:W-:Y:S01]  /*3300*/  @!P0 FFMA.FTZ R7, R11, R23, R7 ;  /* 0x000000170b078223 */ /* 0x000fe20000010007 */
[----:B------:R-:W-:Y:S02]  /*3310*/  IMAD.MOV.U32 R18, RZ, RZ, R43 ;  /* 0x000000ffff127224 */ /* 0x000fe400078e002b */
[----:B------:R-:W-:Y:S01]  /*3320*/  IADD3 R13, R8, R13, R10 ;  /* 0x0000000d080d7210 */ /* 0x000fe20007ffe00a */
[----:B------:R-:W-:Y:S01]  /*3330*/  @!PT LDS RZ, [RZ] ;  /* 0x00000000fffff984 */ /* 0x000fe20000000800 */
[----:B------:R-:W-:Y:S01]  /*3340*/  @!PT LDS RZ, [RZ] ;  /* 0x00000000fffff984 */ /* 0x000fe20000000800 */
[----:B------:R-:W-:Y:S01]  /*3350*/  @!PT LDS RZ, [RZ] ;  /* 0x00000000fffff984 */ /* 0x000fe20000000800 */
[----:B------:R3:W-:Y:S03]  /*3360*/  @!P2 LDGSTS.E.BYPASS.LTC128B.128 [R16+0x5040], desc[UR38][R52.64] ;  /* 0x050400003410afae */ /* 0x0007e6000b901d66 */
[----:B------:R-:W-:Y:S03]  /*3370*/  LOP3.LUT R8, R13, 0xf0, RZ, 0xc0, !PT ;  /* 0x000000f00d087812 */ /* 0x000fe600078ec0ff */
[----:B------:R-:W4:Y:S01]  /*3380*/  @!P3 LDC.64 R48, c[0x0][0x238] ;  /* 0x00008e00ff30bb82 */ /* 0x000f220000000a00 */
[----:B------:R-:W-:Y:S01]  /*3390*/  SHF.R.U32.HI R8, RZ, 0x4, R8 ;  /* 0x00000004ff087819 */ /* 0x000fe20000011608 */
[----:B------:R-:W0:Y:S03]  /*33a0*/  LDGDEPBAR ;  /* 0x00000000000079af */ /* 0x000e260000000000 */
[----:B------:R-:W-:Y:S03]  /*33b0*/  LOP3.LUT R13, R8, R13, RZ, 0x3c, !PT ;  /* 0x0000000d080d7212 */ /* 0x000fe600078e3cff */
[----:B------:R-:W5:Y:S02]  /*33c0*/  @!P3 LDC.64 R50, c[0x0][0x210] ;  /* 0x00008400ff32bb82 */ /* 0x000f640000000a00 */
[----:B------:R-:W-:Y:S01]  /*33d0*/  IMAD R14, R13, 0x4, R0 ;  /* 0x000000040d0e7824 */ /* 0x000fe200078e0200 */
[----:B--2---:R-:W-:Y:S02]  /*33e0*/  FSETP.GT.FTZ.AND P2, PT, R3, RZ, PT ;  /* 0x000000ff0300720b */ /* 0x004fe40003f54000 */
[----:B---3--:R-:W-:Y:S02]  /*33f0*/  @!P3 SHF.R.S32.HI R53, RZ, 0x1f, R45 ;  /* 0x0000001fff35b819 */ /* 0x008fe4000001142d */
[----:B------:R-:W-:Y:S01]  /*3400*/  ISETP.LT.OR P2, PT, R2, RZ, !P2 ;  /* 0x000000ff0200720c */ /* 0x000fe20005741670 */
[-C--:B----4-:R-:W-:Y:S01]  /*3410*/  @!P3 IMAD.WIDE.U32 R30, R45, R48.reuse, R46 ;  /* 0x000000302d1eb225 */ /* 0x090fe200078e002e */
[----:B------:R-:W-:Y:S04]  /*3420*/  DEPBAR.LE SB0, 0x3 ;  /* 0x000080c00000791a */ /* 0x000fe80000000000 */
[----:B------:R-:W2:Y:S01]  /*3430*/  LDS R13, [R14] ;  /* 0x000000000e0d7984 */ /* 0x000ea20000000800 */
[----:B------:R-:W-:Y:S01]  /*3440*/  @!P3 IMAD R52, R53, R48, RZ ;  /* 0x000000303534b224 */ /* 0x000fe200078e02ff */
[----:B------:R-:W-:Y:S01]  /*3450*/  ISETP.GE.OR P2, PT, R15, R12, P2 ;  /* 0x0000000c0f00720c */ /* 0x000fe20001746670 */
[----:B-1----:R-:W-:Y:S01]  /*3460*/  @!P1 FFMA.FTZ R4, R9, R24, R4 ;  /* 0x0000001809049223 */ /* 0x002fe20000010004 */
[C---:B-----5:R-:W-:Y:S01]  /*3470*/  @!P3 LEA R50, P6, R30.reuse, R50, 0x2 ;  /* 0x000000321e32b211 */ /* 0x060fe200078c10ff */
[----:B------:R-:W-:Y:S02]  /*3480*/  @!P3 IMAD R52, R45, R49, R52 ;  /* 0x000000312d34b224 */ /* 0x000fe400078e0234 */
[C---:B------:R-:W-:Y:S01]  /*3490*/  @!P1 FFMA.FTZ R5, R9.reuse, R25, R5 ;  /* 0x0000001909059223 */ /* 0x040fe20000010005 */
[C---:B------:R-:W-:Y:S01]  /*34a0*/  @!P1 FFMA.FTZ R6, R9.reuse, R26, R6 ;  /* 0x0000001a09069223 */ /* 0x040fe20000010006 */
[----:B------:R-:W-:Y:S01]  /*34b0*/  @!P1 FFMA.FTZ R7, R9, R27, R7 ;  /* 0x0000001b09079223 */ /* 0x000fe20000010007 */
[----:B------:R-:W-:Y:S05]  /*34c0*/  @!P3 IMAD.IADD R52, R31, 0x1, R52 ;  /* 0x000000011f34b824 */ /* 0x000fea00078e0234 */
[----:B------:R-:W-:Y:S02]  /*34d0*/  @!P3 LEA.HI.X R51, R30, R51, R52, 0x2, P6 ;  /* 0x000000331e33b211 */ /* 0x000fe400030f1434 */
[----:B------:R-:W1:Y:S01]  /*34e0*/  @!P2 LDS.128 R28, [R16+0x6040] ;  /* 0x00604000101ca984 */ /* 0x000e620000000c00 */
[----:B------:R-:W-:Y:S07]  /*34f0*/  ISETP.NE.AND P6, PT, R19, RZ, PT ;  /* 0x000000ff1300720c */ /* 0x000fee0003fc5270 */
[----:B------:R-:W-:Y:S01]  /*3500*/  @!PT LDS RZ, [RZ] ;  /* 0x00000000fffff984 */ /* 0x000fe20000000800 */
[----:B------:R-:W-:Y:S01]  /*3510*/  @!PT LDS RZ, [RZ] ;  /* 0x00000000fffff984 */ /* 0x000fe20000000800 */
[----:B------:R-:W-:Y:S01]  /*3520*/  @!PT LDS RZ, [RZ] ;  /* 0x00000000fffff984 */ /* 0x000fe20000000800 */
[----:B------:R3:W-:Y:S08]  /*3530*/  @!P3 LDGSTS.E.BYPASS.LTC128B.128 [R16+0x6040], desc[UR38][R50.64] ;  /* 0x060400003210bfae */ /* 0x0007f0000b901d66 */
[----:B------:R-:W0:Y:S01]  /*3540*/  LDGDEPBAR ;  /* 0x00000000000079af */ /* 0x000e220000000000 */
[----:B--2---:R-:W-:Y:S04]  /*3550*/  FSETP.GT.FTZ.AND P3, PT, R13, RZ, PT ;  /* 0x000000ff0d00720b */ /* 0x004fe80003f74000 */
[----:B------:R-:W-:Y:S04]  /*3560*/  ISETP.LT.OR P3, PT, R2, RZ, !P3 ;  /* 0x000000ff0200720c */ /* 0x000fe80005f61670 */
[----:B------:R-:W-:Y:S01]  /*3570*/  ISETP.GE.OR P3, PT, R15, R12, P3 ;  /* 0x0000000c0f00720c */ /* 0x000fe20001f66670 */
[----:B------:R-:W-:Y:S04]  /*3580*/  DEPBAR.LE SB0, 0x3 ;  /* 0x000080c00000791a */ /* 0x000fe80000000000 */
[C---:B-1----:R-:W-:Y:S08]  /*3590*/  @!P2 FFMA.FTZ R4, R3.reuse, R28, R4 ;  /* 0x0000001c0304a223 */ /* 0x042ff00000010004 */
[----:B------:R-:W1:Y:S01]  /*35a0*/  @!P3 LDS.128 R32, [R16+0x7040] ;  /* 0x007040001020b984 */ /* 0x000e620000000c00 */
        /* <DEDUP_REMOVED lines=8> */
.L_x_1284:
[----:B------:R-:W-:Y:S05]  /*3630*/  BSYNC B0 ;  /* 0x0000000000007941 */ /* 0x000fea0003800000 */
.L_x_1283:
[----:B------:R-:W-:Y:S05]  /*3640*/  @!P5 BRA `(.L_x_1282) ;  /* 0x0000000000d0d947 */ /* 0x000fea0003800000 */
[----:B------:R-:W-:Y:S01]  /*3650*/  VIADD R11, R43, 0x3 ;  /* 0x000000032b0b7836 */ /* 0x000fe20000000000 */
[----:B------:R-:W-:Y:S01]  /*3660*/  HFMA2.MMA R24, -RZ, RZ, 0, 1.78813934326171875e-07 ;  /* 0x00000003ff187435 */ /* 0x000fe200000001ff */
[----:B------:R-:W-:-:S03]  /*3670*/  IMAD.MOV.U32 R14, RZ, RZ, RZ ;  /* 0x000000ffff0e7224 */ /* 0x000fc600078e00ff */
[----:B------:R-:W-:-:S07]  /*3680*/  SHF.R.S32.HI R25, RZ, 0x1f, R11 ;  /* 0x0000001fff197819 */ /* 0x000fce000001140b */
.L_x_1286:
        /* <DEDUP_REMOVED lines=48> */
.L_x_1282:
[----:B------:R-:W-:Y:S05]  /*3990*/  BSYNC B1 ;  /* 0x0000000000017941 */ /* 0x000fea0003800000 */
.L_x_1281:
        /* <DEDUP_REMOVED lines=26> */
.L_x_1287:
        /* <DEDUP_REMOVED lines=12> */
.L_x_1698:


//--------------------- .text._ZN7cutlass13device_kernelIN5flash19FlashAttnFwdCombineIN4cute5tupleIJNS3_1CILi16EEENS5_ILi64EEEEEELi7ELi256ELi1ELb0ELb0EffNS_4arch4Sm90EEEEEvNT_6ParamsE --------------------------
	.section	.text._ZN7cutlass13device_kernelIN5flash19FlashAttnFwdCombineIN4cute5tupleIJNS3_1CILi16EEENS5_ILi64EEEEEELi7ELi256ELi1ELb0ELb0EffNS_4arch4Sm90EEEEEvNT_6ParamsE,"ax",@progbits
	.align	128
.text._ZN7cutlass13device_kernelIN5flash19FlashAttnFwdCombineIN4cute5tupleIJNS3_1CILi16EEENS5_ILi64EEEEEELi7ELi256ELi1ELb0ELb0EffNS_4arch4Sm90EEEEEvNT_6ParamsE:
        .type           _ZN7cutlass13device_kernelIN5flash19FlashAttnFwdCombineIN4cute5tupleIJNS3_1CILi16EEENS5_ILi64EEEEEELi7ELi256ELi1ELb0ELb0EffNS_4arch4Sm90EEEEEvNT_6ParamsE,@function
        .size           _ZN7cutlass13device_kernelIN5flash19FlashAttnFwdCombineIN4cute5tupleIJNS3_1CILi16EEENS5_ILi64EEEEEELi7ELi256ELi1ELb0ELb0EffNS_4arch4Sm90EEEEEvNT_6ParamsE,(.L_x_1699 - _ZN7cutlass13device_kernelIN5flash19FlashAttnFwdCombineIN4cute5tupleIJNS3_1CILi16EEENS5_ILi64EEEEEELi7ELi256ELi1ELb0ELb0EffNS_4arch4Sm90EEEEEvNT_6ParamsE)
        .other          _ZN7cutlass13device_kernelIN5flash19FlashAttnFwdCombineIN4cute5tupleIJNS3_1CILi16EEENS5_ILi64EEEEEELi7ELi256ELi1ELb0ELb0EffNS_4arch4Sm90EEEEEvNT_6ParamsE,@"STO_CUDA_ENTRY STV_DEFAULT"
_ZN7cutlass13device_kernelIN5flash19FlashAttnFwdCombineIN4cute5tupleIJNS3_1CILi16EEENS5_ILi64EEEEEELi7ELi256ELi1ELb0ELb0EffNS_4arch4Sm90EEEEEvNT_6ParamsE:
        /* <DEDUP_REMOVED lines=58> */
.L_x_1288:
        /* <DEDUP_REMOVED lines=22> */
[C---:B------:R-:W-:Y:S01]  /*0500*/  ISETP.GE.AND P3, PT, R12.reuse, R24, PT ;  /* 0x000000180c00720c */ /* 0x040fe20003f66270 */
[----:B------:R-:W-:Y:S01]  /*0510*/  ULDC.64 UR4, c[0x0][0x278] ;  /* 0x00009e0000047ab9 */ /* 0x000fe20000000a00 */
[----:B------:R-:W-:Y:S02]  /*0520*/  IMAD.MOV.U32 R7, RZ, RZ, R10 ;  /* 0x000000ffff077224 */ /* 0x000fe400078e000a */
[----:B------:R-:W-:Y:S02]  /*0530*/  VIADD R28, R12, 0x10 ;  /* 0x000000100c1c7836 */ /* 0x000fe40000000000 */
[----:B------:R-:W-:Y:S01]  /*0540*/  IMAD R14, R33, UR4, RZ ;  /* 0x00000004210e7c24 */ /* 0x000fe2000f8e02ff */
[----:B------:R-:W3:Y:S01]  /*0550*/  S2UR UR6, SR_CgaCtaId ;  /* 0x00000000000679c3 */ /* 0x000ee20000008800 */
[----:B------:R-:W-:-:S04]  /*0560*/  IMAD.WIDE.U32 R26, R32, UR4, RZ ;  /* 0x00000004201a7c25 */ /* 0x000fc8000f8e00ff */
[----:B------:R-:W-:Y:S01]  /*0570*/  IMAD R14, R32, UR5, R14 ;  /* 0x00000005200e7c24 */ /* 0x000fe2000f8e020e */
[----:B------:R-:W-:Y:S01]  /*0580*/  ULDC.64 UR4, c[0x0][0x270] ;  /* 0x00009c0000047ab9 */ /* 0x000fe20000000a00 */
[----:B------:R-:W-:Y:S01]  /*0590*/  VIADD R19, R12, 0x20 ;  /* 0x000000200c137836 */ /* 0x000fe20000000000 */
[----:B------:R-:W5:Y:S01]  /*05a0*/  @!P3 LDC.64 R16, c[0x0][0x268] ;  /* 0x00009a00ff10bb82 */ /* 0x000f620000000a00 */
[----:B------:R-:W-:Y:S01]  /*05b0*/  @!P3 SHF.R.S32.HI R22, RZ, 0x1f, R12 ;  /* 0x0000001fff16b819 */ /* 0x000fe2000001140c */
[----:B------:R-:W-:Y:S01]  /*05c0*/  @P3 IMAD.MOV.U32 R21, RZ, RZ, -0x800000 ;  /* 0xff800000ff153424 */ /* 0x000fe200078e00ff */
        /* <DEDUP_REMOVED lines=20> */
[----:B------:R-:W-:Y:S02]  /*0710*/  SHF.R.S32.HI R7, RZ, 0x1f, R18 ;  /* 0x0000001fff077819 */ /* 0x000fe40000011412 */
[----:B------:R-:W3:Y:S01]  /*0720*/  @!P0 LDC.64 R14, c[0x0][0x268] ;  /* 0x00009a00ff0e8b82 */ /* 0x000ee20000000a00 */
[----:B------:R-:W-:Y:S01]  /*0730*/  IADD3 R18, R12, 0x30, RZ ;  /* 0x000000300c127810 */ /* 0x000fe20007ffe0ff */
[----:B------:R-:W-:Y:S01]  /*0740*/  @!P6 IMAD.MOV.U32 R38, RZ, RZ, R26 ;  /* 0x000000ffff26e224 */ /* 0x000fe200078e001a */
[----:B------:R-:W-:-:S02]  /*0750*/  IADD3.X R27, R7, R27, R6, P2, !PT ;  /* 0x0000001b071b7210 */ /* 0x000fc400017fe406 */
[----:B------:R-:W-:Y:S02]  /*0760*/  ISETP.GE.AND P5, PT, R18, R24, PT ;  /* 0x000000181200720c */ /* 0x000fe40003fa6270 */
[----:B------:R-:W-:Y:S01]  /*0770*/  @!P0 SHF.R.S32.HI R23, RZ, 0x1f, R28 ;  /* 0x0000001fff178819 */ /* 0x000fe2000001141c */
[----:B------:R-:W5:Y:S01]  /*0780*/  @!P0 LDC.64 R6, c[0x0][0x250] ;  /* 0x00009400ff068b82 */ /* 0x000f620000000a00 */
[----:B------:R-:W-:Y:S01]  /*0790*/  @!P3 IMAD.WIDE.U32 R34, R12, R16, R26 ;  /* 0x000000100c22b225 */ /* 0x000fe200078e001a */
[----:B------:R-:W-:Y:S02]  /*07a0*/  LEA R3, R3, UR4, 0x2 ;  /* 0x0000000403037c11 */ /* 0x000fe4000f8e10ff */
[----:B------:R-:W-:Y:S01]  /*07b0*/  @!P6 MOV R39, R27 ;  /* 0x0000001b0027e202 */ /* 0x000fe20000000f00 */
[----:B------:R-:W-:Y:S02]  /*07c0*/  @!P3 IMAD.IADD R22, R35, 0x1, R22 ;  /* 0x000000012316b824 */ /* 0x000fe400078e0216 */
[----:B------:R1:W-:Y:S01]  /*07d0*/  @P3 STS [R3], R21 ;  /* 0x0000001503003388 */ /* 0x0003e20000000800 */
[C---:B--2---:R-:W-:Y:S01]  /*07e0*/  @!P3 LEA R30, P2, R34.reuse, R10, 0x2 ;  /* 0x0000000a221eb211 */ /* 0x044fe200078410ff */
[----:B------:R-:W2:Y:S03]  /*07f0*/  @!P6 LDC.64 R16, c[0x0][0x268] ;  /* 0x00009a00ff10eb82 */ /* 0x000ea60000000a00 */
[----:B------:R-:W-:Y:S01]  /*0800*/  @!P3 LEA.HI.X R31, R34, R11, R22, 0x2, P2 ;  /* 0x0000000b221fb211 */ /* 0x000fe200010f1416 */
[----:B---3--:R-:W-:-:S04]  /*0810*/  @!P0 IMAD R23, R23, R14, RZ ;  /* 0x0000000e17178224 */ /* 0x008fc800078e02ff */
        /* <DEDUP_REMOVED lines=10> */
[----:B------:R-:W-:Y:S02]  /*08c0*/  IADD3 R29, R12, 0x50, RZ ;  /* 0x000000500c1d7810 */ /* 0x000fe40007ffe0ff */
[C---:B-----5:R-:W-:Y:S02]  /*08d0*/  @!P0 LEA R34, P2, R28.reuse, R6, 0x2 ;  /* 0x000000061c228211 */ /* 0x060fe400078410ff */
[----:B------:R-:W-:Y:S02]  /*08e0*/  ISETP.GE.AND P3, PT, R29, R24, PT ;  /* 0x000000181d00720c */ /* 0x000fe40003f66270 */
[----:B-1----:R-:W-:Y:S01]  /*08f0*/  @P0 MOV R21, 0xff800000 ;  /* 0xff80000000150802 */ /* 0x002fe20000000f00 */
[----:B--2---:R-:W-:Y:S01]  /*0900*/  @!P6 IMAD R23, R23, R16, RZ ;  /* 0x000000101717e224 */ /* 0x004fe200078e02ff */
[----:B------:R-:W-:Y:S01]  /*0910*/  @!P0 LEA.HI.X R35, R28, R7, R22, 0x2, P2 ;  /* 0x000000071c238211 */ /* 0x000fe200010f1416 */
[----:B------:R-:W-:Y:S01]  /*0920*/  VIADD R28, R12, 0x60 ;  /* 0x000000600c1c7836 */ /* 0x000fe20000000000 */
[----:B------:R-:W-:Y:S01]  /*0930*/  @!P5 SHF.R.S32.HI R22, RZ, 0x1f, R18 ;  /* 0x0000001fff16d819 */ /* 0x000fe20000011412 */
[----:B------:R1:W-:Y:S01]  /*0940*/  @P0 STS [R3+0x400], R21 ;  /* 0x0004001503000388 */ /* 0x0003e20000000800 */
[----:B------:R-:W2:Y:S01]  /*0950*/  @!P5 LDC.64 R6, c[0x0][0x250] ;  /* 0x00009400ff06db82 */ /* 0x000ea20000000a00 */
[C---:B------:R-:W-:Y:S01]  /*0960*/  @!P6 IMAD R17, R19.reuse, R17, R23 ;  /* 0x000000111311e224 */ /* 0x040fe200078e0217 */
[----:B------:R-:W-:Y:S01]  /*0970*/  ISETP.GE.AND P2, PT, R28, R24, PT ;  /* 0x000000181c00720c */ /* 0x000fe20003f46270 */
[----:B------:R-:W-:Y:S01]  /*0980*/  @!P6 IMAD.WIDE.U32 R38, R19, R16, R38 ;  /* 0x000000101326e225 */ /* 0x000fe200078e0026 */
[----:B------:R-:W-:Y:S01]  /*0990*/  @!PT LDS RZ, [RZ] ;  /* 0x00000000fffff984 */ /* 0x000fe20000000800 */
[----:B------:R-:W-:Y:S01]  /*09a0*/  @!PT LDS RZ, [RZ] ;  /* 0x00000000fffff984 */ /* 0x000fe20000000800 */
[----:B------:R-:W-:Y:S01]  /*09b0*/  @!PT LDS RZ, [RZ] ;  /* 0x00000000fffff984 */ /* 0x000fe20000000800 */
[----:B------:R5:W-:Y:S03]  /*09c0*/  @!P0 LDGSTS.E.LTC128B [R3+0x400], desc[UR38][R34.64] ;  /* 0x0040000022038fae */ /* 0x000be6000b921966 */
[----:B---3--:R-:W-:-:S02]  /*09d0*/  @!P5 IMAD R30, R22, R10, RZ ;  /* 0x0000000a161ed224 */ /* 0x008fc400078e02ff */
[----:B------:R-:W-:Y:S01]  /*09e0*/  @P6 IMAD.MOV.U32 R19, RZ, RZ, -0x800000 ;  /* 0xff800000ff136424 */ /* 0x000fe200078e00ff */
[----:B----4-:R-:W-:Y:S01]  /*09f0*/  @!P6 LEA R36, P0, R38, R14, 0x2 ;  /* 0x0000000e2624e211 */ /* 0x010fe200078010ff */
[----:B------:R-:W-:Y:S01]  /*0a00*/  @!P5 IMAD R30, R18, R11, R30 ;  /* 0x0000000b121ed224 */ /* 0x000fe200078e021e */
[----:B------:R-:W-:Y:S01]  /*0a10*/  @!P6 IADD3 R11, R39, R17, RZ ;  /* 0x00000011270be210 */ /* 0x000fe20007ffe0ff */
[----:B------:R-:W-:Y:S01]  /*0a20*/  @P5 IMAD.MOV.U32 R14, RZ, RZ, -0x800000 ;  /* 0xff800000ff0e5424 */ /* 0x000fe200078e00ff */
[----:B------:R-:W3:Y:S01]  /*0a30*/  @!P3 LDC.64 R16, c[0x0][0x268] ;  /* 0x00009a00ff10bb82 */ /* 0x000ee20000000a00 */
[----:B------:R4:W-:Y:S01]  /*0a40*/  @P6 STS [R3+0x800], R19 ;  /* 0x0008001303006388 */ /* 0x0009e20000000800 */
[----:B------:R-:W-:-:S05]  /*0a50*/  @!P6 LEA.HI.X R37, R38, R15, R11, 0x2, P0 ;  /* 0x0000000f2625e211 */ /* 0x000fca00000f140b */
[----:B------:R-:W-:Y:S01]  /*0a60*/  @!PT LDS RZ, [RZ] ;  /* 0x00000000fffff984 */ /* 0x000fe20000000800 */
[----:B------:R-:W-:Y:S01]  /*0a70*/  @!PT LDS RZ, [RZ] ;  /* 0x00000000fffff984 */ /* 0x000fe20000000800 */
[----:B------:R-:W-:Y:S01]  /*0a80*/  @!PT LDS RZ, [RZ] ;  /* 0x00000000fffff984 */ /* 0x000fe20000000800 */
[----:B------:R4:W-:Y:S01]  /*0a90*/  @!P6 LDGSTS.E.LTC128B [R3+0x800], desc[UR38][R36.64] ;  /* 0x008000002403efae */ /* 0x0009e2000b921966 */
[----:B-1----:R-:W-:-:S03]  /*0aa0*/  VIADD R21, R12, 0x40 ;  /* 0x000000400c157836 */ /* 0x002fc60000000000 */
[----:B------:R1:W-:Y:S02]  /*0ab0*/  @P5 STS [R3+0xc00], R14 ;  /* 0x000c000e03005388 */ /* 0x0003e40000000800 */
[----:B------:R-:W-:Y:S02]  /*0ac0*/  ISETP.GE.AND P4, PT, R21, R24, PT ;  /* 0x000000181500720c */ /* 0x000fe40003f86270 */
[----:B-----5:R-:W-:Y:S01]  /*0ad0*/  @!P5 MOV R35, R27 ;  /* 0x0000001b0023d202 */ /* 0x020fe20000000f00 */
[----:B------:R-:W-:-:S04]  /*0ae0*/  @!P5 IMAD.MOV.U32 R34, RZ, RZ, R26 ;  /* 0x000000ffff22d224 */ /* 0x000fc800078e001a */
[----:B------:R-:W-:Y:S02]  /*0af0*/  @!P5 IMAD.WIDE.U32 R34, R18, R10, R34 ;  /* 0x0000000a1222d225 */ /* 0x000fe400078e0022 */
[----:B------:R-:W5:Y:S03]  /*0b00*/  @!P2 LDC.64 R10, c[0x0][0x268] ;  /* 0x00009a00ff0aab82 */ /* 0x000f660000000a00 */
[----:B------:R-:W-:Y:S02]  /*0b10*/  @!P5 IADD3 R15, R35, R30, RZ ;  /* 0x0000001e230fd210 */ /* 0x000fe40007ffe0ff */
[C---:B--2---:R-:W-:Y:S02]  /*0b20*/  @!P5 LEA R30, P0, R34.reuse, R6, 0x2 ;  /* 0x00000006221ed211 */ /* 0x044fe400078010ff */
[----:B------:R-:W-:Y:S01]  /*0b30*/  @!P4 SHF.R.S32.HI R35, RZ, 0x1f, R21 ;  /* 0x0000001fff23c819 */ /* 0x000fe20000011415 */
[----:B------:R-:W2:Y:S01]  /*0b40*/  @!P4 LDC.64 R22, c[0x0][0x268] ;  /* 0x00009a00ff16cb82 */ /* 0x000ea20000000a00 */
[----:B------:R-:W-:Y:S01]  /*0b50*/  @!P5 LEA.HI.X R31, R34, R7, R15, 0x2, P0 ;  /* 0x00000007221fd211 */ /* 0x000fe200000f140f */
[----:B------:R-:W-:Y:S01]  /*0b60*/  @P4 IMAD.MOV.U32 R34, RZ, RZ, -0x800000 ;  /* 0xff800000ff224424 */ /* 0x000fe200078e00ff */
[----:B----4-:R-:W-:Y:S01]  /*0b70*/  @!P3 SHF.R.S32.HI R36, RZ, 0x1f, R29 ;  /* 0x0000001fff24b819 */ /* 0x010fe2000001141d */
[----:B------:R-:W-:-:S02]  /*0b80*/  @!P3 IMAD.MOV.U32 R37, RZ, RZ, R27 ;  /* 0x000000ffff25b224 */ /* 0x000fc400078e001b */
[----:B------:R-:W-:Y:S01]  /*0b90*/  @!PT LDS RZ, [RZ] ;  /* 0x00000000fffff984 */ /* 0x000fe20000000800 */
[----:B------:R-:W-:Y:S01]  /*0ba0*/  @!PT LDS RZ, [RZ] ;  /* 0x00000000fffff984 */ /* 0x000fe20000000800 */
[----:B------:R-:W-:Y:S01]  /*0bb0*/  @!PT LDS RZ, [RZ] ;  /* 0x00000000fffff984 */ /* 0x000fe20000000800 */
[----:B------:R4:W-:Y:S02]  /*0bc0*/  @!P5 LDGSTS.E.LTC128B [R3+0xc00], desc[UR38][R30.64] ;  /* 0x00c000001e03dfae */ /* 0x0009e4000b921966 */
[----:B------:R-:W5:Y:S01]  /*0bd0*/  @!P4 LDC.64 R18, c[0x0][0x250] ;  /* 0x00009400ff12cb82 */ /* 0x000f620000000a00 */
[----:B---3--:R-:W-:Y:S01]  /*0be0*/  @!P3 IMAD R36, R36, R16, RZ ;  /* 0x000000102424b224 */ /* 0x008fe200078e02ff */
[----:B------:R-:W-:Y:S03]  /*0bf0*/  @P4 STS [R3+0x1000], R34 ;  /* 0x0010002203004388 */ /* 0x000fe60000000800 */
[C---:B------:R-:W-:Y:S01]  /*0c00*/  @!P3 IMAD R17, R29.reuse, R17, R36 ;  /* 0x000000111d11b224 */ /* 0x040fe200078e0224 */
[----:B------:R-:W-:Y:S02]  /*0c10*/  @!P3 MOV R36, R26 ;  /* 0x0000001a0024b202 */ /* 0x000fe40000000f00 */
[----:B-1----:R-:W1:Y:S03]  /*0c20*/  @!P3 LDC.64 R14, c[0x0][0x250] ;  /* 0x00009400ff0ebb82 */ /* 0x002e660000000a00 */
[----:B------:R-:W-:Y:S01]  /*0c30*/  @!P3 IMAD.WIDE.U32 R36, R29, R16, R36 ;  /* 0x000000101d24b225 */ /* 0x000fe200078e0024 */
[----:B------:R-:W-:-:S03]  /*0c40*/  IADD3 R16, R12, 0x70, RZ ;  /* 0x000000700c107810 */ /* 0x000fc60007ffe0ff */
[----:B------:R-:W-:Y:S01]  /*0c50*/  @!P3 IMAD.IADD R17, R37, 0x1, R17 ;  /* 0x000000012511b824 */ /* 0x000fe200078e0211 */
[----:B------:R-:W3:Y:S01]  /*0c60*/  @!P2 LDC.64 R6, c[0x0][0x250] ;  /* 0x00009400ff06ab82 */ /* 0x000ee20000000a00 */
[----:B--2---:R-:W-:Y:S01]  /*0c70*/  @!P4 IMAD R35, R35, R22, RZ ;  /* 0x000000162323c224 */ /* 0x004fe200078e02ff */
[----:B------:R-:W-:-:S03]  /*0c80*/  ISETP.GE.AND P6, PT, R16, R24, PT ;  /* 0x000000181000720c */ /* 0x000fc60003fc6270 */
[C---:B------:R-:W-:Y:S01]  /*0c90*/  @!P4 IMAD R23, R21.reuse, R23, R35 ;  /* 0x000000171517c224 */ /* 0x040fe200078e0223 */
[----:B----4-:R-:W-:Y:S01]  /*0ca0*/  @!P2 SHF.R.S32.HI R30, RZ, 0x1f, R28 ;  /* 0x0000001fff1ea819 */ /* 0x010fe2000001141c */
[----:B------:R-:W-:-:S04]  /*0cb0*/  @!P4 IMAD.WIDE.U32 R34, R21, R22, R26 ;  /* 0x000000161522c225 */ /* 0x000fc800078e001a */
[----:B-----5:R-:W-:Y:S01]  /*0cc0*/  @!P2 IMAD R30, R30, R10, RZ ;  /* 0x0000000a1e1ea224 */ /* 0x020fe200078e02ff */
[----:B------:R-:W-:Y:S01]  /*0cd0*/  @!P4 LEA R18, P0, R34, R18, 0x2 ;  /* 0x000000122212c211 */ /* 0x000fe200078010ff */
[----:B------:R-:W-:Y:S01]  /*0ce0*/  @!P4 IMAD.IADD R23, R35, 0x1, R23 ;  /* 0x000000012317c824 */ /* 0x000fe200078e0217 */
[----:B-1----:R-:W-:Y:S01]  /*0cf0*/  @!P3 LEA R14, P5, R36, R14, 0x2 ;  /* 0x0000000e240eb211 */ /* 0x002fe200078a10ff */
[C---:B------:R-:W-:Y:S02]  /*0d00*/  @!P2 IMAD R11, R28.reuse, R11, R30 ;  /* 0x0000000b1c0ba224 */ /* 0x040fe400078e021e */
        /* <DEDUP_REMOVED lines=8> */
[----:B---3--:R-:W-:-:S02]  /*0d90*/  @!P2 LEA R6, P0, R28, R6, 0x2 ;  /* 0x000000061c06a211 */ /* 0x008fc400078010ff */
        /* <DEDUP_REMOVED lines=31> */
.L_x_1290:
[----:B------:R-:W-:Y:S05]  /*0f90*/  BSYNC B0 ;  /* 0x0000000000007941 */ /* 0x000fea0003800000 */
.L_x_1289:
        /* <DEDUP_REMOVED lines=211> */
.L_x_1292:
[----:B------:R-:W-:Y:S05]  /*1cd0*/  BSYNC B0 ;  /* 0x0000000000007941 */ /* 0x000fea0003800000 */
.L_x_1291:
[----:B------:R-:W-:Y:S01]  /*1ce0*/  IMAD R37, R12, 0x4, R0 ;  /* 0x000000040c257824 */ /* 0x000fe200078e0200 */
[----:B------:R-:W-:Y:S01]  /*1cf0*/  STS [R28], R17 ;  /* 0x000000111c007388 */ /* 0x000fe20000000800 */
[----:B------:R-:W-:Y:S03]  /*1d00*/  BSSY B1, `(.L_x_1293) ;  /* 0x00000e4000017945 */ /* 0x000fe60003800000 */
[----:B------:R-:W-:Y:S04]  /*1d10*/  STS [R28+0x400], R16 ;  /* 0x000400101c007388 */ /* 0x000fe80000000800 */
[----:B------:R-:W-:Y:S04]  /*1d20*/  STS [R28+0x800], R11 ;  /* 0x0008000b1c007388 */ /* 0x000fe80000000800 */
[----:B------:R-:W-:Y:S04]  /*1d30*/  STS [R28+0xc00], R7 ;  /* 0x000c00071c007388 */ /* 0x000fe80000000800 */
        /* <DEDUP_REMOVED lines=28> */
.L_x_1297:
        /* <DEDUP_REMOVED lines=142> */
.L_x_1296:
[----:B------:R-:W-:Y:S05]  /*27e0*/  BSYNC B0 ;  /* 0x0000000000007941 */ /* 0x000fea0003800000 */
.L_x_1295:
[----:B------:R-:W-:Y:S05]  /*27f0*/  @!P5 BRA `(.L_x_1294) ;  /* 0x0000000000d0d947 */ /* 0x000fea0003800000 */
[----:B------:R-:W-:Y:S01]  /*2800*/  VIADD R8, R42, 0x3 ;  /* 0x000000032a087836 */ /* 0x000fe20000000000 */
[----:B-1----:R-:W-:Y:S01]  /*2810*/  HFMA2.MMA R20, -RZ, RZ, 0, 1.78813934326171875e-07 ;  /* 0x00000003ff147435 */ /* 0x002fe200000001ff */
[----:B------:R-:W-:-:S03]  /*2820*/  IMAD.MOV.U32 R10, RZ, RZ, RZ ;  /* 0x000000ffff0a7224 */ /* 0x000fc600078e00ff */
[----:B------:R-:W-:-:S07]  /*2830*/  SHF.R.S32.HI R11, RZ, 0x1f, R8 ;  /* 0x0000001fff0b7819 */ /* 0x000fce0000011408 */
.L_x_1298:
        /* <DEDUP_REMOVED lines=48> */
.L_x_1294:
[----:B------:R-:W-:Y:S05]  /*2b40*/  BSYNC B1 ;  /* 0x0000000000017941 */ /* 0x000fea0003800000 */
.L_x_1293:
        /* <DEDUP_REMOVED lines=26> */
.L_x_1299:
        /* <DEDUP_REMOVED lines=9> */
.L_x_1699:


//--------------------- .text._ZN7cutlass13device_kernelIN5flash19FlashAttnFwdCombineIN4cute5tupleIJNS3_1CILi16EEENS5_ILi64EEEEEELi6ELi256ELi1ELb0ELb0EffNS_4arch4Sm90EEEEEvNT_6ParamsE --------------------------
	.section	.text._ZN7cutlass13device_kernelIN5flash19FlashAttnFwdCombineIN4cute5tupleIJNS3_1CILi16EEENS5_ILi64EEEEEELi6ELi256ELi1ELb0ELb0EffNS_4arch4Sm90EEEEEvNT_6ParamsE,"ax",@progbits
	.align	128
.text._ZN7cutlass13device_kernelIN5flash19FlashAttnFwdCombineIN4cute5tupleIJNS3_1CILi16EEENS5_ILi64EEEEEELi6ELi256ELi1ELb0ELb0EffNS_4arch4Sm90EEEEEvNT_6ParamsE:
        .type           _ZN7cutlass13device_kernelIN5flash19FlashAttnFwdCombineIN4cute5tupleIJNS3_1CILi16EEENS5_ILi64EEEEEELi6ELi256ELi1ELb0ELb0EffNS_4arch4Sm90EEEEEvNT_6ParamsE,@function
        .size           _ZN7cutlass13device_kernelIN5flash19FlashAttnFwdCombineIN4cute5tupleIJNS3_1CILi16EEENS5_ILi64EEEEEELi6ELi256ELi1ELb0ELb0EffNS_4arch4Sm90EEEEEvNT_6ParamsE,(.L_x_1700 - _ZN7cutlass13device_kernelIN5flash19FlashAttnFwdCombineIN4cute5tupleIJNS3_1CILi16EEENS5_ILi64EEEEEELi6ELi256ELi1ELb0ELb0EffNS_4arch4Sm90EEEEEvNT_6ParamsE)
        .other          _ZN7cutlass13device_kernelIN5flash19FlashAttnFwdCombineIN4cute5tupleIJNS3_1CILi16EEENS5_ILi64EEEEEELi6ELi256ELi1ELb0ELb0EffNS_4arch4Sm90EEEEEvNT_6ParamsE,@"STO_CUDA_ENTRY STV_DEFAULT"
_ZN7cutlass13device_kernelIN5flash19FlashAttnFwdCombineIN4cute5tupleIJNS3_1CILi16EEENS5_ILi64EEEEEELi6ELi256ELi1ELb0ELb0EffNS_4arch4Sm90EEEEEvNT_6ParamsE:
        /* <DEDUP_REMOVED lines=58> */
.L_x_1300:
        /* <DEDUP_REMOVED lines=34> */
[----:B------:R-:W-:-:S02]  /*05c0*/  ULDC.64 UR4, c[0x0][0x270] ;  /* 0x00009c0000047ab9 */ /* 0x000fc40000000a00 */
[----:B------:R-:W-:Y:S01]  /*05d0*/  @!P6 SHF.R.S32.HI R21, RZ, 0x1f, R12 ;  /* 0x0000001fff15e819 */ /* 0x000fe2000001140c */
        /* <DEDUP_REMOVED lines=8> */
[----:B------:R-:W1:Y:S01]  /*0660*/  @P0 LDC R10, c[0x0][0x2bc] ;  /* 0x0000af00ff0a0b82 */ /* 0x000e620000000800 */
[----:B-----5:R-:W-:-:S04]  /*0670*/  @!P6 IMAD R21, R21, R22, RZ ;  /* 0x000000161515e224 */ /* 0x020fc800078e02ff */
[----:B------:R-:W-:-:S03]  /*0680*/  @!P6 IMAD R21, R12, R23, R21 ;  /* 0x000000170c15e224 */ /* 0x000fc600078e0215 */
[----:B------:R-:W5:Y:S01]  /*0690*/  @P0 LDC R7, c[0x0][0x2c0] ;  /* 0x0000b000ff070b82 */ /* 0x000f620000000800 */
[----:B--2---:R-:W-:-:S04]  /*06a0*/  @!P5 IMAD R27, R27, R16, RZ ;  /* 0x000000101b1bd224 */ /* 0x004fc800078e02ff */
[----:B------:R-:W-:Y:S02]  /*06b0*/  @!P5 IMAD R17, R30, R17, R27 ;  /* 0x000000111e11d224 */ /* 0x000fe400078e021b */
[----:B-1----:R-:W-:-:S05]  /*06c0*/  @P0 IMAD.HI.U32 R10, R6, R10, RZ ;  /* 0x0000000a060a0227 */ /* 0x002fca00078e00ff */
[----:B-----5:R-:W-:Y:S02]  /*06d0*/  @P0 SHF.R.U32.HI R3, RZ, R7, R10 ;  /* 0x00000007ff030219 */ /* 0x020fe4000001160a */
[----:B------:R-:W1:Y:S02]  /*06e0*/  @!P4 LDC.64 R10, c[0x0][0x268] ;  /* 0x00009a00ff0acb82 */ /* 0x000e640000000a00 */
[----:B------:R-:W-:Y:S01]  /*06f0*/  SHF.R.S32.HI R26, RZ, 0x1f, R3 ;  /* 0x0000001fff1a7819 */ /* 0x000fe20000011403 */
[C---:B------:R-:W-:Y:S01]  /*0700*/  IMAD.WIDE.U32 R34, R3.reuse, UR4, R34 ;  /* 0x0000000403227c25 */ /* 0x040fe2000f8e0022 */
[----:B------:R-:W-:-:S03]  /*0710*/  IADD3 R7, -R3, RZ, RZ ;  /* 0x000000ff03077210 */ /* 0x000fc60007ffe1ff */
[----:B------:R-:W-:Y:S02]  /*0720*/  IMAD R26, R26, UR4, RZ ;  /* 0x000000041a1a7c24 */ /* 0x000fe4000f8e02ff */
[----:B------:R-:W-:Y:S02]  /*0730*/  IMAD R6, R14, R7, R6 ;  /* 0x000000070e067224 */ /* 0x000fe400078e0206 */
[----:B------:R-:W-:Y:S01]  /*0740*/  IMAD R26, R3, UR5, R26 ;  /* 0x00000005031a7c24 */ /* 0x000fe2000f8e021a */
[----:B------:R-:W2:Y:S01]  /*0750*/  @!P5 LDC.64 R14, c[0x0][0x250] ;  /* 0x00009400ff0edb82 */ /* 0x000ea20000000a00 */
[----:B------:R-:W-:Y:S01]  /*0760*/  @P6 IMAD.MOV.U32 R3, RZ, RZ, -0x800000 ;  /* 0xff800000ff036424 */ /* 0x000fe200078e00ff */
[----:B------:R-:W-:Y:S02]  /*0770*/  SHF.R.S32.HI R28, RZ, 0x1f, R6 ;  /* 0x0000001fff1c7819 */ /* 0x000fe40000011406 */
[----:B------:R-:W-:Y:S02]  /*0780*/  IADD3 R34, P0, R6, R34, RZ ;  /* 0x0000002206227210 */ /* 0x000fe40007f1e0ff */
[----:B------:R5:W-:Y:S02]  /*0790*/  @P6 STS [R31], R3 ;  /* 0x000000031f006388 */ /* 0x000be40000000800 */
[----:B------:R-:W4:Y:S01]  /*07a0*/  @!P4 LDC.64 R6, c[0x0][0x250] ;  /* 0x00009400ff06cb82 */ /* 0x000f220000000a00 */
[----:B------:R-:W-:-:S02]  /*07b0*/  IADD3.X R35, R28, R35, R26, P0, !PT ;  /* 0x000000231c237210 */ /* 0x000fc400007fe41a */
        /* <DEDUP_REMOVED lines=8> */
[----:B--2---:R-:W-:-:S03]  /*0840*/  @!P5 LEA R14, P2, R26, R14, 0x2 ;  /* 0x0000000e1a0ed211 */ /* 0x004fc600078410ff */
[----:B------:R-:W-:Y:S01]  /*0850*/  @!PT LDS RZ, [RZ] ;  /* 0x00000000fffff984 */ /* 0x000fe20000000800 */
[----:B------:R-:W-:Y:S01]  /*0860*/  @!PT LDS RZ, [RZ] ;  /* 0x00000000fffff984 */ /* 0x000fe20000000800 */
[----:B------:R-:W-:Y:S01]  /*0870*/  @!PT LDS RZ, [RZ] ;  /* 0x00000000fffff984 */ /* 0x000fe20000000800 */
[----:B------:R2:W-:Y:S01]  /*0880*/  @!P6 LDGSTS.E.LTC128B [R31], desc[UR38][R18.64] ;  /* 0x00000000121fefae */ /* 0x0005e2000b921966 */
[----:B-----5:R-:W-:Y:S02]  /*0890*/  @!P4 SHF.R.S32.HI R3, RZ, 0x1f, R29 ;  /* 0x0000001fff03c819 */ /* 0x020fe4000001141d */
[----:B------:R-:W-:-:S03]  /*08a0*/  @!P5 LEA.HI.X R15, R26, R15, R17, 0x2, P2 ;  /* 0x0000000f1a0fd211 */ /* 0x000fc600010f1411 */
[----:B-1----:R-:W-:-:S04]  /*08b0*/  @!P4 IMAD R3, R3, R10, RZ ;  /* 0x0000000a0303c224 */ /* 0x002fc800078e02ff */
[C---:B------:R-:W-:Y:S01]  /*08c0*/  @!P4 IMAD R3, R29.reuse, R11, R3 ;  /* 0x0000000b1d03c224 */ /* 0x040fe200078e0203 */
[----:B------:R-:W-:Y:S01]  /*08d0*/  IADD3 R11, R12, 0x30, RZ ;  /* 0x000000300c0b7810 */ /* 0x000fe20007ffe0ff */
[----:B------:R-:W-:Y:S01]  /*08e0*/  @!P4 IMAD.WIDE.U32 R28, R29, R10, R34 ;  /* 0x0000000a1d1cc225 */ /* 0x000fe200078e0022 */
[----:B------:R-:W-:Y:S02]  /*08f0*/  @P5 MOV R10, 0xff800000 ;  /* 0xff800000000a5802 */ /* 0x000fe40000000f00 */
[----:B------:R-:W-:Y:S02]  /*0900*/  ISETP.GE.AND P3, PT, R11, R24, PT ;  /* 0x000000180b00720c */ /* 0x000fe40003f66270 */
[----:B------:R-:W-:Y:S01]  /*0910*/  @!P4 IADD3 R3, R29, R3, RZ ;  /* 0x000000031d03c210 */ /* 0x000fe20007ffe0ff */
[----:B------:R1:W-:Y:S01]  /*0920*/  @P5 STS [R31+0x400], R10 ;  /* 0x0004000a1f005388 */ /* 0x0003e20000000800 */
[----:B----4-:R-:W-:-:S03]  /*0930*/  @!P4 LEA R6, P0, R28, R6, 0x2 ;  /* 0x000000061c06c211 */ /* 0x010fc600078010ff */
        /* <DEDUP_REMOVED lines=29> */
.L_x_1302:
[----:B------:R-:W-:Y:S05]  /*0b10*/  BSYNC B0 ;  /* 0x0000000000007941 */ /* 0x000fea0003800000 */
.L_x_1301:
[----:B------:R-:W-:Y:S01]  /*0b20*/  USHF.L.U32 UR4, UR36, 0x6, URZ ;  /* 0x0000000624047899 */ /* 0x000fe2000800063f */
[C---:B-1----:R-:W-:Y:S01]  /*0b30*/  @P1 IMAD.HI.U32 R9, R20.reuse, R9, RZ ;  /* 0x0000000914091227 */ /* 0x042fe200078e00ff */
[----:B------:R-:W-:Y:S01]  /*0b40*/  ISETP.GE.AND P0, PT, R20, R25, PT ;  /* 0x000000191400720c */ /* 0x000fe20003f06270 */
[----:B------:R-:W0:Y:S01]  /*0b50*/  LDGDEPBAR ;  /* 0x00000000000079af */ /* 0x000e220000000000 */
[----:B------:R-:W-:Y:S01]  /*0b60*/  USHF.R.S32.HI UR5, URZ, 0x1f, UR4 ;  /* 0x0000001f3f057899 */ /* 0x000fe20008011404 */
[----:B--2---:R-:W-:Y:S01]  /*0b70*/  IMAD.MOV.U32 R3, RZ, RZ, R20 ;  /* 0x000000ffff037224 */ /* 0x004fe200078e0014 */
        /* <DEDUP_REMOVED lines=25> */
[----:B---3--:R-:W3:Y:S01]  /*0d10*/  @!P4 LDC.64 R10, c[0x0][0x210] ;  /* 0x00008400ff0acb82 */ /* 0x008ee20000000a00 */
        /* <DEDUP_REMOVED lines=142> */
.L_x_1304:
[----:B------:R-:W-:Y:S05]  /*1600*/  BSYNC B0 ;  /* 0x0000000000007941 */ /* 0x000fea0003800000 */
.L_x_1303:
[----:B------:R-:W-:Y:S01]  /*1610*/  IMAD R38, R12, 0x4, R0 ;  /* 0x000000040c267824 */ /* 0x000fe200078e0200 */
[----:B------:R-:W-:Y:S01]  /*1620*/  STS [R21], R10 ;  /* 0x0000000a15007388 */ /* 0x000fe20000000800 */
[----:B------:R-:W-:Y:S01]  /*1630*/  BSSY B1, `(.L_x_1305) ;  /* 0x00000df000017945 */ /* 0x000fe20003800000 */
[----:B------:R-:W-:Y:S02]  /*1640*/  CS2R R4, SRZ ;  /* 0x0000000000047805 */ /* 0x000fe4000001ff00 */
[----:B------:R-:W-:Y:S04]  /*1650*/  STS [R21+0x400], R7 ;  /* 0x0004000715007388 */ /* 0x000fe80000000800 */
[----:B------:R2:W-:Y:S04]  /*1660*/  STS [R21+0x800], R6 ;  /* 0x0008000615007388 */ /* 0x0005e80000000800 */
        /* <DEDUP_REMOVED lines=23> */
.L_x_1309:
[C---:B------:R-:W-:Y:S02]  /*17e0*/  VIADD R10, R20.reuse, 0x3 ;  /* 0x00000003140a7836 */ /* 0x040fe40000000000 */
[----:B------:R-:W-:Y:S02]  /*17f0*/  IMAD R28, R15, 0x4, R0 ;  /* 0x000000040f1c7824 */ /* 0x000fe400078e0200 */
[----:B-1----:R-:W-:Y:S01]  /*1800*/  IMAD.SHL.U32 R11, R20, 0x10, RZ ;  /* 0x00000010140b7824 */ /* 0x002fe200078e00ff */
        /* <DEDUP_REMOVED lines=139> */
.L_x_1308:
[----:B------:R-:W-:Y:S05]  /*20c0*/  BSYNC B0 ;  /* 0x0000000000007941 */ /* 0x000fea0003800000 */
.L_x_1307:
[----:B------:R-:W-:Y:S05]  /*20d0*/  @!P5 BRA `(.L_x_1306) ;  /* 0x0000000000d0d947 */ /* 0x000fea0003800000 */
[----:B------:R-:W-:Y:S01]  /*20e0*/  VIADD R8, R42, 0x3 ;  /* 0x000000032a087836 */ /* 0x000fe20000000000 */
[----:B------:R-:W-:Y:S01]  /*20f0*/  HFMA2.MMA R20, -RZ, RZ, 0, 1.78813934326171875e-07 ;  /* 0x00000003ff147435 */ /* 0x000fe200000001ff */
[----:B------:R-:W-:-:S03]  /*2100*/  IMAD.MOV.U32 R10, RZ, RZ, RZ ;  /* 0x000000ffff0a7224 */ /* 0x000fc600078e00ff */
[----:B-1----:R-:W-:-:S07]  /*2110*/  SHF.R.S32.HI R11, RZ, 0x1f, R8 ;  /* 0x0000001fff0b7819 */ /* 0x002fce0000011408 */
.L_x_1310:
        /* <DEDUP_REMOVED lines=48> */
.L_x_1306:
[----:B------:R-:W-:Y:S05]  /*2420*/  BSYNC B1 ;  /* 0x0000000000017941 */ /* 0x000fea0003800000 */
.L_x_1305:
        /* <DEDUP_REMOVED lines=26> */
.L_x_1311:
        /* <DEDUP_REMOVED lines=11> */
.L_x_1700:


//--------------------- .text._ZN7cutlass13device_kernelIN5flash19FlashAttnFwdCombineIN4cute5tupleIJNS3_1CILi16EEENS5_ILi64EEEEEELi5ELi256ELi1ELb0ELb0EffNS_4arch4Sm90EEEEEvNT_6ParamsE --------------------------
	.section	.text._ZN7cutlass13device_kernelIN5flash19FlashAttnFwdCombineIN4cute5tupleIJNS3_1CILi16EEENS5_ILi64EEEEEELi5ELi256ELi1ELb0ELb0EffNS_4arch4Sm90EEEEEvNT_6ParamsE,"ax",@progbits
	.align	128
.text._ZN7cutlass13device_kernelIN5flash19FlashAttnFwdCombineIN4cute5tupleIJNS3_1CILi16EEENS5_ILi64EEEEEELi5ELi256ELi1ELb0ELb0EffNS_4arch4Sm90EEEEEvNT_6ParamsE:
        .type           _ZN7cutlass13device_kernelIN5flash19FlashAttnFwdCombineIN4cute5tupleIJNS3_1CILi16EEENS5_ILi64EEEEEELi5ELi256ELi1ELb0ELb0EffNS_4arch4Sm90EEEEEvNT_6ParamsE,@function
        .size           _ZN7cutlass13device_kernelIN5flash19FlashAttnFwdCombineIN4cute5tupleIJNS3_1CILi16EEENS5_ILi64EEEEEELi5ELi256ELi1ELb0ELb0EffNS_4arch4Sm90EEEEEvNT_6ParamsE,(.L_x_1701 - _ZN7cutlass13device_kernelIN5flash19FlashAttnFwdCombineIN4cute5tupleIJNS3_1CILi16EEENS5_ILi64EEEEEELi5ELi256ELi1ELb0ELb0EffNS_4arch4Sm90EEEEEvNT_6ParamsE)
        .other          _ZN7cutlass13device_kernelIN5flash19FlashAttnFwdCombineIN4cute5tupleIJNS3_1CILi16EEENS5_ILi64EEEEEELi5ELi256ELi1ELb0ELb0EffNS_4arch4Sm90EEEEEvNT_6ParamsE,@"STO_CUDA_ENTRY STV_DEFAULT"
_ZN7cutlass13device_kernelIN5flash19FlashAttnFwdCombineIN4cute5tupleIJNS3_1CILi16EEENS5_ILi64EEEEEELi5ELi256ELi1ELb0ELb0EffNS_4arch4Sm90EEEEEvNT_6ParamsE:
        /* <DEDUP_REMOVED lines=58> */
.L_x_1312:
        /* <DEDUP_REMOVED lines=50> */
[C---:B------:R-:W-:Y:S01]  /*06c0*/  IADD3 R14, R12.reuse, 0x10, RZ ;  /* 0x000000100c0e7810 */ /* 0x040fe20007ffe0ff */
[-C--:B-----5:R-:W-:Y:S01]  /*06d0*/  @!P3 IMAD R15, R15, R10.reuse, RZ ;  /* 0x0000000a0f0fb224 */ /* 0x0a0fe200078e02ff */
[----:B------:R-:W-:Y:S01]  /*06e0*/  LEA R3, R3, UR4, 0x2 ;  /* 0x0000000403037c11 */ /* 0x000fe2000f8e10ff */
[----:B------:R-:W-:Y:S01]  /*06f0*/  @!P3 IMAD.WIDE.U32 R18, R12, R10, R22 ;  /* 0x0000000a0c12b225 */ /* 0x000fe200078e0016 */
[----:B------:R-:W-:-:S03]  /*0700*/  ISETP.GE.AND P2, PT, R14, R16, PT ;  /* 0x000000100e00720c */ /* 0x000fc60003f46270 */
[----:B------:R-:W-:-:S04]  /*0710*/  @!P3 IMAD R11, R12, R11, R15 ;  /* 0x0000000b0c0bb224 */ /* 0x000fc800078e020f */
        /* <DEDUP_REMOVED lines=27> */
.L_x_1314:
[----:B------:R-:W-:Y:S05]  /*08d0*/  BSYNC B0 ;  /* 0x0000000000007941 */ /* 0x000fea0003800000 */
.L_x_1313:
        /* <DEDUP_REMOVED lines=124> */
[----:B----4-:R-:W-:Y:S01]  /*10a0*/  FMUL.FTZ R10, R10, R7 ;  /* 0x000000070a0a7220 */ /* 0x010fe20000410000 */
        /* <DEDUP_REMOVED lines=33> */
.L_x_1316:
[----:B------:R-:W-:Y:S05]  /*12c0*/  BSYNC B0 ;  /* 0x0000000000007941 */ /* 0x000fea0003800000 */
.L_x_1315:
[----:B------:R-:W-:Y:S01]  /*12d0*/  STS [R3], R10 ;  /* 0x0000000a03007388 */ /* 0x000fe20000000800 */
[----:B------:R-:W-:Y:S01]  /*12e0*/  BSSY B1, `(.L_x_1317) ;  /* 0x00000de000017945 */ /* 0x000fe20003800000 */
[----:B------:R-:W-:Y:S02]  /*12f0*/  CS2R R4, SRZ ;  /* 0x0000000000047805 */ /* 0x000fe4000001ff00 */
[----:B------:R2:W-:Y:S04]  /*1300*/  STS [R3+0x400], R7 ;  /* 0x0004000703007388 */ /* 0x0005e80000000800 */
        /* <DEDUP_REMOVED lines=23> */
.L_x_1321:
        /* <DEDUP_REMOVED lines=142> */
.L_x_1320:
[----:B------:R-:W-:Y:S05]  /*1d60*/  BSYNC B0 ;  /* 0x0000000000007941 */ /* 0x000fea0003800000 */
.L_x_1319:
[----:B------:R-:W-:Y:S05]  /*1d70*/  @!P5 BRA `(.L_x_1318) ;  /* 0x0000000000d0d947 */ /* 0x000fea0003800000 */
[----:B------:R-:W-:Y:S01]  /*1d80*/  VIADD R8, R42, 0x3 ;  /* 0x000000032a087836 */ /* 0x000fe20000000000 */
[----:B------:R-:W-:Y:S01]  /*1d90*/  HFMA2.MMA R20, -RZ, RZ, 0, 1.78813934326171875e-07 ;  /* 0x00000003ff147435 */ /* 0x000fe200000001ff */
[----:B------:R-:W-:-:S03]  /*1da0*/  IMAD.MOV.U32 R10, RZ, RZ, RZ ;  /* 0x000000ffff0a7224 */ /* 0x000fc600078e00ff */
[----:B-1----:R-:W-:-:S07]  /*1db0*/  SHF.R.S32.HI R11, RZ, 0x1f, R8 ;  /* 0x0000001fff0b7819 */ /* 0x002fce0000011408 */
.L_x_1322:
        /* <DEDUP_REMOVED lines=48> */
.L_x_1318:
[----:B------:R-:W-:Y:S05]  /*20c0*/  BSYNC B1 ;  /* 0x0000000000017941 */ /* 0x000fea0003800000 */
.L_x_1317:
        /* <DEDUP_REMOVED lines=26> */
.L_x_1323:
        /* <DEDUP_REMOVED lines=9> */
.L_x_1701:


//--------------------- .text._ZN7cutlass13device_kernelIN5flash19FlashAttnFwdCombineIN4cute5tupleIJNS3_1CILi16EEENS5_ILi64EEEEEELi4ELi256ELi1ELb0ELb0EffNS_4arch4Sm90EEEEEvNT_6ParamsE --------------------------
	.section	.text._ZN7cutlass13device_kernelIN5flash19FlashAttnFwdCombineIN4cute5tupleIJNS3_1CILi16EEENS5_ILi64EEEEEELi4ELi256ELi1ELb0ELb0EffNS_4arch4Sm90EEEEEvNT_6ParamsE,"ax",@progbits
	.align	128
.text._ZN7cutlass13device_kernelIN5flash19FlashAttnFwdCombineIN4cute5tupleIJNS3_1CILi16EEENS5_ILi64EEEEEELi4ELi256ELi1ELb0ELb0EffNS_4arch4Sm90EEEEEvNT_6ParamsE:
        .type           _ZN7cutlass13device_kernelIN5flash19FlashAttnFwdCombineIN4cute5tupleIJNS3_1CILi16EEENS5_ILi64EEEEEELi4ELi256ELi1ELb0ELb0EffNS_4arch4Sm90EEEEEvNT_6ParamsE,@function
        .size           _ZN7cutlass13device_kernelIN5flash19FlashAttnFwdCombineIN4cute5tupleIJNS3_1CILi16EEENS5_ILi64EEEEEELi4ELi256ELi1ELb0ELb0EffNS_4arch4Sm90EEEEEvNT_6ParamsE,(.L_x_1702 - _ZN7cutlass13device_kernelIN5flash19FlashAttnFwdCombineIN4cute5tupleIJNS3_1CILi16EEENS5_ILi64EEEEEELi4ELi256ELi1ELb0ELb0EffNS_4arch4Sm90EEEEEvNT_6ParamsE)
        .other          _ZN7cutlass13device_kernelIN5flash19FlashAttnFwdCombineIN4cute5tupleIJNS3_1CILi16EEENS5_ILi64EEEEEELi4ELi256ELi1ELb0ELb0EffNS_4arch4Sm90EEEEEvNT_6ParamsE,@"STO_CUDA_ENTRY STV_DEFAULT"
_ZN7cutlass13device_kernelIN5flash19FlashAttnFwdCombineIN4cute5tupleIJNS3_1CILi16EEENS5_ILi64EEEEEELi4ELi256ELi1ELb0ELb0EffNS_4arch4Sm90EEEEEvNT_6ParamsE:
        /* <DEDUP_REMOVED lines=58> */
.L_x_1324:
        /* <DEDUP_REMOVED lines=65> */
.L_x_1326:
[----:B------:R-:W-:Y:S05]  /*07b0*/  BSYNC B0 ;  /* 0x0000000000007941 */ /* 0x000fea0003800000 */
.L_x_1325:
[----:B------:R-:W-:Y:S01]  /*07c0*/  USHF.L.U32 UR4, UR36, 0x6, URZ ;  /* 0x0000000624047899 */ /* 0x000fe2000800063f */
[C---:B-1----:R-:W-:Y:S01]  /*07d0*/  @P1 IMAD.HI.U32 R6, R20.reuse, R6, RZ ;  /* 0x0000000614061227 */ /* 0x042fe200078e00ff */
[----:B------:R-:W-:Y:S01]  /*07e0*/  ISETP.GE.AND P0, PT, R20, R17, PT ;  /* 0x000000111400720c */ /* 0x000fe20003f06270 */
[----:B------:R-:W0:Y:S01]  /*07f0*/  LDGDEPBAR ;  /* 0x00000000000079af */ /* 0x000e220000000000 */
[----:B------:R-:W-:Y:S01]  /*0800*/  USHF.R.S32.HI UR5, URZ, 0x1f, UR4 ;  /* 0x0000001f3f057899 */ /* 0x000fe20008011404 */
[----:B------:R-:W-:Y:S01]  /*0810*/  IMAD.MOV.U32 R3, RZ, RZ, R20 ;  /* 0x000000ffff037224 */ /* 0x000fe200078e0014 */
[----:B----4-:R-:W-:Y:S01]  /*0820*/  @P1 SHF.R.U32.HI R3, RZ, R0, R6 ;  /* 0x00000000ff031219 */ /* 0x010fe20000011606 */
[----:B--2---:R-:W-:Y:S02]  /*0830*/  IMAD.SHL.U32 R14, R2, 0x4, RZ ;  /* 0x00000004020e7824 */ /* 0x004fe400078e00ff */
        /* <DEDUP_REMOVED lines=141> */
.L_x_1328:
[----:B------:R-:W-:Y:S05]  /*1110*/  BSYNC B0 ;  /* 0x0000000000007941 */ /* 0x000fea0003800000 */
.L_x_1327:
        /* <DEDUP_REMOVED lines=26> */
.L_x_1333:
        /* <DEDUP_REMOVED lines=142> */
.L_x_1332:
[----:B------:R-:W-:Y:S05]  /*1ba0*/  BSYNC B0 ;  /* 0x0000000000007941 */ /* 0x000fea0003800000 */
.L_x_1331:
[----:B------:R-:W-:Y:S05]  /*1bb0*/  @!P5 BRA `(.L_x_1330) ;  /* 0x0000000000d0d947 */ /* 0x000fea0003800000 */
[----:B------:R-:W-:Y:S01]  /*1bc0*/  VIADD R8, R42, 0x3 ;  /* 0x000000032a087836 */ /* 0x000fe20000000000 */
[----:B------:R-:W-:Y:S01]  /*1bd0*/  HFMA2.MMA R20, -RZ, RZ, 0, 1.78813934326171875e-07 ;  /* 0x00000003ff147435 */ /* 0x000fe200000001ff */
[----:B-1----:R-:W-:-:S03]  /*1be0*/  IMAD.MOV.U32 R10, RZ, RZ, RZ ;  /* 0x000000ffff0a7224 */ /* 0x002fc600078e00ff */
[----:B------:R-:W-:-:S07]  /*1bf0*/  SHF.R.S32.HI R11, RZ, 0x1f, R8 ;  /* 0x0000001fff0b7819 */ /* 0x000fce0000011408 */
.L_x_1334:
        /* <DEDUP_REMOVED lines=48> */
.L_x_1330:
[----:B------:R-:W-:Y:S05]  /*1f00*/  BSYNC B1 ;  /* 0x0000000000017941 */ /* 0x000fea0003800000 */
.L_x_1329:
        /* <DEDUP_REMOVED lines=26> */
.L_x_1335:
        /* <DEDUP_REMOVED lines=13> */
.L_x_1702:


//--------------------- .text._ZN7cutlass13device_kernelIN5flash19FlashAttnFwdCombineIN4cute5tupleIJNS3_1CILi16EEENS5_ILi64EEEEEELi8ELi256ELi1ELb0ELb1EffNS_4arch4Sm90EEEEEvNT_6ParamsE --------------------------
	.section	.text._ZN7cutlass13device_kernelIN5flash19FlashAttnFwdCombineIN4cute5tupleIJNS3_1CILi16EEENS5_ILi64EEEEEELi8ELi256ELi1ELb0ELb1EffNS_4arch4Sm90EEEEEvNT_6ParamsE,"ax",@progbits
	.align	128
.text._ZN7cutlass13device_kernelIN5flash19FlashAttnFwdCombineIN4cute5tupleIJNS3_1CILi16EEENS5_ILi64EEEEEELi8ELi256ELi1ELb0ELb1EffNS_4arch4Sm90EEEEEvNT_6ParamsE:
        .type           _ZN7cutlass13device_kernelIN5flash19FlashAttnFwdCombineIN4cute5tupleIJNS3_1CILi16EEENS5_ILi64EEEEEELi8ELi256ELi1ELb0ELb1EffNS_4arch4Sm90EEEEEvNT_6ParamsE,@function
        .size           _ZN7cutlass13device_kernelIN5flash19FlashAttnFwdCombineIN4cute5tupleIJNS3_1CILi16EEENS5_ILi64EEEEEELi8ELi256ELi1ELb0ELb1EffNS_4arch4Sm90EEEEEvNT_6ParamsE,(.L_x_1703 - _ZN7cutlass13device_kernelIN5flash19FlashAttnFwdCombineIN4cute5tupleIJNS3_1CILi16EEENS5_ILi64EEEEEELi8ELi256ELi1ELb0ELb1EffNS_4arch4Sm90EEEEEvNT_6ParamsE)
        .other          _ZN7cutlass13device_kernelIN5flash19FlashAttnFwdCombineIN4cute5tupleIJNS3_1CILi16EEENS5_ILi64EEEEEELi8ELi256ELi1ELb0ELb1EffNS_4arch4Sm90EEEEEvNT_6ParamsE,@"STO_CUDA_ENTRY STV_DEFAULT"
_ZN7cutlass13device_kernelIN5flash19FlashAttnFwdCombineIN4cute5tupleIJNS3_1CILi16EEENS5_ILi64EEEEEELi8ELi256ELi1ELb0ELb1EffNS_4arch4Sm90EEEEEvNT_6ParamsE:
        /* <DEDUP_REMOVED lines=9> */
[----:B---3--:R-:W-:-:S05]  /*0090*/  @P1 IMAD.WIDE R6, R4, 0x4, R6 ;  /* 0x0000000404061825 */ /* 0x008fca00078e0206 */
        /* <DEDUP_REMOVED lines=47> */
.L_x_1336:
        /* <DEDUP_REMOVED lines=25> */
.L_x_1337:
        /* <DEDUP_REMOVED lines=101> */
.L_x_1339:
        /* <DEDUP_REMOVED lines=13> */
[----:B------:R-:W-:Y:S05]  /*0c40*/  CALL.REL.NOINC `($__internal_44_$__cuda_sm20_div_u64) ;  /* 0x0000003400dc7944 */ /* 0x000fea0003c00000 */
[----:B------:R-:W-:Y:S05]  /*0c50*/  BRA `(.L_x_1341) ;  /* 0x0000000000487947 */ /* 0x000fea0003800000 */
.L_x_1340:
        /* <DEDUP_REMOVED lines=18> */
.L_x_1341:
[----:B------:R-:W-:Y:S02]  /*0d80*/  IADD3 R11, R11, -0x1, RZ ;  /* 0xffffffff0b0b7810 */ /* 0x000fe40007ffe0ff */
[----:B------:R-:W-:-:S07]  /*0d90*/  MOV R13, R3 ;  /* 0x00000003000d7202 */ /* 0x000fce0000000f00 */
.L_x_1338:
        /* <DEDUP_REMOVED lines=8> */
[----:B--2---:R-:W-:Y:S02]  /*0e20*/  LOP3.LUT R7, R9, 0xf, R16, 0xf8, !PT ;  /* 0x0000000f09077812 */ /* 0x004fe400078ef810 */
        /* <DEDUP_REMOVED lines=15> */
[----:B------:R-:W-:Y:S02]  /*0f20*/  IMAD.MOV.U32 R8, RZ, RZ, R24 ;  /* 0x000000ffff087224 */ /* 0x000fe400078e0018 */
[----:B------:R-:W-:Y:S01]  /*0f30*/  VIADD R16, R10, 0x20 ;  /* 0x000000200a107836 */ /* 0x000fe20000000000 */
        /* <DEDUP_REMOVED lines=17> */
[----:B------:R-:W-:-:S02]  /*1050*/  ISETP.GE.AND P2, PT, R30, R17, PT ;  /* 0x000000111e00720c */ /* 0x000fc40003f46270 */
[----:B------:R-:W-:Y:S01]  /*1060*/  IADD3.X R27, R7, R9, R6, P0, !PT ;  /* 0x00000009071b7210 */ /* 0x000fe200007fe406 */
[--C-:B------:R-:W-:Y:S02]  /*1070*/  @!P5 IMAD.MOV.U32 R32, RZ, RZ, R26.reuse ;  /* 0x000000ffff20d224 */ /* 0x100fe400078e001a */
[----:B------:R-:W2:Y:S01]  /*1080*/  @!P5 LDC.64 R8, c[0x0][0x250] ;  /* 0x00009400ff08db82 */ /* 0x000ea20000000a00 */
[-C--:B---3--:R-:W-:Y:S01]  /*1090*/  @!P6 IMAD R21, R21, R18.reuse, RZ ;  /* 0x000000121515e224 */ /* 0x088fe200078e02ff */
[----:B------:R-:W-:Y:S01]  /*10a0*/  @!P5 MOV R33, R27 ;  /* 0x0000001b0021d202 */ /* 0x000fe20000000f00 */
[----:B------:R-:W-:Y:S01]  /*10b0*/  @!P6 IMAD.WIDE.U32 R28, R10, R18, R26 ;  /* 0x000000120a1ce225 */ /* 0x000fe200078e001a */
[----:B------:R-:W-:-:S03]  /*10c0*/  LEA R0, R0, UR4, 0x2 ;  /* 0x0000000400007c11 */ /* 0x000fc6000f8e10ff */
[----:B------:R-:W-:Y:S01]  /*10d0*/  @!P6 IMAD R21, R10, R19, R21 ;  /* 0x000000130a15e224 */ /* 0x000fe200078e0215 */
[----:B------:R-:W3:Y:S01]  /*10e0*/  @!P3 LDC.64 R6, c[0x0][0x268] ;  /* 0x00009a00ff06bb82 */ /* 0x000ee20000000a00 */
[----:B------:R-:W-:Y:S01]  /*10f0*/  @!P5 SHF.R.S32.HI R19, RZ, 0x1f, R20 ;  /* 0x0000001fff13d819 */ /* 0x000fe20000011414 */
[----:B------:R1:W-:Y:S01]  /*1100*/  @P6 STS [R0], R31 ;  /* 0x0000001f00006388 */ /* 0x0003e20000000800 */
[C---:B----4-:R-:W-:Y:S02]  /*1110*/  @!P6 LEA R36, P0, R28.reuse, R14, 0x2 ;  /* 0x0000000e1c24e211 */ /* 0x050fe400078010ff */
[----:B------:R-:W-:Y:S01]  /*1120*/  @!P6 IADD3 R18, R29, R21, RZ ;  /* 0x000000151d12e210 */ /* 0x000fe20007ffe0ff */
[----:B------:R-:W-:Y:S01]  /*1130*/  @P5 IMAD.MOV.U32 R21, RZ, RZ, -0x800000 ;  /* 0xff800000ff155424 */ /* 0x000fe200078e00ff */
[----:B------:R-:W-:Y:S01]  /*1140*/  @!P3 SHF.R.S32.HI R29, RZ, 0x1f, R16 ;  /* 0x0000001fff1db819 */ /* 0x000fe20000011410 */
[----:B-----5:R-:W-:Y:S01]  /*1150*/  @!P5 IMAD R19, R19, R4, RZ ;  /* 0x000000041313d224 */ /* 0x020fe200078e02ff */
[----:B------:R-:W-:Y:S01]  /*1160*/  @!P6 LEA.HI.X R37, R28, R15, R18, 0x2, P0 ;  /* 0x0000000f1c25e211 */ /* 0x000fe200000f1412 */
[----:B------:R-:W-:Y:S01]  /*1170*/  VIADD R28, R10, 0x40 ;  /* 0x000000400a1c7836 */ /* 0x000fe20000000000 */
[----:B------:R-:W4:Y:S01]  /*1180*/  @!P3 LDC.64 R14, c[0x0][0x250] ;  /* 0x00009400ff0ebb82 */ /* 0x000f220000000a00 */
[----:B------:R-:W-:-:S02]  /*1190*/  @!P5 IMAD R19, R20, R5, R19 ;  /* 0x000000051413d224 */ /* 0x000fc400078e0213 */
[----:B------:R-:W-:Y:S01]  /*11a0*/  @!P5 IMAD.WIDE.U32 R32, R20, R4, R32 ;  /* 0x000000041420d225 */ /* 0x000fe200078e0020 */
[----:B------:R-:W-:Y:S01]  /*11b0*/  ISETP.GE.AND P0, PT, R28, R17, PT ;  /* 0x000000111c00720c */ /* 0x000fe20003f06270 */
[----:B------:R-:W-:Y:S01]  /*11c0*/  @!PT LDS RZ, [RZ] ;  /* 0x00000000fffff984 */ /* 0x000fe20000000800 */
[----:B------:R-:W-:Y:S01]  /*11d0*/  @!PT LDS RZ, [RZ] ;  /* 0x00000000fffff984 */ /* 0x000fe20000000800 */
[----:B------:R-:W-:Y:S01]  /*11e0*/  @!PT LDS RZ, [RZ] ;  /* 0x00000000fffff984 */ /* 0x000fe20000000800 */
[----:B------:R4:W-:Y:S02]  /*11f0*/  @!P6 LDGSTS.E.LTC128B [R0], desc[UR38][R36.64] ;  /* 0x000000002400efae */ /* 0x0009e4000b921966 */
[----:B------:R-:W-:Y:S01]  /*1200*/  @!P5 IMAD.IADD R20, R33, 0x1, R19 ;  /* 0x000000012114d824 */ /* 0x000fe200078e0213 */
[C---:B--2---:R-:W-:Y:S01]  /*1210*/  @!P5 LEA R34, P4, R32.reuse, R8, 0x2 ;  /* 0x000000082022d211 */ /* 0x044fe200078810ff */
[----:B------:R-:W2:Y:S01]  /*1220*/  @!P2 LDC.64 R4, c[0x0][0x268] ;  /* 0x00009a00ff04ab82 */ /* 0x000ea20000000a00 */
[----:B------:R-:W-:Y:S01]  /*1230*/  @!P3 IMAD.MOV.U32 R33, RZ, RZ, R27 ;  /* 0x000000ffff21b224 */ /* 0x000fe200078e001b */
[----:B------:R5:W-:Y:S01]  /*1240*/  @P5 STS [R0+0x400], R21 ;  /* 0x0004001500005388 */ /* 0x000be20000000800 */
[----:B------:R-:W-:Y:S01]  /*1250*/  @!P5 LEA.HI.X R35, R32, R9, R20, 0x2, P4 ;  /* 0x000000092023d211 */ /* 0x000fe200020f1414 */
[----:B---3--:R-:W-:Y:S01]  /*1260*/  @!P3 IMAD R18, R29, R6, RZ ;  /* 0x000000061d12b224 */ /* 0x008fe200078e02ff */
[----:B------:R-:W-:Y:S01]  /*1270*/  @!P3 MOV R32, R26 ;  /* 0x0000001a0020b202 */ /* 0x000fe20000000f00 */
[----:B------:R-:W-:Y:S01]  /*1280*/  VIADD R20, R10, 0x50 ;  /* 0x000000500a147836 */ /* 0x000fe20000000000 */
[----:B------:R-:W-:Y:S01]  /*1290*/  @!P2 SHF.R.S32.HI R19, RZ, 0x1f, R30 ;  /* 0x0000001fff13a819 */ /* 0x000fe2000001141e */
[C---:B------:R-:W-:Y:S01]  /*12a0*/  @!P3 IMAD R18, R16.reuse, R7, R18 ;  /* 0x000000071012b224 */ /* 0x040fe200078e0212 */
[----:B------:R-:W3:Y:S01]  /*12b0*/  @!P2 LDC.64 R8, c[0x0][0x250] ;  /* 0x00009400ff08ab82 */ /* 0x000ee20000000a00 */
[----:B------:R-:W-:Y:S01]  /*12c0*/  @!P3 IMAD.WIDE.U32 R32, R16, R6, R32 ;  /* 0x000000061020b225 */ /* 0x000fe200078e0020 */
[----:B------:R-:W-:Y:S01]  /*12d0*/  @!PT LDS RZ, [RZ] ;  /* 0x00000000fffff984 */ /* 0x000fe20000000800 */
[----:B------:R-:W-:Y:S01]  /*12e0*/  @!PT LDS RZ, [RZ] ;  /* 0x00000000fffff984 */ /* 0x000fe20000000800 */
[----:B------:R-:W-:Y:S01]  /*12f0*/  @!PT LDS RZ, [RZ] ;  /* 0x00000000fffff984 */ /* 0x000fe20000000800 */
[----:B------:R5:W-:Y:S01]  /*1300*/  @!P5 LDGSTS.E.LTC128B [R0+0x400], desc[UR38][R34.64] ;  /* 0x004000002200dfae */ /* 0x000be2000b921966 */
[----:B------:R-:W-:-:S02]  /*1310*/  ISETP.GE.AND P6, PT, R20, R17, PT ;  /* 0x000000111400720c */ /* 0x000fc40003fc6270 */
[----:B------:R-:W-:Y:S01]  /*1320*/  VIADD R16, R10, 0x60 ;  /* 0x000000600a107836 */ /* 0x000fe20000000000 */
[----:B------:R-:W-:Y:S01]  /*1330*/  @P3 MOV R29, 0xff800000 ;  /* 0xff800000001d3802 */ /* 0x000fe20000000f00 */
[----:B------:R-:W-:Y:S01]  /*1340*/  @!P3 IMAD.IADD R18, R33, 0x1, R18 ;  /* 0x000000012112b824 */ /* 0x000fe200078e0212 */
[----:B------:R-:W3:Y:S02]  /*1350*/  @!P0 LDC.64 R6, c[0x0][0x268] ;  /* 0x00009a00ff068b82 */ /* 0x000ee40000000a00 */
[----:B------:R-:W-:Y:S01]  /*1360*/  ISETP.GE.AND P5, PT, R16, R17, PT ;  /* 0x000000111000720c */ /* 0x000fe20003fa6270 */
[----:B------:R3:W-:Y:S01]  /*1370*/  @P3 STS [R0+0x800], R29 ;  /* 0x0008001d00003388 */ /* 0x0007e20000000800 */
[----:B----4-:R-:W-:Y:S01]  /*1380*/  @!P3 LEA R36, P4, R32, R14, 0x2 ;  /* 0x0000000e2024b211 */ /* 0x010fe200078810ff */
[----:B--2---:R-:W-:-:S03]  /*1390*/  @!P2 IMAD R14, R19, R4, RZ ;  /* 0x00000004130ea224 */ /* 0x004fc600078e02ff */
[----:B-1----:R-:W-:Y:S02]  /*13a0*/  @!P6 SHF.R.S32.HI R31, RZ, 0x1f, R20 ;  /* 0x0000001fff1fe819 */ /* 0x002fe40000011414 */
[----:B------:R-:W-:Y:S01]  /*13b0*/  @!P3 LEA.HI.X R37, R32, R15, R18, 0x2, P4 ;  /* 0x0000000f2025b211 */ /* 0x000fe200020f1412 */
[----:B------:R-:W-:Y:S01]  /*13c0*/  @!P2 IMAD R14, R30, R5, R14 ;  /* 0x000000051e0ea224 */ /* 0x000fe200078e020e */
[----:B------:R-:W-:Y:S01]  /*13d0*/  @!P0 SHF.R.S32.HI R15, RZ, 0x1f, R28 ;  /* 0x0000001fff0f8819 */ /* 0x000fe2000001141c */
[----:B------:R-:W1:Y:S01]  /*13e0*/  @!P0 LDC.64 R18, c[0x0][0x250] ;  /* 0x00009400ff128b82 */ /* 0x000e620000000a00 */
[----:B-----5:R-:W-:Y:S01]  /*13f0*/  @P2 IMAD.MOV.U32 R21, RZ, RZ, -0x800000 ;  /* 0xff800000ff152424 */ /* 0x020fe200078e00ff */
[----:B------:R-:W-:Y:S01]  /*1400*/  @!PT LDS RZ, [RZ] ;  /* 0x00000000fffff984 */ /* 0x000fe20000000800 */
[----:B------:R-:W-:Y:S01]  /*1410*/  @!PT LDS RZ, [RZ] ;  /* 0x00000000fffff984 */ /* 0x000fe20000000800 */
[----:B------:R-:W-:Y:S01]  /*1420*/  @!PT LDS RZ, [RZ] ;  /* 0x00000000fffff984 */ /* 0x000fe20000000800 */
[----:B------:R-:W-:Y:S04]  /*1430*/  @!P3 LDGSTS.E.LTC128B [R0+0x800], desc[UR38][R36.64] ;  /* 0x008000002400bfae */ /* 0x000fe8000b921966 */
[----:B------:R2:W-:Y:S01]  /*1440*/  @P2 STS [R0+0xc00], R21 ;  /* 0x000c001500002388 */ /* 0x0005e20000000800 */
[----:B------:R-:W-:Y:S01]  /*1450*/  @!P2 MOV R34, R26 ;  /* 0x0000001a0022a202 */ /* 0x000fe20000000f00 */
[----:B------:R-:W-:-:S04]  /*1460*/  @!P2 IMAD.MOV.U32 R35, RZ, RZ, R27 ;  /* 0x000000ffff23a224 */ /* 0x000fc800078e001b */
[----:B------:R-:W-:Y:S02]  /*1470*/  @!P2 IMAD.WIDE.U32 R34, R30, R4, R34 ;  /* 0x000000041e22a225 */ /* 0x000fe400078e0022 */
[----:B------:R-:W4:Y:S02]  /*1480*/  @!P6 LDC.64 R4, c[0x0][0x268] ;  /* 0x00009a00ff04eb82 */ /* 0x000f240000000a00 */
[----:B---3--:R-:W-:Y:S01]  /*1490*/  @P0 IMAD.MOV.U32 R29, RZ, RZ, -0x800000 ;  /* 0xff800000ff1d0424 */ /* 0x008fe200078e00ff */
[C---:B------:R-:W-:Y:S01]  /*14a0*/  @!P2 LEA R32, P3, R34.reuse, R8, 0x2 ;  /* 0x000000082220a211 */ /* 0x040fe200078610ff */
[----:B------:R-:W-:Y:S01]  /*14b0*/  @!P0 IMAD R8, R15, R6, RZ ;  /* 0x000000060f088224 */ /* 0x000fe200078e02ff */
[----:B------:R-:W-:Y:S01]  /*14c0*/  @!P2 IADD3 R30, R35, R14, RZ ;  /* 0x0000000e231ea210 */ /* 0x000fe20007ffe0ff */
[----:B------:R-:W-:Y:S02]  /*14d0*/  @!P0 IMAD.MOV.U32 R35, RZ, RZ, R27 ;  /* 0x000000ffff238224 */ /* 0x000fe400078e001b */
[----:B------:R-:W3:Y:S01]  /*14e0*/  @!P5 LDC.64 R14, c[0x0][0x268] ;  /* 0x00009a00ff0edb82 */ /* 0x000ee20000000a00 */
[----:B------:R-:W-:Y:S01]  /*14f0*/  @!P2 LEA.HI.X R33, R34, R9, R30, 0x2, P3 ;  /* 0x000000092221a211 */ /* 0x000fe200018f141e */
[----:B------:R-:W-:Y:S01]  /*1500*/  @!P0 IMAD.MOV.U32 R34, RZ, RZ, R26 ;  /* 0x000000ffff228224 */ /* 0x000fe200078e001a */
[----:B------:R-:W-:Y:S01]  /*1510*/  IADD3 R30, R10, 0x70, RZ ;  /* 0x000000700a1e7810 */ /* 0x000fe20007ffe0ff */
[----:B------:R-:W-:-:S02]  /*1520*/  @!P0 IMAD R7, R28, R7, R8 ;  /* 0x000000071c078224 */ /* 0x000fc400078e0208 */
[----:B------:R-:W-:Y:S01]  /*1530*/  @!P0 IMAD.WIDE.U32 R34, R28, R6, R34 ;  /* 0x000000061c228225 */ /* 0x000fe200078e0022 */
[----:B------:R-:W-:Y:S01]  /*1540*/  @!PT LDS RZ, [RZ] ;  /* 0x00000000fffff984 */ /* 0x000fe20000000800 */
[----:B------:R-:W-:Y:S01]  /*1550*/  @!PT LDS RZ, [RZ] ;  /* 0x00000000fffff984 */ /* 0x000fe20000000800 */
[----:B------:R-:W-:Y:S01]  /*1560*/  @!PT LDS RZ, [RZ] ;  /* 0x00000000fffff984 */ /* 0x000fe20000000800 */
[----:B------:R5:W-:Y:S01]  /*1570*/  @!P2 LDGSTS.E.LTC128B [R0+0xc00], desc[UR38][R32.64] ;  /* 0x00c000002000afae */ /* 0x000be2000b921966 */
[----:B------:R-:W5:Y:S01]  /*1580*/  @!P6 LDC.64 R8, c[0x0][0x250] ;  /* 0x00009400ff08eb82 */ /* 0x000f620000000a00 */
[----:B------:R-:W-:Y:S01]  /*1590*/  ISETP.GE.AND P4, PT, R30, R17, PT ;  /* 0x000000111e00720c */ /* 0x000fe20003f86270 */
[----:B------:R-:W-:Y:S01]  /*15a0*/  @!P0 IMAD.IADD R28, R35, 0x1, R7 ;  /* 0x00000001231c8824 */ /* 0x000fe200078e0207 */
[C---:B-1----:R-:W-:Y:S01]  /*15b0*/  @!P0 LEA R18, P2, R34.reuse, R18, 0x2 ;  /* 0x0000001222128211 */ /* 0x042fe200078410ff */
[----:B------:R-:W-:Y:S01]  /*15c0*/  @!P6 IMAD.MOV.U32 R35, RZ, RZ, R27 ;  /* 0x000000ffff23e224 */ /* 0x000fe200078e001b */
[----:B--2---:R-:W-:Y:S01]  /*15d0*/  @!P5 SHF.R.S32.HI R21, RZ, 0x1f, R16 ;  /* 0x0000001fff15d819 */ /* 0x004fe20000011410 */
[----:B------:R1:W-:Y:S01]  /*15e0*/  @P0 STS [R0+0x1000], R29 ;  /* 0x0010001d00000388 */ /* 0x0003e20000000800 */
[----:B------:R-:W-:Y:S01]  /*15f0*/  @!P0 LEA.HI.X R19, R34, R19, R28, 0x2, P2 ;  /* 0x0000001322138211 */ /* 0x000fe200010f141c */
[----:B------:R-:W2:Y:S01]  /*1600*/  @!P5 LDC.64 R6, c[0x0][0x250] ;  /* 0x00009400ff06db82 */ /* 0x000ea20000000a00 */
[----:B----4-:R-:W-:-:S02]  /*1610*/  @!P6 IMAD R31, R31, R4, RZ ;  /* 0x000000041f1fe224 */ /* 0x010fc400078e02ff */
[----:B------:R-:W-:Y:S01]  /*1620*/  @!P6 IMAD.MOV.U32 R34, RZ, RZ, R26 ;  /* 0x000000ffff22e224 */ /* 0x000fe200078e001a */
[----:B------:R-:W-:Y:S01]  /*1630*/  @!PT LDS RZ, [RZ] ;  /* 0x00000000fffff984 */ /* 0x000fe20000000800 */
[----:B------:R-:W-:Y:S01]  /*1640*/  @!PT LDS RZ, [RZ] ;  /* 0x00000000fffff984 */ /* 0x000fe20000000800 */
[----:B------:R-:W-:Y:S01]  /*1650*/  @!PT LDS RZ, [RZ] ;  /* 0x00000000fffff984 */ /* 0x000fe20000000800 */
[----:B------:R4:W-:Y:S01]  /*1660*/  @!P0 LDGSTS.E.LTC128B [R0+0x1000], desc[UR38][R18.64] ;  /* 0x0100000012008fae */ /* 0x0009e2000b921966 */
[C---:B------:R-:W-:Y:S02]  /*1670*/  @!P6 IMAD R31, R20.reuse, R5, R31 ;  /* 0x00000005141fe224 */ /* 0x040fe400078e021f */
[----:B------:R-:W-:Y:S02]  /*1680*/  @!P6 IMAD.WIDE.U32 R34, R20, R4, R34 ;  /* 0x000000041422e225 */ /* 0x000fe400078e0022 */
[----:B------:R-:W4:Y:S02]  /*1690*/  @!P4 LDC.64 R4, c[0x0][0x268] ;  /* 0x00009a00ff04cb82 */ /* 0x000f240000000a00 */
[----:B---3--:R-:W-:Y:S01]  /*16a0*/  @!P5 IMAD R21, R21, R14, RZ ;  /* 0x0000000e1515d224 */ /* 0x008fe200078e02ff */
[----:B------:R-:W-:Y:S01]  /*16b0*/  @!P6 IADD3 R31, R35, R31, RZ ;  /* 0x0000001f231fe210 */ /* 0x000fe20007ffe0ff */
[----:B------:R-:W-:-:S02]  /*16c0*/  @!P5 IMAD.MOV.U32 R20, RZ, RZ, R26 ;  /* 0x000000ffff14d224 */ /* 0x000fc400078e001a */
[----:B------:R-:W-:Y:S01]  /*16d0*/  @!P5 IMAD R15, R16, R15, R21 ;  /* 0x0000000f100fd224 */ /* 0x000fe200078e0215 */
[----:B------:R-:W-:Y:S01]  /*16e0*/  @!P5 MOV R21, R27 ;  /* 0x0000001b0015d202 */ /* 0x000fe20000000f00 */
[C---:B------:R-:W-:Y:S01]  /*16f0*/  VIADD R28, R10.reuse, 0x90 ;  /* 0x000000900a1c7836 */ /* 0x040fe20000000000 */
[----:B-----5:R-:W-:Y:S02]  /*1700*/  IADD3 R32, R10, 0x80, RZ ;  /* 0x000000800a207810 */ /* 0x020fe40007ffe0ff */
[----:B------:R-:W-:Y:S01]  /*1710*/  @!P6 LEA R36, P0, R34, R8, 0x2 ;  /* 0x000000082224e211 */ /* 0x000fe200078010ff */
[----:B------:R-:W-:Y:S01]  /*1720*/  @!P5 IMAD.WIDE.U32 R20, R16, R14, R20 ;  /* 0x0000000e1014d225 */ /* 0x000fe200078e0014 */
[----:B------:R-:W-:Y:S02]  /*1730*/  ISETP.GE.AND P3, PT, R32, R17, PT ;  /* 0x000000112000720c */ /* 0x000fe40003f66270 */
[----:B------:R-:W-:Y:S01]  /*1740*/  @!P6 LEA.HI.X R37, R34, R9, R31, 0x2, P0 ;  /* 0x000000092225e211 */ /* 0x000fe200000f141f */
[----:B------:R-:W-:Y:S01]  /*1750*/  @!P5 IMAD.IADD R15, R21, 0x1, R15 ;  /* 0x00000001150fd824 */ /* 0x000fe200078e020f */
[----:B--2---:R-:W-:Y:S01]  /*1760*/  @!P5 LEA R34, P2, R20, R6, 0x2 ;  /* 0x000000061422d211 */ /* 0x004fe200078410ff */
[----:B-1----:R-:W-:Y:S01]  /*1770*/  @P6 IMAD.MOV.U32 R29, RZ, RZ, -0x800000 ;  /* 0xff800000ff1d6424 */ /* 0x002fe200078e00ff */
[----:B------:R-:W-:Y:S01]  /*1780*/  ISETP.GE.AND P0, PT, R28, R17, PT ;  /* 0x000000111c00720c */ /* 0x000fe20003f06270 */
[----:B------:R-:W-:Y:S01]  /*1790*/  VIADD R16, R10, 0xb0 ;  /* 0x000000b00a107836 */ /* 0x000fe20000000000 */
[----:B------:R-:W-:Y:S01]  /*17a0*/  @!P5 LEA.HI.X R35, R20, R7, R15, 0x2, P2 ;  /* 0x000000071423d211 */ /* 0x000fe200010f140f */
[----:B------:R-:W-:Y:S01]  /*17b0*/  VIADD R20, R10, 0xa0 ;  /* 0x000000a00a147836 */ /* 0x000fe20000000000 */
[----:B------:R-:W1:Y:S01]  /*17c0*/  @!P4 LDC.64 R14, c[0x0][0x250] ;  /* 0x00009400ff0ecb82 */ /* 0x000e620000000a00 */
[----:B------:R-:W-:Y:S01]  /*17d0*/  @!P4 SHF.R.S32.HI R21, RZ, 0x1f, R30 ;  /* 0x0000001fff15c819 */ /* 0x000fe2000001141e */
[----:B------:R2:W-:Y:S01]  /*17e0*/  @P6 STS [R0+0x1400], R29 ;  /* 0x0014001d00006388 */ /* 0x0005e20000000800 */
[----:B------:R-:W-:-:S02]  /*17f0*/  @!P3 SHF.R.S32.HI R31, RZ, 0x1f, R32 ;  /* 0x0000001fff1fb819 */ /* 0x000fc40000011420 */
[----:B------:R-:W-:Y:S01]  /*1800*/  @P5 MOV R33, 0xff800000 ;  /* 0xff80000000215802 */ /* 0x000fe20000000f00 */
[----:B----4-:R-:W-:Y:S01]  /*1810*/  @!P4 IMAD R21, R21, R4, RZ ;  /* 0x000000041515c224 */ /* 0x010fe200078e02ff */
[----:B------:R-:W-:Y:S01]  /*1820*/  @!PT LDS RZ, [RZ] ;  /* 0x00000000fffff984 */ /* 0x000fe20000000800 */
[----:B------:R-:W-:Y:S01]  /*1830*/  @!PT LDS RZ, [RZ] ;  /* 0x00000000fffff984 */ /* 0x000fe20000000800 */
[----:B------:R-:W-:Y:S01]  /*1840*/  @!PT LDS RZ, [RZ] ;  /* 0x00000000fffff984 */ /* 0x000fe20000000800 */
[----:B------:R3:W-:Y:S01]  /*1850*/  @!P6 LDGSTS.E.LTC128B [R0+0x1400], desc[UR38][R36.64] ;  /* 0x014000002400efae */ /* 0x0007e2000b921966 */
[----:B------:R-:W4:Y:S01]  /*1860*/  @!P3 LDC.64 R18, c[0x0][0x268] ;  /* 0x00009a00ff12bb82 */ /* 0x000f220000000a00 */
[----:B------:R-:W-:Y:S01]  /*1870*/  ISETP.GE.AND P6, PT, R20, R17, PT ;  /* 0x000000111400720c */ /* 0x000fe20003fc6270 */
[----:B------:R-:W-:Y:S01]  /*1880*/  @!P4 IMAD R21, R30, R5, R21 ;  /* 0x000000051e15c224 */ /* 0x000fe200078e0215 */
[----:B------:R5:W-:Y:S04]  /*1890*/  @P5 STS [R0+0x1800], R33 ;  /* 0x0018002100005388 */ /* 0x000be80000000800 */
[----:B------:R-:W-:Y:S01]  /*18a0*/  @!PT LDS RZ, [RZ] ;  /* 0x00000000fffff984 */ /* 0x000fe20000000800 */
[----:B------:R-:W-:Y:S01]  /*18b0*/  @!PT LDS RZ, [RZ] ;  /* 0x00000000fffff984 */ /* 0x000fe20000000800 */
[----:B------:R-:W-:Y:S01]  /*18c0*/  @!PT LDS RZ, [RZ] ;  /* 0x00000000fffff984 */ /* 0x000fe20000000800 */
[----:B------:R1:W-:Y:S01]  /*18d0*/  @!P5 LDGSTS.E.LTC128B [R0+0x1800], desc[UR38][R34.64] ;  /* 0x018000002200dfae */ /* 0x0003e2000b921966 */
[----:B------:R-:W5:Y:S01]  /*18e0*/  @!P3 LDC.64 R6, c[0x0][0x250] ;  /* 0x00009400ff06bb82 */ /* 0x000f620000000a00 */
[----:B------:R-:W-:-:S05]  /*18f0*/  ISETP.GE.AND P5, PT, R16, R17, PT ;  /* 0x000000111000720c */ /* 0x000fca0003fa6270 */
[----:B------:R-:W-:Y:S01]  /*1900*/  @!P6 MOV R41, R27 ;  /* 0x0000001b0029e202 */ /* 0x000fe20000000f00 */
[----:B------:R-:W-:Y:S01]  /*1910*/  @!P6 IMAD.MOV.U32 R40, RZ, RZ, R26 ;  /* 0x000000ffff28e224 */ /* 0x000fe200078e001a */
[----:B------:R-:W5:Y:S01]  /*1920*/  @!P0 LDC.64 R8, c[0x0][0x268] ;  /* 0x00009a00ff088b82 */ /* 0x000f620000000a00 */
[----:B--2---:R-:W-:Y:S01]  /*1930*/  @P4 MOV R29, 0xff800000 ;  /* 0xff800000001d4802 */ /* 0x004fe20000000f00 */
[----:B----4-:R-:W-:-:S04]  /*1940*/  @!P3 IMAD R5, R31, R18, RZ ;  /* 0x000000121f05b224 */ /* 0x010fc800078e02ff */
[----:B------:R2:W-:Y:S01]  /*1950*/  @P4 STS [R0+0x1c00], R29 ;  /* 0x001c001d00004388 */ /* 0x0005e20000000800 */
[----:B------:R-:W-:Y:S01]  /*1960*/  @!P4 IMAD.WIDE.U32 R30, R30, R4, R26 ;  /* 0x000000041e1ec225 */ /* 0x000fe200078e001a */
[----:B---3--:R-:W-:-:S03]  /*1970*/  @!P5 MOV R37, R27 ;  /* 0x0000001b0025d202 */ /* 0x008fc60000000f00 */
[----:B------:R-:W-:Y:S02]  /*1980*/  @!P3 IMAD R19, R32, R19, R5 ;  /* 0x000000132013b224 */ /* 0x000fe400078e0205 */
[----:B------:R-:W3:Y:S01]  /*1990*/  @!P0 LDC.64 R4, c[0x0][0x250] ;  /* 0x00009400ff048b82 */ /* 0x000ee20000000a00 */
[----:B------:R-:W-:Y:S01]  /*19a0*/  @!P4 IMAD.IADD R31, R31, 0x1, R21 ;  /* 0x000000011f1fc824 */ /* 0x000fe200078e0215 */
[----:B-1----:R-:W-:Y:S01]  /*19b0*/  @!P4 LEA R34, P2, R30, R14, 0x2 ;  /* 0x0000000e1e22c211 */ /* 0x002fe200078410ff */
[----:B-----5:R-:W-:Y:S01]  /*19c0*/  @!P3 IMAD.WIDE.U32 R32, R32, R18, R26 ;  /* 0x000000122020b225 */ /* 0x020fe200078e001a */
[----:B------:R-:W-:Y:S02]  /*19d0*/  @!P0 SHF.R.S32.HI R21, RZ, 0x1f, R28 ;  /* 0x0000001fff158819 */ /* 0x000fe4000001141c */
[----:B------:R-:W-:Y:S01]  /*19e0*/  @!P4 LEA.HI.X R35, R30, R15, R31, 0x2, P2 ;  /* 0x0000000f1e23c211 */ /* 0x000fe200010f141f */
[----:B------:R-:W-:Y:S01]  /*19f0*/  @!P3 IMAD.IADD R19, R33, 0x1, R19 ;  /* 0x000000012113b824 */ /* 0x000fe200078e0213 */
[C---:B------:R-:W-:Y:S01]  /*1a00*/  @!P3 LEA R18, P2, R32.reuse, R6, 0x2 ;  /* 0x000000062012b211 */ /* 0x040fe200078410ff */
[----:B------:R-:W1:Y:S01]  /*1a10*/  @!P6 LDC.64 R14, c[0x0][0x268] ;  /* 0x00009a00ff0eeb82 */ /* 0x000e620000000a00 */
[----:B------:R-:W-:Y:S01]  /*1a20*/  @!P0 IMAD R21, R21, R8, RZ ;  /* 0x0000000815158224 */ /* 0x000fe200078e02ff */
[----:B------:R-:W-:Y:S01]  /*1a30*/  @P3 MOV R31, 0xff800000 ;  /* 0xff800000001f3802 */ /* 0x000fe20000000f00 */
[----:B------:R-:W-:Y:S01]  /*1a40*/  @!P0 IMAD.MOV.U32 R33, RZ, RZ, R27 ;  /* 0x000000ffff218224 */ /* 0x000fe200078e001b */
[----:B------:R-:W-:Y:S01]  /*1a50*/  @!P3 LEA.HI.X R19, R32, R7, R19, 0x2, P2 ;  /* 0x000000072013b211 */ /* 0x000fe200010f1413 */
[----:B------:R-:W-:Y:S01]  /*1a60*/  @!PT LDS RZ, [RZ] ;  /* 0x00000000fffff984 */ /* 0x000fe20000000800 */
[----:B------:R-:W-:Y:S01]  /*1a70*/  @!PT LDS RZ, [RZ] ;  /* 0x00000000fffff984 */ /* 0x000fe20000000800 */
[----:B------:R-:W-:Y:S01]  /*1a80*/  @!PT LDS RZ, [RZ] ;  /* 0x00000000fffff984 */ /* 0x000fe20000000800 */
[----:B------:R-:W-:Y:S01]  /*1a90*/  @!P4 LDGSTS.E.LTC128B [R0+0x1c00], desc[UR38][R34.64] ;  /* 0x01c000002200cfae */ /* 0x000fe2000b921966 */
[----:B------:R-:W-:Y:S01]  /*1aa0*/  @!P0 MOV R32, R26 ;  /* 0x0000001a00208202 */ /* 0x000fe20000000f00 */
[----:B------:R-:W-:Y:S01]  /*1ab0*/  @!P5 IMAD.MOV.U32 R36, RZ, RZ, R26 ;  /* 0x000000ffff24d224 */ /* 0x000fe200078e001a */
[----:B------:R-:W4:Y:S01]  /*1ac0*/  @!P5 LDC.64 R6, c[0x0][0x268] ;  /* 0x00009a00ff06db82 */ /* 0x000f220000000a00 */
[C---:B--2---:R-:W-:Y:S01]  /*1ad0*/  @!P0 IMAD R29, R28.reuse, R9, R21 ;  /* 0x000000091c1d8224 */ /* 0x044fe200078e0215 */
[----:B------:R2:W-:Y:S01]  /*1ae0*/  @P3 STS [R0+0x2000], R31 ;  /* 0x0020001f00003388 */ /* 0x0005e20000000800 */
[----:B------:R-:W-:Y:S01]  /*1af0*/  @!P0 IMAD.WIDE.U32 R32, R28, R8, R32 ;  /* 0x000000081c208225 */ /* 0x000fe200078e0020 */
[----:B------:R-:W-:-:S02]  /*1b00*/  IADD3 R28, R10, 0xc0, RZ ;  /* 0x000000c00a1c7810 */ /* 0x000fc40007ffe0ff */
[----:B------:R-:W-:Y:S01]  /*1b10*/  @!PT LDS RZ, [RZ] ;  /* 0x00000000fffff984 */ /* 0x000fe20000000800 */
[----:B------:R-:W-:Y:S01]  /*1b20*/  @!PT LDS RZ, [RZ] ;  /* 0x00000000fffff984 */ /* 0x000fe20000000800 */
[----:B------:R-:W-:Y:S01]  /*1b30*/  @!PT LDS RZ, [RZ] ;  /* 0x00000000fffff984 */ /* 0x000fe20000000800 */
[----:B------:R5:W-:Y:S01]  /*1b40*/  @!P3 LDGSTS.E.LTC128B [R0+0x2000], desc[UR38][R18.64] ;  /* 0x020000001200bfae */ /* 0x000be2000b921966 */
[----:B------:R-:W-:Y:S01]  /*1b50*/  @!P0 IMAD.IADD R30, R33, 0x1, R29 ;  /* 0x00000001211e8824 */ /* 0x000fe200078e021d */
[C---:B---3--:R-:W-:Y:S01]  /*1b60*/  @!P0 LEA R42, P2, R32.reuse, R4, 0x2 ;  /* 0x00000004202a8211 */ /* 0x048fe200078410ff */
[----:B------:R-:W3:Y:S01]  /*1b70*/  @!P6 LDC.64 R8, c[0x0][0x250] ;  /* 0x00009400ff08eb82 */ /* 0x000ee20000000a00 */
[----:B------:R-:W-:Y:S02]  /*1b80*/  @!P6 SHF.R.S32.HI R29, RZ, 0x1f, R20 ;  /* 0x0000001fff1de819 */ /* 0x000fe40000011414 */
[----:B------:R-:W-:Y:S01]  /*1b90*/  @!P0 LEA.HI.X R43, R32, R5, R30, 0x2, P2 ;  /* 0x00000005202b8211 */ /* 0x000fe200010f141e */
[----:B------:R-:W-:Y:S01]  /*1ba0*/  VIADD R32, R10, 0xd0 ;  /* 0x000000d00a207836 */ /* 0x000fe20000000000 */
[-C--:B------:R-:W-:Y:S01]  /*1bb0*/  ISETP.GE.AND P4, PT, R28, R17.reuse, PT ;  /* 0x000000111c00720c */ /* 0x080fe20003f86270 */
[----:B-1----:R-:W-:Y:S02]  /*1bc0*/  @!P6 IMAD.WIDE.U32 R40, R20, R14, R40 ;  /* 0x0000000e1428e225 */ /* 0x002fe400078e0028 */
[----:B------:R-:W1:Y:S01]  /*1bd0*/  @!P5 LDC.64 R4, c[0x0][0x250] ;  /* 0x00009400ff04db82 */ /* 0x000e620000000a00 */
[----:B------:R-:W-:-:S02]  /*1be0*/  ISETP.GE.AND P3, PT, R32, R17, PT ;  /* 0x000000112000720c */ /* 0x000fc40003f66270 */
[----:B------:R-:W-:Y:S02]  /*1bf0*/  IADD3 R30, R10, 0xe0, RZ ;  /* 0x000000e00a1e7810 */ /* 0x000fe40007ffe0ff */
[----:B------:R-:W-:Y:S02]  /*1c00*/  @P0 MOV R21, 0xff800000 ;  /* 0xff80000000150802 */ /* 0x000fe40000000f00 */
[----:B------:R-:W-:Y:S01]  /*1c10*/  ISETP.GE.AND P2, PT, R30, R17, PT ;  /* 0x000000111e00720c */ /* 0x000fe20003f46270 */
[----:B----4-:R-:W-:Y:S02]  /*1c20*/  @!P5 IMAD.WIDE.U32 R36, R16, R6, R36 ;  /* 0x000000061024d225 */ /* 0x010fe400078e0024 */
[----:B------:R4:W-:Y:S02]  /*1c30*/  @P0 STS [R0+0x2400], R21 ;  /* 0x0024001500000388 */ /* 0x0009e40000000800 */
[----:B--2---:R-:W-:Y:S02]  /*1c40*/  @P5 IMAD.MOV.U32 R31, RZ, RZ, -0x800000 ;  /* 0xff800000ff1f5424 */ /* 0x004fe400078e00ff */
[----:B------:R-:W-:Y:S01]  /*1c50*/  @!PT LDS RZ, [RZ] ;  /* 0x00000000fffff984 */ /* 0x000fe20000000800 */
[----:B------:R-:W-:Y:S01]  /*1c60*/  @!PT LDS RZ, [RZ] ;  /* 0x00000000fffff984 */ /* 0x000fe20000000800 */
[----:B------:R-:W-:Y:S01]  /*1c70*/  @!PT LDS RZ, [RZ] ;  /* 0x00000000fffff984 */ /* 0x000fe20000000800 */
[----:B------:R2:W-:Y:S01]  /*1c80*/  @!P0 LDGSTS.E.LTC128B [R0+0x2400], desc[UR38][R42.64] ;  /* 0x024000002a008fae */ /* 0x0005e2000b921966 */
[----:B------:R-:W-:Y:S01]  /*1c90*/  @P4 IMAD.MOV.U32 R33, RZ, RZ, -0x800000 ;  /* 0xff800000ff214424 */ /* 0x000fe200078e00ff */
[----:B-----5:R-:W-:Y:S01]  /*1ca0*/  @!P5 SHF.R.S32.HI R19, RZ, 0x1f, R16 ;  /* 0x0000001fff13d819 */ /* 0x020fe20000011410 */
[----:B------:R-:W-:Y:S01]  /*1cb0*/  @!P6 IMAD R18, R29, R14, RZ ;  /* 0x0000000e1d12e224 */ /* 0x000fe200078e02ff */
[----:B---3--:R-:W-:Y:S01]  /*1cc0*/  @!P6 LEA R38, P0, R40, R8, 0x2 ;  /* 0x000000082826e211 */ /* 0x008fe200078010ff */
[----:B------:R-:W-:-:S02]  /*1cd0*/  @P6 IMAD.MOV.U32 R29, RZ, RZ, -0x800000 ;  /* 0xff800000ff1d6424 */ /* 0x000fc400078e00ff */
[----:B------:R-:W-:Y:S02]  /*1ce0*/  @!P6 IMAD R15, R20, R15, R18 ;  /* 0x0000000f140fe224 */ /* 0x000fe400078e0212 */
[----:B------:R-:W-:Y:S01]  /*1cf0*/  @!P5 IMAD R18, R19, R6, RZ ;  /* 0x000000061312d224 */ /* 0x000fe200078e02ff */
[----:B------:R3:W-:Y:S02]  /*1d00*/  @P6 STS [R0+0x2800], R29 ;  /* 0x0028001d00006388 */ /* 0x0007e40000000800 */
[----:B------:R-:W-:Y:S01]  /*1d10*/  @!P6 IADD3 R34, R41, R15, RZ ;  /* 0x0000000f2922e210 */ /* 0x000fe20007ffe0ff */
[----:B------:R-:W-:Y:S01]  /*1d20*/  @!P5 IMAD R18, R16, R7, R18 ;  /* 0x000000071012d224 */ /* 0x000fe200078e0212 */
[----:B------:R-:W5:Y:S01]  /*1d30*/  @!P3 LDC.64 R14, c[0x0][0x268] ;  /* 0x00009a00ff0ebb82 */ /* 0x000f620000000a00 */
[----:B------:R-:W-:Y:S02]  /*1d40*/  @!P4 SHF.R.S32.HI R41, RZ, 0x1f, R28 ;  /* 0x0000001fff29c819 */ /* 0x000fe4000001141c */
[----:B------:R-:W-:-:S02]  /*1d50*/  @!P6 LEA.HI.X R39, R40, R9, R34, 0x2, P0 ;  /* 0x000000092827e211 */ /* 0x000fc400000f1422 */
[----:B------:R-:W-:Y:S02]  /*1d60*/  @!P5 IADD3 R8, R37, R18, RZ ;  /* 0x000000122508d210 */ /* 0x000fe40007ffe0ff */
[C---:B-1----:R-:W-:Y:S01]  /*1d70*/  @!P5 LEA R34, P0, R36.reuse, R4, 0x2 ;  /* 0x000000042422d211 */ /* 0x042fe200078010ff */
[----:B----4-:R-:W1:Y:S01]  /*1d80*/  @!P4 LDC.64 R20, c[0x0][0x268] ;  /* 0x00009a00ff14cb82 */ /* 0x010e620000000a00 */
[----:B------:R-:W-:Y:S01]  /*1d90*/  @!P3 SHF.R.S32.HI R37, RZ, 0x1f, R32 ;  /* 0x0000001fff25b819 */ /* 0x000fe20000011420 */
[----:B------:R-:W-:Y:S01]  /*1da0*/  @!PT LDS RZ, [RZ] ;  /* 0x00000000fffff984 */ /* 0x000fe20000000800 */
[----:B------:R-:W-:Y:S01]  /*1db0*/  @!PT LDS RZ, [RZ] ;  /* 0x00000000fffff984 */ /* 0x000fe20000000800 */
[----:B------:R-:W-:Y:S01]  /*1dc0*/  @!PT LDS RZ, [RZ] ;  /* 0x00000000fffff984 */ /* 0x000fe20000000800 */
[----:B------:R2:W-:Y:S01]  /*1dd0*/  @!P6 LDGSTS.E.LTC128B [R0+0x2800], desc[UR38][R38.64] ;  /* 0x028000002600efae */ /* 0x0005e2000b921966 */
[----:B------:R-:W-:Y:S02]  /*1de0*/  @!P5 LEA.HI.X R35, R36, R5, R8, 0x2, P0 ;  /* 0x000000052423d211 */ /* 0x000fe400000f1408 */
[----:B------:R-:W-:Y:S01]  /*1df0*/  @!P3 MOV R36, R26 ;  /* 0x0000001a0024b202 */ /* 0x000fe20000000f00 */
[----:B------:R4:W-:Y:S02]  /*1e00*/  @P5 STS [R0+0x2c00], R31 ;  /* 0x002c001f00005388 */ /* 0x0009e40000000800 */
[----:B------:R-:W2:Y:S02]  /*1e10*/  @!P2 LDC.64 R6, c[0x0][0x268] ;  /* 0x00009a00ff06ab82 */ /* 0x000ea40000000a00 */
[----:B------:R-:W-:Y:S01]  /*1e20*/  @!PT LDS RZ, [RZ] ;  /* 0x00000000fffff984 */ /* 0x000fe20000000800 */
[----:B------:R-:W-:Y:S01]  /*1e30*/  @!PT LDS RZ, [RZ] ;  /* 0x00000000fffff984 */ /* 0x000fe20000000800 */
[----:B------:R-:W-:Y:S01]  /*1e40*/  @!PT LDS RZ, [RZ] ;  /* 0x00000000fffff984 */ /* 0x000fe20000000800 */
[----:B------:R1:W-:Y:S01]  /*1e50*/  @!P5 LDGSTS.E.LTC128B [R0+0x2c00], desc[UR38][R34.64] ;  /* 0x02c000002200dfae */ /* 0x0003e2000b921966 */
[----:B---3--:R-:W-:-:S03]  /*1e60*/  @!P2 SHF.R.S32.HI R29, RZ, 0x1f, R30 ;  /* 0x0000001fff1da819 */ /* 0x008fc6000001141e */
[----:B------:R3:W-:Y:S02]  /*1e70*/  @P4 STS [R0+0x3000], R33 ;  /* 0x0030002100004388 */ /* 0x0007e40000000800 */
[----:B------:R-:W4:Y:S01]  /*1e80*/  @!P4 LDC.64 R18, c[0x0][0x250] ;  /* 0x00009400ff12cb82 */ /* 0x000f220000000a00 */
[----:B-----5:R-:W-:-:S04]  /*1e90*/  @!P3 IMAD R37, R37, R14, RZ ;  /* 0x0000000e2525b224 */ /* 0x020fc800078e02ff */
[C---:B------:R-:W-:Y:S02]  /*1ea0*/  @!P3 IMAD R15, R32.reuse, R15, R37 ;  /* 0x0000000f200fb224 */ /* 0x040fe400078e0225 */
[----:B------:R-:W-:Y:S01]  /*1eb0*/  @!P3 IMAD.MOV.U32 R37, RZ, RZ, R27 ;  /* 0x000000ffff25b224 */ /* 0x000fe200078e001b */
[----:B------:R-:W5:Y:S01]  /*1ec0*/  @!P3 LDC.64 R8, c[0x0][0x250] ;  /* 0x00009400ff08bb82 */ /* 0x000f620000000a00 */
[----:B-1----:R-:W-:Y:S02]  /*1ed0*/  @!P4 IMAD R16, R41, R20, RZ ;  /* 0x000000142910c224 */ /* 0x002fe400078e02ff */
[----:B------:R-:W-:Y:S01]  /*1ee0*/  @!P3 IMAD.WIDE.U32 R36, R32, R14, R36 ;  /* 0x0000000e2024b225 */ /* 0x000fe200078e0024 */
[----:B------:R-:W-:-:S03]  /*1ef0*/  IADD3 R14, R10, 0xf0, RZ ;  /* 0x000000f00a0e7810 */ /* 0x000fc60007ffe0ff */
[C---:B------:R-:W-:Y:S01]  /*1f00*/  @!P4 IMAD R16, R28.reuse, R21, R16 ;  /* 0x000000151c10c224 */ /* 0x040fe200078e0210 */
[----:B------:R-:W1:Y:S01]  /*1f10*/  @!P2 LDC.64 R4, c[0x0][0x250] ;  /* 0x00009400ff04ab82 */ /* 0x000e620000000a00 */
[----:B------:R-:W-:Y:S01]  /*1f20*/  @!P4 IMAD.WIDE.U32 R20, R28, R20, R26 ;  /* 0x000000141c14c225 */ /* 0x000fe200078e001a */
[----:B------:R-:W-:-:S03]  /*1f30*/  ISETP.GE.AND P6, PT, R14, R17, PT ;  /* 0x000000110e00720c */ /* 0x000fc60003fc6270 */
[----:B--2---:R-:W-:Y:S02]  /*1f40*/  @!P2 IMAD R29, R29, R6, RZ ;  /* 0x000000061d1da224 */ /* 0x004fe400078e02ff */
[----:B------:R-:W-:Y:S01]  /*1f50*/  @!P4 IMAD.IADD R16, R21, 0x1, R16 ;  /* 0x000000011510c824 */ /* 0x000fe200078e0210 */
[----:B----4-:R-:W-:Y:S01]  /*1f60*/  @!P4 LEA R18, P0, R20, R18, 0x2 ;  /* 0x000000121412c211 */ /* 0x010fe200078010ff */
[C---:B------:R-:W-:Y:S01]  /*1f70*/  @!P2 IMAD R7, R30.reuse, R7, R29 ;  /* 0x000000071e07a224 */ /* 0x040fe200078e021d */
[----:B------:R-:W-:Y:S01]  /*1f80*/  @P3 MOV R21, 0xff800000 ;  /* 0xff80000000153802 */ /* 0x000fe20000000f00 */
[----:B------:R-:W-:Y:S01]  /*1f90*/  @!P2 IMAD.WIDE.U32 R30, R30, R6, R26 ;  /* 0x000000061e1ea225 */ /* 0x000fe200078e001a */
[----:B------:R-:W-:-:S03]  /*1fa0*/  @!P4 LEA.HI.X R19, R20, R19, R16, 0x2, P0 ;  /* 0x000000131413c211 */ /* 0x000fc600000f1410 */
        /* <DEDUP_REMOVED lines=10> */
[----:B-1----:R-:W-:-:S03]  /*2050*/  @!P2 LEA R4, P0, R30, R4, 0x2 ;  /* 0x000000041e04a211 */ /* 0x002fc600078010ff */
        /* <DEDUP_REMOVED lines=28> */
.L_x_1343:
[----:B------:R-:W-:Y:S05]  /*2220*/  BSYNC B0 ;  /* 0x0000000000007941 */ /* 0x000fea0003800000 */
.L_x_1342:
[----:B------:R-:W-:Y:S01]  /*2230*/  USHF.L.U32 UR4, UR36, 0x6, URZ ;  /* 0x0000000624047899 */ /* 0x000fe2000800063f */
[----:B--23--:R-:W-:Y:S01]  /*2240*/  @P1 IMAD.HI.U32 R0, R23, R13, RZ ;  /* 0x0000000d17001227 */ /* 0x00cfe200078e00ff */
[----:B------:R-:W2:Y:S01]  /*2250*/  LDC.64 R6, c[0x0][0x240] ;  /* 0x00009000ff067b82 */ /* 0x000ea20000000a00 */
[----:B------:R-:W-:Y:S01]  /*2260*/  MOV R4, R23 ;  /* 0x0000001700047202 */ /* 0x000fe20000000f00 */
[----:B------:R-:W-:Y:S01]  /*2270*/  USHF.R.S32.HI UR5, URZ, 0x1f, UR4 ;  /* 0x0000001f3f057899 */ /* 0x000fe20008011404 */
[----:B------:R-:W-:Y:S01]  /*2280*/  IMAD.SHL.U32 R15, R3, 0x4, RZ ;  /* 0x00000004030f7824 */ /* 0x000fe200078e00ff */
[----:B------:R-:W-:Y:S01]  /*2290*/  ISETP.GE.AND P0, PT, R23, R2, PT ;  /* 0x000000021700720c */ /* 0x000fe20003f06270 */
[----:B------:R-:W0:Y:S01]  /*22a0*/  LDGDEPBAR ;  /* 0x00000000000079af */ /* 0x000e220000000000 */
[----:B------:R-:W-:Y:S02]  /*22b0*/  @P1 SHF.R.U32.HI R4, RZ, R11, R0 ;  /* 0x0000000bff041219 */ /* 0x000fe40000011600 */
[----:B-1----:R-:W-:Y:S01]  /*22c0*/  IADD3 R12, R12, -UR4, RZ ;  /* 0x800000040c0c7c10 */ /* 0x002fe2000fffe0ff */
[----:B------:R-:W1:Y:S01]  /*22d0*/  S2R R0, SR_CgaCtaId ;  /* 0x0000000000007919 */ /* 0x000e620000008800 */
        /* <DEDUP_REMOVED lines=9> */
[-C--:B--2---:R-:W-:Y:S01]  /*2370*/  IMAD R8, R9, R6.reuse, RZ ;  /* 0x0000000609087224 */ /* 0x084fe200078e02ff */
[----:B------:R-:W-:Y:S01]  /*2380*/  LEA R37, R10, R15, 0x6 ;  /* 0x0000000f0a257211 */ /* 0x000fe200078e30ff */
[----:B------:R-:W-:Y:S01]  /*2390*/  IMAD.WIDE.U32 R26, R4, R6, UR4 ;  /* 0x00000004041a7e25 */ /* 0x000fe2000f8e0006 */
[----:B------:R-:W-:Y:S01]  /*23a0*/  LEA.HI.X.SX32 R36, R5, R25, 0x1, P0 ;  /* 0x0000001905247211 */ /* 0x000fe200000f0eff */
[----:B------:R-:W-:-:S02]  /*23b0*/  ULDC.64 UR4, c[0x0][0x230] ;  /* 0x00008c0000047ab9 */ /* 0x000fc40000000a00 */
[----:B------:R-:W2:Y:S01]  /*23c0*/  @!P4 LDC.64 R20, c[0x0][0x238] ;  /* 0x00008e00ff14cb82 */ /* 0x000ea20000000a00 */
[----:B------:R-:W-:Y:S02]  /*23d0*/  IMAD R7, R4, R7, R8 ;  /* 0x0000000704077224 */ /* 0x000fe400078e0208 */
[----:B------:R-:W-:-:S03]  /*23e0*/  IMAD R5, R36, UR4, RZ ;  /* 0x0000000424057c24 */ /* 0x000fc6000f8e02ff */
[----:B------:R-:W-:Y:S01]  /*23f0*/  IADD3 R27, R27, R7, RZ ;  /* 0x000000071b1b7210 */ /* 0x000fe20007ffe0ff */
[C---:B------:R-:W-:Y:S01]  /*2400*/  IMAD R4, R38.reuse, UR5, R5 ;  /* 0x0000000526047c24 */ /* 0x040fe2000f8e0205 */
[----:B------:R-:W3:Y:S01]  /*2410*/  @!P3 LDC.64 R18, c[0x0][0x238] ;  /* 0x00008e00ff12bb82 */ /* 0x000ee20000000a00 */
[----:B------:R-:W-:Y:S01]  /*2420*/  MOV R5, 0x400 ;  /* 0x0000040000057802 */ /* 0x000fe20000000f00 */
[----:B------:R-:W-:-:S03]  /*2430*/  IMAD.WIDE.U32 R26, R38, UR4, R26 ;  /* 0x00000004261a7c25 */ /* 0x000fc6000f8e001a */
[----:B-1----:R-:W-:-:S03]  /*2440*/  LEA R0, R0, R5, 0x18 ;  /* 0x0000000500007211 */ /* 0x002fc600078ec0ff */
[----:B------:R-:W1:Y:S01]  /*2450*/  @!P4 LDC.64 R16, c[0x0][0x210] ;  /* 0x00008400ff10cb82 */ /* 0x000e620000000a00 */
[----:B------:R-:W-:Y:S01]  /*2460*/  IADD3 R44, P0, R15, R26, RZ ;  /* 0x0000001a0f2c7210 */ /* 0x000fe20007f1e0ff */
[----:B------:R-:W-:-:S03]  /*2470*/  @!P4 IMAD R5, R37, 0x4, R0 ;  /* 0x000000042505c824 */ /* 0x000fc600078e0200 */
[----:B------:R-:W-:Y:S02]  /*2480*/  IADD3.X R45, R39, R27, R4, P0, !PT ;  /* 0x0000001b272d7210 */ /* 0x000fe400007fe404 */
[----:B------:R-:W-:Y:S01]  /*2490*/  SHF.L.U32 R27, R3, 0x4, RZ ;  /* 0x00000004031b7819 */ /* 0x000fe200000006ff */
[----:B------:R-:W4:Y:S01]  /*24a0*/  @!P4 LDC.64 R8, c[0x0][0x210] ;  /* 0x00008400ff08cb82 */ /* 0x000f220000000a00 */
[----:B--2---:R-:W-:Y:S02]  /*24b0*/  @!P4 IADD3 R20, P1, R44, R20, RZ ;  /* 0x000000142c14c210 */ /* 0x004fe40007f3e0ff */
[----:B------:R-:W-:-:S03]  /*24c0*/  LOP3.LUT R27, R27, 0xf0, RZ, 0xc0, !PT ;  /* 0x000000f01b1b7812 */ /* 0x000fc600078ec0ff */
[----:B------:R-:W-:Y:S01]  /*24d0*/  @!P4 IMAD.X R21, R45, 0x1, R21, P1 ;  /* 0x000000012d15c824 */ /* 0x000fe200008e0615 */
[----:B------:R-:W-:Y:S01]  /*24e0*/  LOP3.LUT R23, R27, 0xf, R10, 0xf8, !PT ;  /* 0x0000000f1b177812 */ /* 0x000fe200078ef80a */
[----:B------:R-:W2:Y:S01]  /*24f0*/  @!P3 LDC.64 R6, c[0x0][0x210] ;  /* 0x00008400ff06bb82 */ /* 0x000ea20000000a00 */
[----:B---3--:R-:W-:-:S04]  /*2500*/  @!P3 LEA R4, P0, R18, R44, 0x1 ;  /* 0x0000002c1204b211 */ /* 0x008fc800078008ff */
[----:B------:R-:W-:Y:S02]  /*2510*/  @!P3 LEA.HI.X R19, R18, R45, R19, 0x1, P0 ;  /* 0x0000002d1213b211 */ /* 0x000fe400000f0c13 */
[----:B-1----:R-:W-:-:S04]  /*2520*/  @!P4 LEA R16, P2, R44, R16, 0x2 ;  /* 0x000000102c10c211 */ /* 0x002fc800078410ff */
        /* <DEDUP_REMOVED lines=8> */
[----:B------:R-:W-:Y:S02]  /*25b0*/  @!P4 LEA R21, R37, R0, 0x2 ;  /* 0x000000002515c211 */ /* 0x000fe400078e10ff */
[----:B--2---:R-:W-:-:S03]  /*25c0*/  @!P3 LEA R6, P0, R4, R6, 0x2 ;  /* 0x000000060406b211 */ /* 0x004fc600078010ff */
[----:B------:R1:W-:Y:S01]  /*25d0*/  @!P4 LDGSTS.E.BYPASS.LTC128B.128 [R21+0x5040], desc[UR38][R8.64] ;  /* 0x050400000815cfae */ /* 0x0003e2000b901d66 */
[----:B------:R-:W-:Y:S01]  /*25e0*/  @!P3 LEA.HI.X R7, R4, R7, R19, 0x2, P0 ;  /* 0x000000070407b211 */ /* 0x000fe200000f1413 */
[--C-:B------:R-:W-:Y:S01]  /*25f0*/  @!P3 IMAD R19, R37, 0x4, R0.reuse ;  /* 0x000000042513b824 */ /* 0x100fe200078e0200 */
        /* <DEDUP_REMOVED lines=90> */
[----:B------:R-:W-:Y:S02]  /*2ba0*/  FSETP.NEU.FTZ.AND P3, PT, R33, -INF , PT ;  /* 0xff8000002100780b */ /* 0x000fe40003f7d000 */
[C---:B------:R-:W-:Y:S01]  /*2bb0*/  @P2 IADD3 R35, R3.reuse, 0x10, RZ ;  /* 0x0000001003232810 */ /* 0x040fe20007ffe0ff */
[----:B------:R-:W-:Y:S01]  /*2bc0*/  @P1 VIADD R35, R3, 0x20 ;  /* 0x0000002003231836 */ /* 0x000fe20000000000 */
[----:B------:R-:W-:Y:S02]  /*2bd0*/  FSETP.NEU.FTZ.AND P2, PT, R31, -INF , PT ;  /* 0xff8000001f00780b */ /* 0x000fe40003f5d000 */
[----:B------:R-:W2:Y:S01]  /*2be0*/  MUFU.EX2 R19, R19 ;  /* 0x0000001300137308 */ /* 0x000ea20000000800 */
[----:B---3--:R-:W-:Y:S01]  /*2bf0*/  FADD.FTZ R49, R18, R21 ;  /* 0x0000001512317221 */ /* 0x008fe20000010000 */
[----:B------:R-:W-:-:S02]  /*2c00*/  FSETP.NEU.FTZ.AND P1, PT, R29, -INF , PT ;  /* 0xff8000001d00780b */ /* 0x000fc40003f3d000 */
[C---:B------:R-:W-:Y:S02]  /*2c10*/  @P0 IADD3 R35, R3.reuse, 0x30, RZ ;  /* 0x0000003003230810 */ /* 0x040fe40007ffe0ff */
[----:B------:R-:W-:Y:S01]  /*2c20*/  FSETP.NEU.FTZ.AND P0, PT, R52, -INF , PT ;  /* 0xff8000003400780b */ /* 0x000fe20003f1d000 */
[----:B------:R-:W-:Y:S01]  /*2c30*/  @P3 VIADD R35, R3, 0x40 ;  /* 0x0000004003233836 */ /* 0x000fe20000000000 */
[----:B------:R-:W3:Y:S01]  /*2c40*/  MUFU.EX2 R17, R17 ;  /* 0x0000001100117308 */ /* 0x000ee20000000800 */
[----:B-1----:R-:W-:Y:S01]  /*2c50*/  FADD.FTZ R18, R49, R20 ;  /* 0x0000001431127221 */ /* 0x002fe20000010000 */
[----:B------:R-:W-:Y:S02]  /*2c60*/  FSETP.NEU.FTZ.AND P3, PT, R50, -INF , PT ;  /* 0xff8000003200780b */ /* 0x000fe40003f7d000 */
[C---:B------:R-:W-:Y:S02]  /*2c70*/  @P2 IADD3 R35, R3.reuse, 0x50, RZ ;  /* 0x0000005003232810 */ /* 0x040fe40007ffe0ff */
[----:B------:R-:W-:Y:S01]  /*2c80*/  FSETP.NEU.FTZ.AND P2, PT, R48, -INF , PT ;  /* 0xff8000003000780b */ /* 0x000fe20003f5d000 */
[----:B------:R-:W-:Y:S01]  /*2c90*/  @P1 VIADD R35, R3, 0x60 ;  /* 0x0000006003231836 */ /* 0x000fe20000000000 */
[----:B------:R-:W1:Y:S01]  /*2ca0*/  MUFU.EX2 R16, R16 ;  /* 0x0000001000107308 */ /* 0x000e620000000800 */
[----:B--2---:R-:W-:Y:S01]  /*2cb0*/  FADD.FTZ R18, R18, R19 ;  /* 0x0000001312127221 */ /* 0x004fe20000010000 */
[----:B------:R-:W-:-:S02]  /*2cc0*/  FSETP.NEU.FTZ.AND P1, PT, R46, -INF , PT ;  /* 0xff8000002e00780b */ /* 0x000fc40003f3d000 */
[C---:B------:R-:W-:Y:S02]  /*2cd0*/  @P0 IADD3 R35, R3.reuse, 0x70, RZ ;  /* 0x0000007003230810 */ /* 0x040fe40007ffe0ff */
[----:B------:R-:W-:Y:S01]  /*2ce0*/  FSETP.NEU.FTZ.AND P0, PT, R42, -INF , PT ;  /* 0xff8000002a00780b */ /* 0x000fe20003f1d000 */
[----:B------:R-:W-:Y:S01]  /*2cf0*/  @P3 VIADD R35, R3, 0x80 ;  /* 0x0000008003233836 */ /* 0x000fe20000000000 */
[----:B------:R-:W2:Y:S01]  /*2d00*/  MUFU.EX2 R14, R14 ;  /* 0x0000000e000e7308 */ /* 0x000ea20000000800 */
[----:B---3--:R-:W-:Y:S01]  /*2d10*/  FADD.FTZ R49, R18, R17 ;  /* 0x0000001112317221 */ /* 0x008fe20000010000 */
[--C-:B------:R-:W-:Y:S01]  /*2d20*/  FADD.FTZ R18, R32, -R27.reuse ;  /* 0x8000001b20127221 */ /* 0x100fe20000010000 */
[----:B------:R-:W-:Y:S01]  /*2d30*/  FADD.FTZ R27, R30, -R27 ;  /* 0x8000001b1e1b7221 */ /* 0x000fe20000010000 */
[----:B------:R-:W-:Y:S02]  /*2d40*/  FSETP.NEU.FTZ.AND P3, PT, R40, -INF , PT ;  /* 0xff8000002800780b */ /* 0x000fe40003f7d000 */
[----:B------:R-:W-:Y:S01]  /*2d50*/  FMUL.FTZ R18, R18, 1.4426950216293334961 ;  /* 0x3fb8aa3b12127820 */ /* 0x000fe20000410000 */
[----:B------:R-:W-:Y:S01]  /*2d60*/  FMUL.FTZ R27, R27, 1.4426950216293334961 ;  /* 0x3fb8aa3b1b1b7820 */ /* 0x000fe20000410000 */
[----:B------:R-:W3:Y:S01]  /*2d70*/  MUFU.EX2 R9, R9 ;  /* 0x0000000900097308 */ /* 0x000ee20000000800 */
[----:B-1----:R-:W-:Y:S01]  /*2d80*/  FADD.FTZ R49, R49, R16 ;  /* 0x0000001031317221 */ /* 0x002fe20000010000 */
[----:B------:R-:W-:-:S02]  /*2d90*/  @P2 IADD3 R35, R3, 0x90, RZ ;  /* 0x0000009003232810 */ /* 0x000fc40007ffe0ff */
[----:B------:R-:W-:Y:S02]  /*2da0*/  FSETP.NEU.FTZ.AND P2, PT, R34, -INF , PT ;  /* 0xff8000002200780b */ /* 0x000fe40003f5d000 */
[C---:B------:R-:W-:Y:S01]  /*2db0*/  @P1 IADD3 R35, R3.reuse, 0xa0, RZ ;  /* 0x000000a003231810 */ /* 0x040fe20007ffe0ff */
[----:B------:R-:W-:Y:S01]  /*2dc0*/  @P0 VIADD R35, R3, 0xb0 ;  /* 0x000000b003230836 */ /* 0x000fe20000000000 */
[----:B------:R-:W1:Y:S01]  /*2dd0*/  MUFU.EX2 R8, R8 ;  /* 0x0000000800087308 */ /* 0x000e620000000800 */
[----:B--2---:R-:W-:Y:S01]  /*2de0*/  FADD.FTZ R49, R49, R14 ;  /* 0x0000000e31317221 */ /* 0x004fe20000010000 */
[----:B------:R-:W-:Y:S02]  /*2df0*/  FSETP.NEU.FTZ.AND P1, PT, R32, -INF , PT ;  /* 0xff8000002000780b */ /* 0x000fe40003f3d000 */
[----:B------:R-:W-:Y:S02]  /*2e00*/  FSETP.NEU.FTZ.AND P0, PT, R30, -INF , PT ;  /* 0xff8000001e00780b */ /* 0x000fe40003f1d000 */
[----:B------:R-:W-:-:S02]  /*2e10*/  @P3 IADD3 R35, R3, 0xc0, RZ ;  /* 0x000000c003233810 */ /* 0x000fc40007ffe0ff */
[----:B------:R-:W2:Y:S01]  /*2e20*/  MUFU.EX2 R7, R7 ;  /* 0x0000000700077308 */ /* 0x000ea20000000800 */
[----:B---3--:R-:W-:Y:S01]  /*2e30*/  FADD.FTZ R49, R49, R9 ;  /* 0x0000000931317221 */ /* 0x008fe20000010000 */
[C---:B------:R-:W-:Y:S02]  /*2e40*/  @P2 IADD3 R35, R3.reuse, 0xd0, RZ ;  /* 0x000000d003232810 */ /* 0x040fe40007ffe0ff */
[----:B------:R-:W-:-:S03]  /*2e50*/  ISETP.NE.AND P2, PT, R3, RZ, PT ;  /* 0x000000ff0300720c */ /* 0x000fc60003f45270 */
[----:B------:R-:W-:Y:S01]  /*2e60*/  @P1 VIADD R35, R3, 0xe0 ;  /* 0x000000e003231836 */ /* 0x000fe20000000000 */
[----:B------:R-:W3:Y:S01]  /*2e70*/  MUFU.EX2 R6, R6 ;  /* 0x0000000600067308 */ /* 0x000ee20000000800 */
[----:B-1----:R-:W-:Y:S01]  /*2e80*/  FADD.FTZ R49, R49, R8 ;  /* 0x0000000831317221 */ /* 0x002fe20000010000 */
[----:B------:R-:W-:-:S05]  /*2e90*/  @P0 IADD3 R35, R3, 0xf0, RZ ;  /* 0x000000f003230810 */ /* 0x000fca0007ffe0ff */
[----:B------:R-:W1:Y:S01]  /*2ea0*/  SHFL.BFLY PT, R32, R35, 0x8, 0x1f ;  /* 0x0d001f0023207f89 */ /* 0x000e6200000e0000 */
[----:B------:R-:W4:Y:S01]  /*2eb0*/  MUFU.EX2 R5, R5 ;  /* 0x0000000500057308 */ /* 0x000f220000000800 */
[----:B--2---:R-:W-:-:S07]  /*2ec0*/  FADD.FTZ R49, R49, R7 ;  /* 0x0000000731317221 */ /* 0x004fce0000010000 */
[----:B------:R-:W2:Y:S01]  /*2ed0*/  MUFU.EX2 R4, R4 ;  /* 0x0000000400047308 */ /* 0x000ea20000000800 */
[----:B---3--:R-:W-:-:S07]  /*2ee0*/  FADD.FTZ R49, R49, R6 ;  /* 0x0000000631317221 */ /* 0x008fce0000010000 */
[----:B------:R-:W3:Y:S01]  /*2ef0*/  MUFU.EX2 R18, R18 ;  /* 0x0000001200127308 */ /* 0x000ee20000000800 */
[----:B----4-:R-:W-:Y:S01]  /*2f00*/  FADD.FTZ R49, R49, R5 ;  /* 0x0000000531317221 */ /* 0x010fe20000010000 */
[----:B-1----:R-:W-:-:S06]  /*2f10*/  VIMNMX R32, R35, R32, !PT ;  /* 0x0000002023207248 */ /* 0x002fcc0007fe0100 */
[----:B------:R-:W1:Y:S01]  /*2f20*/  MUFU.EX2 R27, R27 ;  /* 0x0000001b001b7308 */ /* 0x000e620000000800 */
[----:B--2---:R-:W-:Y:S01]  /*2f30*/  FADD.FTZ R49, R49, R4 ;  /* 0x0000000431317221 */ /* 0x004fe20000010000 */
[----:B------:R-:W2:Y:S03]  /*2f40*/  SHFL.BFLY PT, R41, R32, 0x4, 0x1f ;  /* 0x0c801f0020297f89 */ /* 0x000ea600000e0000 */
[----:B---3--:R-:W-:-:S04]  /*2f50*/  FADD.FTZ R48, R49, R18 ;  /* 0x0000001231307221 */ /* 0x008fc80000010000 */
[----:B-1----:R-:W-:-:S05]  /*2f60*/  FADD.FTZ R48, R48, R27 ;  /* 0x0000001b30307221 */ /* 0x002fca0000010000 */
[----:B------:R-:W1:Y:S01]  /*2f70*/  SHFL.BFLY PT, R29, R48, 0x8, 0x1f ;  /* 0x0d001f00301d7f89 */ /* 0x000e6200000e0000 */
[----:B--2---:R-:W-:Y:S01]  /*2f80*/  VIMNMX R41, R32, R41, !PT ;  /* 0x0000002920297248 */ /* 0x004fe20007fe0100 */
[----:B------:R-:W-:-:S04]  /*2f90*/  HFMA2.MMA R32, -RZ, RZ, 0, 0 ;  /* 0x00000000ff207435 */ /* 0x000fc800000001ff */
        /* <DEDUP_REMOVED lines=10> */
[----:B-1----:R-:W-:-:S05]  /*3040*/  FADD.FTZ R43, R31, R30 ;  /* 0x0000001e1f2b7221 */ /* 0x002fca0000010000 */
        /* <DEDUP_REMOVED lines=51> */
.L_x_1345:
[----:B------:R-:W-:Y:S05]  /*3380*/  BSYNC B0 ;  /* 0x0000000000007941 */ /* 0x000fea0003800000 */
.L_x_1344:
[----:B------:R-:W-:Y:S01]  /*3390*/  IMAD R22, R10, 0x4, R0 ;  /* 0x000000040a167824 */ /* 0x000fe200078e0200 */
[----:B------:R-:W-:Y:S01]  /*33a0*/  STS [R47], R26 ;  /* 0x0000001a2f007388 */ /* 0x000fe20000000800 */
[----:B------:R-:W-:Y:S01]  /*33b0*/  BSSY B1, `(.L_x_1346) ;  /* 0x00000eb000017945 */ /* 0x000fe20003800000 */
[----:B-1----:R-:W-:Y:S02]  /*33c0*/  CS2R R4, SRZ ;  /* 0x0000000000047805 */ /* 0x002fe4000001ff00 */
        /* <DEDUP_REMOVED lines=37> */
.L_x_1350:
        /* <DEDUP_REMOVED lines=29> */
[----:B------:R-:W-:Y:S04]  /*37f0*/  SHF.R.U32.HI R8, RZ, 0x4, R8 ;  /* 0x00000004ff087819 */ /* 0x000fe80000011608 */
[----:B------:R-:W-:Y:S01]  /*3800*/  LOP3.LUT R17, R8, R13, RZ, 0x3c, !PT ;  /* 0x0000000d08117212 */ /* 0x000fe200078e3cff */
[----:B------:R-:W-:Y:S04]  /*3810*/  VIADD R13, R3, 0x30 ;  /* 0x00000030030d7836 */ /* 0x000fe80000000000 */
[----:B------:R-:W-:Y:S01]  /*3820*/  IMAD R3, R17, 0x4, R0 ;  /* 0x0000000411037824 */ /* 0x000fe200078e0200 */
[C---:B------:R-:W-:Y:S02]  /*3830*/  LOP3.LUT R8, R13.reuse, 0x70, RZ, 0xc0, !PT ;  /* 0x000000700d087812 */ /* 0x040fe400078ec0ff */
[----:B------:R-:W-:Y:S04]  /*3840*/  LOP3.LUT R13, R13, 0xffffff80, RZ, 0xc0, !PT ;  /* 0xffffff800d0d7812 */ /* 0x000fe800078ec0ff */
[----:B------:R-:W-:Y:S01]  /*3850*/  IADD3 R13, R8, R13, R10 ;  /* 0x0000000d080d7210 */ /* 0x000fe20007ffe00a */
[-C--:B-1----:R-:W-:Y:S02]  /*3860*/  @!P1 IMAD R52, R43, R48.reuse, RZ ;  /* 0x000000302b349224 */ /* 0x082fe400078e02ff */
[----:B------:R-:W-:Y:S01]  /*3870*/  @!P1 IMAD.WIDE.U32 R50, R41, R48, R44 ;  /* 0x0000003029329225 */ /* 0x000fe200078e002c */
[----:B------:R-:W-:Y:S03]  /*3880*/  LOP3.LUT R8, R13, 0xf0, RZ, 0xc0, !PT ;  /* 0x000000f00d087812 */ /* 0x000fe600078ec0ff */
[----:B------:R-:W-:Y:S01]  /*3890*/  @!P1 IMAD R49, R41, R49, R52 ;  /* 0x0000003129319224 */ /* 0x000fe200078e0234 */
[----:B--2---:R-:W-:Y:S01]  /*38a0*/  @!P1 LEA R48, P0, R50, R46, 0x2 ;  /* 0x0000002e32309211 */ /* 0x004fe200078010ff */
[----:B------:R-:W-:Y:S01]  /*38b0*/  VIADD R43, R18, 0x5 ;  /* 0x00000005122b7836 */ /* 0x000fe20000000000 */
[----:B------:R-:W-:Y:S01]  /*38c0*/  SHF.R.U32.HI R8, RZ, 0x4, R8 ;  /* 0x00000004ff087819 */ /* 0x000fe20000011608 */
[----:B------:R-:W-:Y:S03]  /*38d0*/  @!P1 IMAD.IADD R41, R51, 0x1, R49 ;  /* 0x0000000133299824 */ /* 0x000fe600078e0231 */
[-C--:B------:R-:W-:Y:S02]  /*38e0*/  ISETP.GT.OR P2, PT, R43, R42.reuse, P4 ;  /* 0x0000002a2b00720c */ /* 0x080fe40002744670 */
[----:B------:R-:W-:Y:S01]  /*38f0*/  @!P1 LEA.HI.X R49, R50, R47, R41, 0x2, P0 ;  /* 0x0000002f32319211 */ /* 0x000fe200000f1429 */
[----:B------:R-:W-:Y:S01]  /*3900*/  VIADD R41, R18, 0x4 ;  /* 0x0000000412297836 */ /* 0x000fe20000000000 */
[----:B------:R-:W-:Y:S02]  /*3910*/  LOP3.LUT R13, R8, R13, RZ, 0x3c, !PT ;  /* 0x0000000d080d7212 */ /* 0x000fe400078e3cff */
        /* <DEDUP_REMOVED lines=14> */
[----:B------:R4:W5:Y:S01]  /*3a00*/  LDS R9, [R14] ;  /* 0x000000000e097984 */ /* 0x0009620000000800 */
[-C--:B--2---:R-:W-:Y:S02]  /*3a10*/  @!P1 IMAD R53, R53, R46.reuse, RZ ;  /* 0x0000002e35359224 */ /* 0x084fe400078e02ff */
[C---:B------:R-:W-:Y:S04]  /*3a20*/  @!P1 IMAD.WIDE.U32 R22, R41.reuse, R46, R44 ;  /* 0x0000002e29169225 */ /* 0x040fe800078e002c */
[----:B------:R-:W-:Y:S01]  /*3a30*/  @!P1 IMAD R53, R41, R47, R53 ;  /* 0x0000002f29359224 */ /* 0x000fe200078e0235 */
[C---:B---3--:R-:W-:Y:S01]  /*3a40*/  @!P1 LEA R52, P3, R22.reuse, R50, 0x2 ;  /* 0x0000003216349211 */ /* 0x048fe200078610ff */
[----:B------:R-:W2:Y:S02]  /*3a50*/  @!P2 LDC.64 R46, c[0x0][0x210] ;  /* 0x00008400ff2eab82 */ /* 0x000ea40000000a00 */
[----:B------:R-:W-:Y:S05]  /*3a60*/  @!P1 IMAD.IADD R50, R23, 0x1, R53 ;  /* 0x0000000117329824 */ /* 0x000fea00078e0235 */
[----:B------:R-:W-:Y:S02]  /*3a70*/  @!P1 LEA.HI.X R53, R22, R51, R50, 0x2, P3 ;  /* 0x0000003316359211 */ /* 0x000fe400018f1432 */
[----:B------:R-:W3:Y:S01]  /*3a80*/  @!P0 LDS.128 R20, [R16+0x4040] ;  /* 0x0040400010148984 */ /* 0x000ee20000000c00 */
[----:B------:R-:W-:Y:S01]  /*3a90*/  @!P2 SHF.R.S32.HI R51, RZ, 0x1f, R43 ;  /* 0x0000001fff33a819 */ /* 0x000fe2000001142b */
[----:B----4-:R-:W-:Y:S04]  /*3aa0*/  IMAD R14, R13, 0x4, R0 ;  /* 0x000000040d0e7824 */ /* 0x010fe800078e0200 */
[----:B-1----:R-:W-:Y:S02]  /*3ab0*/  @!P2 IMAD R50, R51, R48, RZ ;  /* 0x000000303332a224 */ /* 0x002fe400078e02ff */
[----:B------:R-:W-:Y:S01]  /*3ac0*/  @!PT LDS RZ, [RZ] ;  /* 0x00000000fffff984 */ /* 0x000fe20000000800 */
[----:B------:R-:W-:Y:S01]  /*3ad0*/  @!PT LDS RZ, [RZ] ;  /* 0x00000000fffff984 */ /* 0x000fe20000000800 */
[----:B------:R-:W-:Y:S01]  /*3ae0*/  @!PT LDS RZ, [RZ] ;  /* 0x00000000fffff984 */ /* 0x000fe20000000800 */
[----:B------:R1:W-:Y:S02]  /*3af0*/  @!P1 LDGSTS.E.BYPASS.LTC128B.128 [R16+0x4040], desc[UR38][R52.64] ;  /* 0x0404000034109fae */ /* 0x0003e4000b901d66 */
[----:B------:R-:W-:Y:S06]  /*3b00*/  @!P2 IMAD R49, R43, R49, R50 ;  /* 0x000000312b31a224 */ /* 0x000fec00078e0232 */
[----:B------:R-:W0:Y:S01]  /*3b10*/  LDGDEPBAR ;  /* 0x00000000000079af */ /* 0x000e220000000000 */
[----:B-----5:R-:W-:Y:S04]  /*3b20*/  FSETP.GT.FTZ.AND P1, PT, R9, RZ, PT ;  /* 0x000000ff0900720b */ /* 0x020fe80003f34000 */
[----:B------:R-:W-:Y:S04]  /*3b30*/  ISETP.LT.OR P1, PT, R2, RZ, !P1 ;  /* 0x000000ff0200720c */ /* 0x000fe80004f21670 */
[----:B------:R-:W-:Y:S01]  /*3b40*/  ISETP.GE.OR P1, PT, R15, R12, P1 ;  /* 0x0000000c0f00720c */ /* 0x000fe20000f26670 */
[----:B-1----:R-:W-:Y:S04]  /*3b50*/  @!P2 IMAD.WIDE.U32 R52, R43, R48, R44 ;  /* 0x000000302b34a225 */ /* 0x002fe800078e002c */
[----:B------:R-:W-:Y:S01]  /*3b60*/  @!P2 IMAD.IADD R49, R53, 0x1, R49 ;  /* 0x000000013531a824 */ /* 0x000fe200078e0231 */
[C---:B--2---:R-:W-:Y:S01]  /*3b70*/  @!P2 LEA R50, P3, R52.reuse, R46, 0x2 ;  /* 0x0000002e3432a211 */ /* 0x044fe200078610ff */
[----:B------:R-:W-:Y:S04]  /*3b80*/  DEPBAR.LE SB0, 0x3 ;  /* 0x000080c00000791a */ /* 0x000fe80000000000 */
[----:B------:R-:W1:Y:S01]  /*3b90*/  LDS R3, [R3] ;  /* 0x0000000003037984 */ /* 0x000e620000000800 */
[----:B------:R-:W-:Y:S01]  /*3ba0*/  @!P2 LEA.HI.X R51, R52, R47, R49, 0x2, P3 ;  /* 0x0000002f3433a211 */ /* 0x000fe200018f1431 */
[----:B------:R-:W-:Y:S02]  /*3bb0*/  VIADD R43, R18, 0x6 ;  /* 0x00000006122b7836 */ /* 0x000fe40000000000 */
[C---:B---3--:R-:W-:Y:S01]  /*3bc0*/  @!P0 FFMA.FTZ R4, R11.reuse, R20, R4 ;  /* 0x000000140b048223 */ /* 0x048fe20000010004 */
[----:B------:R-:W2:Y:S01]  /*3bd0*/  @!P1 LDS.128 R24, [R16+0x5040] ;  /* 0x0050400010189984 */ /* 0x000ea20000000c00 */
[C---:B------:R-:W-:Y:S01]  /*3be0*/  @!P0 FFMA.FTZ R5, R11.reuse, R21, R5 ;  /* 0x000000150b058223 */ /* 0x040fe20000010005 */
[----:B------:R-:W-:Y:S01]  /*3bf0*/  @!P0 FFMA.FTZ R6, R11, R22, R6 ;  /* 0x000000160b068223 */ /* 0x000fe20000010006 */
[----:B------:R-:W-:Y:S01]  /*3c00*/  ISETP.GT.OR P3, PT, R43, R42, P4 ;  /* 0x0000002a2b00720c */ /* 0x000fe20002764670 */
[----:B------:R-:W-:Y:S01]  /*3c10*/  @!P0 FFMA.FTZ R7, R11, R23, R7 ;  /* 0x000000170b078223 */ /* 0x000fe20000010007 */
[----:B------:R-:W-:Y:S03]  /*3c20*/  IMAD.MOV.U32 R18, RZ, RZ, R41 ;  /* 0x000000ffff127224 */ /* 0x000fe600078e0029 */
[----:B------:R-:W-:Y:S01]  /*3c30*/  @!PT LDS RZ, [RZ] ;  /* 0x00000000fffff984 */ /* 0x000fe20000000800 */
[----:B------:R-:W-:Y:S01]  /*3c40*/  @!PT LDS RZ, [RZ] ;  /* 0x00000000fffff984 */ /* 0x000fe20000000800 */
[----:B------:R-:W-:Y:S01]  /*3c50*/  @!PT LDS RZ, [RZ] ;  /* 0x00000000fffff984 */ /* 0x000fe20000000800 */
[----:B------:R3:W-:Y:S08]  /*3c60*/  @!P2 LDGSTS.E.BYPASS.LTC128B.128 [R16+0x5040], desc[UR38][R50.64] ;  /* 0x050400003210afae */ /* 0x0007f0000b901d66 */
[----:B------:R-:W0:Y:S01]  /*3c70*/  LDGDEPBAR ;  /* 0x00000000000079af */ /* 0x000e220000000000 */
[----:B------:R-:W4:Y:S08]  /*3c80*/  @!P3 LDC.64 R46, c[0x0][0x238] ;  /* 0x00008e00ff2ebb82 */ /* 0x000f300000000a00 */
[----:B------:R-:W5:Y:S01]  /*3c90*/  @!P3 LDC.64 R48, c[0x0][0x210] ;  /* 0x00008400ff30bb82 */ /* 0x000f620000000a00 */
[----:B---3--:R-:W-:Y:S02]  /*3ca0*/  @!P3 SHF.R.S32.HI R51, RZ, 0x1f, R43 ;  /* 0x0000001fff33b819 */ /* 0x008fe4000001142b */
[----:B-1----:R-:W-:Y:S01]  /*3cb0*/  FSETP.GT.FTZ.AND P2, PT, R3, RZ, PT ;  /* 0x000000ff0300720b */ /* 0x002fe20003f54000 */
[----:B------:R-:W-:Y:S04]  /*3cc0*/  DEPBAR.LE SB0, 0x3 ;  /* 0x000080c00000791a */ /* 0x000fe80000000000 */
[----:B------:R-:W1:Y:S01]  /*3cd0*/  LDS R13, [R14] ;  /* 0x000000000e0d7984 */ /* 0x000e620000000800 */
[----:B------:R-:W-:Y:S01]  /*3ce0*/  ISETP.LT.OR P2, PT, R2, RZ, !P2 ;  /* 0x000000ff0200720c */ /* 0x000fe20005741670 */
[----:B----4-:R-:W-:Y:S02]  /*3cf0*/  @!P3 IMAD R50, R51, R46, RZ ;  /* 0x0000002e3332b224 */ /* 0x010fe400078e02ff */
[----:B--2---:R-:W-:Y:S01]  /*3d00*/  @!P1 FFMA.FTZ R4, R9, R24, R4 ;  /* 0x0000001809049223 */ /* 0x004fe20000010004 */
[----:B------:R-:W-:Y:S01]  /*3d10*/  @!P3 IMAD.WIDE.U32 R52, R43, R46, R44 ;  /* 0x0000002e2b34b225 */ /* 0x000fe200078e002c */
[----:B------:R-:W-:Y:S03]  /*3d20*/  ISETP.GE.OR P2, PT, R15, R12, P2 ;  /* 0x0000000c0f00720c */ /* 0x000fe60001746670 */
[----:B------:R-:W-:Y:S01]  /*3d30*/  @!P1 FFMA.FTZ R5, R9, R25, R5 ;  /* 0x0000001909059223 */ /* 0x000fe20000010005 */
[----:B------:R-:W-:Y:S01]  /*3d40*/  @!P3 IMAD R50, R43, R47, R50 ;  /* 0x0000002f2b32b224 */ /* 0x000fe200078e0232 */
[C---:B-----5:R-:W-:Y:S01]  /*3d50*/  @!P3 LEA R48, P6, R52.reuse, R48, 0x2 ;  /* 0x000000303430b211 */ /* 0x060fe200078c10ff */
[C---:B------:R-:W-:Y:S01]  /*3d60*/  @!P1 FFMA.FTZ R6, R9.reuse, R26, R6 ;  /* 0x0000001a09069223 */ /* 0x040fe20000010006 */
[----:B------:R-:W-:Y:S01]  /*3d70*/  @!P1 FFMA.FTZ R7, R9, R27, R7 ;  /* 0x0000001b09079223 */ /* 0x000fe20000010007 */
        /* <DEDUP_REMOVED lines=24> */
.L_x_1349:
[----:B------:R-:W-:Y:S05]  /*3f00*/  BSYNC B0 ;  /* 0x0000000000007941 */ /* 0x000fea0003800000 */
.L_x_1348:
[----:B------:R-:W-:Y:S05]  /*3f10*/  @!P5 BRA `(.L_x_1347) ;  /* 0x0000000000d0d947 */ /* 0x000fea0003800000 */
[----:B------:R-:W-:Y:S01]  /*3f20*/  VIADD R11, R41, 0x3 ;  /* 0x00000003290b7836 */ /* 0x000fe20000000000 */
[----:B------:R-:W-:Y:S01]  /*3f30*/  HFMA2.MMA R24, -RZ, RZ, 0, 1.78813934326171875e-07 ;  /* 0x00000003ff187435 */ /* 0x000fe200000001ff */
[----:B------:R-:W-:-:S03]  /*3f40*/  IMAD.MOV.U32 R14, RZ, RZ, RZ ;  /* 0x000000ffff0e7224 */ /* 0x000fc600078e00ff */
[----:B------:R-:W-:-:S07]  /*3f50*/  SHF.R.S32.HI R25, RZ, 0x1f, R11 ;  /* 0x0000001fff197819 */ /* 0x000fce000001140b */
.L_x_1351:
        /* <DEDUP_REMOVED lines=48> */
.L_x_1347:
[----:B------:R-:W-:Y:S05]  /*4260*/  BSYNC B1 ;  /* 0x0000000000017941 */ /* 0x000fea0003800000 */
.L_x_1346:
        /* <DEDUP_REMOVED lines=21> */
        .weak           $__internal_44_$__cuda_sm20_div_u64
        .type           $__internal_44_$__cuda_sm20_div_u64,@function
        .size           $__internal_44_$__cuda_sm20_div_u64,(.L_x_1703 - $__internal_44_$__cuda_sm20_div_u64)
$__internal_44_$__cuda_sm20_div_u64:
[----:B------:R-:W-:Y:S01]  /*43c0*/  HFMA2.MMA R15, -RZ, RZ, 0, 0 ;  /* 0x00000000ff0f7435 */ /* 0x000fe200000001ff */
[----:B------:R-:W-:-:S05]  /*43d0*/  MOV R14, R22 ;  /* 0x00000016000e7202 */ /* 0x000fca0000000f00 */
        /* <DEDUP_REMOVED lines=19> */
[----:B------:R-:W-:Y:S01]  /*4510*/  IADD3 R3, P0, RZ, -R8, RZ ;  /* 0x80000008ff037210 */ /* 0x000fe20007f1e0ff */
[----:B------:R-:W-:-:S04]  /*4520*/  IMAD.MOV.U32 R9, RZ, RZ, RZ ;  /* 0x000000ffff097224 */ /* 0x000fc800078e00ff */
[----:B------:R-:W-:-:S04]  /*4530*/  IMAD.HI.U32 R12, R13, R3, RZ ;  /* 0x000000030d0c7227 */ /* 0x000fc800078e00ff */
[----:B------:R-:W-:-:S04]  /*4540*/  IMAD.X R0, RZ, RZ, ~R0, P0 ;  /* 0x000000ffff007224 */ /* 0x000fc800000e0e00 */
[----:B------:R-:W-:-:S04]  /*4550*/  IMAD.WIDE.U32 R12, P3, R13, R0, R12 ;  /* 0x000000000d0c7225 */ /* 0x000fc8000786000c */
[C---:B------:R-:W-:Y:S02]  /*4560*/  IMAD R8, R7.reuse, R0, RZ ;  /* 0x0000000007087224 */ /* 0x040fe400078e02ff */
[----:B------:R-:W-:-:S04]  /*4570*/  IMAD.HI.U32 R3, P2, R7, R3, R12 ;  /* 0x0000000307037227 */ /* 0x000fc8000784000c */
[----:B------:R-:W-:Y:S01]  /*4580*/  IMAD.HI.U32 R0, R7, R0, RZ ;  /* 0x0000000007007227 */ /* 0x000fe200078e00ff */
[----:B------:R-:W-:-:S04]  /*4590*/  IADD3 R3, P0, R8, R3, RZ ;  /* 0x0000000308037210 */ /* 0x000fc80007f1e0ff */
        /* <DEDUP_REMOVED lines=22> */
[----:B------:R-:W-:Y:S02]  /*4700*/  ISETP.GE.U32.AND P2, PT, R5, R22, PT ;  /* 0x000000160500720c */ /* 0x000fe40003f46070 */
[----:B------:R-:W-:Y:S02]  /*4710*/  ISETP.NE.U32.AND P0, PT, R22, RZ, PT ;  /* 0x000000ff1600720c */ /* 0x000fe40003f05070 */
[----:B------:R-:W-:Y:S02]  /*4720*/  IADD3 R3, R8, 0x1, RZ ;  /* 0x0000000108037810 */ /* 0x000fe40007ffe0ff */
[----:B------:R-:W-:Y:S01]  /*4730*/  ISETP.GE.U32.AND.EX P2, PT, R7, RZ, PT, P2 ;  /* 0x000000ff0700720c */ /* 0x000fe20003f46120 */
[----:B------:R-:W-:Y:S01]  /*4740*/  IMAD.MOV.U32 R7, RZ, RZ, 0x0 ;  /* 0x00000000ff077424 */ /* 0x000fe200078e00ff */
[----:B------:R-:W-:-:S02]  /*4750*/  ISETP.NE.AND.EX P0, PT, RZ, RZ, PT, P0 ;  /* 0x000000ffff00720c */ /* 0x000fc40003f05300 */
[----:B------:R-:W-:-:S04]  /*4760*/  SEL R3, R3, R8, P2 ;  /* 0x0000000803037207 */ /* 0x000fc80001000000 */
[----:B------:R-:W-:Y:S01]  /*4770*/  SEL R3, R3, 0xffffffff, P0 ;  /* 0xffffffff03037807 */ /* 0x000fe20000000000 */
[----:B------:R-:W-:Y:S06]  /*4780*/  RET.REL.NODEC R6 `(_ZN7cutlass13device_kernelIN5flash19FlashAttnFwdCombineIN4cute5tupleIJNS3_1CILi16EEENS5_ILi64EEEEEELi8ELi256ELi1ELb0ELb1EffNS_4arch4Sm90EEEEEvNT_6ParamsE) ;  /* 0xffffffb8061c7950 */ /* 0x000fec0003c3ffff */
.L_x_1352:
        /* <DEDUP_REMOVED lines=15> */
.L_x_1703:


//--------------------- .text._ZN7cutlass13device_kernelIN5flash19FlashAttnFwdCombineIN4cute5tupleIJNS3_1CILi16EEENS5_ILi64EEEEEELi7ELi256ELi1ELb0ELb1EffNS_4arch4Sm90EEEEEvNT_6ParamsE --------------------------
	.section	.text._ZN7cutlass13device_kernelIN5flash19FlashAttnFwdCombineIN4cute5tupleIJNS3_1CILi16EEENS5_ILi64EEEEEELi7ELi256ELi1ELb0ELb1EffNS_4arch4Sm90EEEEEvNT_6ParamsE,"ax",@progbits
	.align	128
.text._ZN7cutlass13device_kernelIN5flash19FlashAttnFwdCombineIN4cute5tupleIJNS3_1CILi16EEENS5_ILi64EEEEEELi7ELi256ELi1ELb0ELb1EffNS_4arch4Sm90EEEEEvNT_6ParamsE:
        .type           _ZN7cutlass13device_kernelIN5flash19FlashAttnFwdCombineIN4cute5tupleIJNS3_1CILi16EEENS5_ILi64EEEEEELi7ELi256ELi1ELb0ELb1EffNS_4arch4Sm90EEEEEvNT_6ParamsE,@function
        .size           _ZN7cutlass13device_kernelIN5flash19FlashAttnFwdCombineIN4cute5tupleIJNS3_1CILi16EEENS5_ILi64EEEEEELi7ELi256ELi1ELb0ELb1EffNS_4arch4Sm90EEEEEvNT_6ParamsE,(.L_x_1705 - _ZN7cutlass13device_kernelIN5flash19FlashAttnFwdCombineIN4cute5tupleIJNS3_1CILi16EEENS5_ILi64EEEEEELi7ELi256ELi1ELb0ELb1EffNS_4arch4Sm90EEEEEvNT_6ParamsE)
        .other          _ZN7cutlass13device_kernelIN5flash19FlashAttnFwdCombineIN4cute5tupleIJNS3_1CILi16EEENS5_ILi64EEEEEELi7ELi256ELi1ELb0ELb1EffNS_4arch4Sm90EEEEEvNT_6ParamsE,@"STO_CUDA_ENTRY STV_DEFAULT"
_ZN7cutlass13device_kernelIN5flash19FlashAttnFwdCombineIN4cute5tupleIJNS3_1CILi16EEENS5_ILi64EEEEEELi7ELi256ELi1ELb0ELb1EffNS_4arch4Sm90EEEEEvNT_6ParamsE:
        /* <DEDUP_REMOVED lines=57> */
.L_x_1353:
        /* <DEDUP_REMOVED lines=25> */
.L_x_1354:
        /* <DEDUP_REMOVED lines=101> */
.L_x_1356:
        /* <DEDUP_REMOVED lines=13> */
[----:B------:R-:W-:Y:S05]  /*0c40*/  CALL.REL.NOINC `($__internal_45_$__cuda_sm20_div_u64) ;  /* 0x0000002800447944 */ /* 0x000fea0003c00000 */
[----:B------:R-:W-:Y:S05]  /*0c50*/  BRA `(.L_x_1358) ;  /* 0x0000000000487947 */ /* 0x000fea0003800000 */
.L_x_1357:
        /* <DEDUP_REMOVED lines=18> */
.L_x_1358:
[----:B------:R-:W-:Y:S02]  /*0d80*/  IADD3 R11, R11, -0x1, RZ ;  /* 0xffffffff0b0b7810 */ /* 0x000fe40007ffe0ff */
[----:B------:R-:W-:-:S07]  /*0d90*/  MOV R13, R3 ;  /* 0x00000003000d7202 */ /* 0x000fce0000000f00 */
.L_x_1355:
        /* <DEDUP_REMOVED lines=16> */
[----:B------:R-:W-:Y:S01]  /*0ea0*/  @P1 IMAD.HI.U32 R4, R7, R13, RZ ;  /* 0x0000000d07041227 */ /* 0x000fe200078e00ff */
[----:B------:R-:W-:Y:S01]  /*0eb0*/  ULDC.64 UR4, c[0x0][0x270] ;  /* 0x00009c0000047ab9 */ /* 0x000fe20000000a00 */
[C---:B------:R-:W-:Y:S01]  /*0ec0*/  IADD3 R20, R10.reuse, 0x20, RZ ;  /* 0x000000200a147810 */ /* 0x040fe20007ffe0ff */
[----:B------:R-:W2:Y:S01]  /*0ed0*/  S2UR UR6, SR_CgaCtaId ;  /* 0x00000000000679c3 */ /* 0x000ea20000008800 */
[----:B------:R-:W-:Y:S02]  /*0ee0*/  VIADD R16, R10, 0x10 ;  /* 0x000000100a107836 */ /* 0x000fe40000000000 */
[----:B------:R-:W-:Y:S01]  /*0ef0*/  IMAD.MOV.U32 R5, RZ, RZ, R7 ;  /* 0x000000ffff057224 */ /* 0x000fe200078e0007 */
[----:B------:R-:W-:Y:S01]  /*0f00*/  @P1 SHF.R.U32.HI R5, RZ, R11, R4 ;  /* 0x0000000bff051219 */ /* 0x000fe20000011604 */
[----:B------:R-:W-:Y:S01]  /*0f10*/  IMAD.MOV.U32 R28, RZ, RZ, R24 ;  /* 0x000000ffff1c7224 */ /* 0x000fe200078e0018 */
[----:B------:R-:W-:Y:S01]  /*0f20*/  ISETP.GE.AND P0, PT, R16, R17, PT ;  /* 0x000000111000720c */ /* 0x000fe20003f06270 */
[----:B------:R-:W-:Y:S01]  /*0f30*/  IMAD.MOV.U32 R29, RZ, RZ, R25 ;  /* 0x000000ffff1d7224 */ /* 0x000fe200078e0019 */
[C---:B------:R-:W-:Y:S01]  /*0f40*/  IADD3 R26, -R5.reuse, RZ, RZ ;  /* 0x000000ff051a7210 */ /* 0x040fe20007ffe1ff */
[----:B------:R-:W3:Y:S01]  /*0f50*/  @!P3 LDC.64 R14, c[0x0][0x268] ;  /* 0x00009a00ff0ebb82 */ /* 0x000ee20000000a00 */
[----:B------:R-:W-:Y:S01]  /*0f60*/  SHF.R.S32.HI R4, RZ, 0x1f, R5 ;  /* 0x0000001fff047819 */ /* 0x000fe20000011405 */
[----:B------:R-:W-:Y:S01]  /*0f70*/  IMAD.WIDE.U32 R28, R5, UR4, R28 ;  /* 0x00000004051c7c25 */ /* 0x000fe2000f8e001c */
[----:B------:R-:W-:-:S02]  /*0f80*/  @!P3 SHF.R.S32.HI R19, RZ, 0x1f, R10 ;  /* 0x0000001fff13b819 */ /* 0x000fc4000001140a */
[----:B------:R-:W-:Y:S01]  /*0f90*/  ISETP.GE.AND P6, PT, R20, R17, PT ;  /* 0x000000111400720c */ /* 0x000fe20003fc6270 */
[----:B------:R-:W-:Y:S02]  /*0fa0*/  IMAD R26, R22, R26, R7 ;  /* 0x0000001a161a7224 */ /* 0x000fe400078e0207 */
[----:B------:R-:W4:Y:S01]  /*0fb0*/  @!P3 LDC.64 R6, c[0x0][0x250] ;  /* 0x00009400ff06bb82 */ /* 0x000f220000000a00 */
[----:B------:R-:W-:Y:S01]  /*0fc0*/  IMAD R4, R4, UR4, RZ ;  /* 0x0000000404047c24 */ /* 0x000fe2000f8e02ff */
[----:B------:R-:W-:Y:S01]  /*0fd0*/  @!P0 SHF.R.S32.HI R21, RZ, 0x1f, R16 ;  /* 0x0000001fff158819 */ /* 0x000fe20000011410 */
[----:B------:R-:W-:Y:S01]  /*0fe0*/  VIADD R18, R10, 0x30 ;  /* 0x000000300a127836 */ /* 0x000fe20000000000 */
[----:B------:R-:W-:Y:S01]  /*0ff0*/  UMOV UR4, 0x400 ;  /* 0x0000040000047882 */ /* 0x000fe20000000000 */
[----:B------:R-:W-:Y:S01]  /*1000*/  IMAD R4, R5, UR5, R4 ;  /* 0x0000000505047c24 */ /* 0x000fe2000f8e0204 */
[----:B------:R-:W-:Y:S01]  /*1010*/  SHF.R.S32.HI R5, RZ, 0x1f, R26 ;  /* 0x0000001fff057819 */ /* 0x000fe2000001141a */
[----:B--2---:R-:W-:Y:S01]  /*1020*/  ULEA UR4, UR6, UR4, 0x18 ;  /* 0x0000000406047291 */ /* 0x004fe2000f8ec03f */
[----:B------:R-:W2:Y:S01]  /*1030*/  @!P0 LDC.64 R8, c[0x0][0x268] ;  /* 0x00009a00ff088b82 */ /* 0x000ea20000000a00 */
[----:B------:R-:W-:-:S02]  /*1040*/  IADD3 R26, P2, R26, R28, RZ ;  /* 0x0000001c1a1a7210 */ /* 0x000fc40007f5e0ff */
[----:B------:R-:W-:Y:S02]  /*1050*/  ISETP.GE.AND P5, PT, R18, R17, PT ;  /* 0x000000111200720c */ /* 0x000fe40003fa6270 */
[----:B------:R-:W-:Y:S01]  /*1060*/  IADD3.X R27, R5, R29, R4, P2, !PT ;  /* 0x0000001d051b7210 */ /* 0x000fe200017fe404 */
[--C-:B------:R-:W-:Y:S01]  /*1070*/  @!P6 IMAD.MOV.U32 R38, RZ, RZ, R26.reuse ;  /* 0x000000ffff26e224 */ /* 0x100fe200078e001a */
[----:B------:R-:W-:Y:S01]  /*1080*/  LEA R0, R0, UR4, 0x2 ;  /* 0x0000000400007c11 */ /* 0x000fe2000f8e10ff */
[----:B------:R-:W5:Y:S01]  /*1090*/  @!P0 LDC.64 R4, c[0x0][0x250] ;  /* 0x00009400ff048b82 */ /* 0x000f620000000a00 */
[-C--:B---3--:R-:W-:Y:S01]  /*10a0*/  @!P3 IMAD R28, R19, R14.reuse, RZ ;  /* 0x0000000e131cb224 */ /* 0x088fe200078e02ff */
[----:B------:R-:W-:Y:S01]  /*10b0*/  @!P6 MOV R39, R27 ;  /* 0x0000001b0027e202 */ /* 0x000fe20000000f00 */
[----:B------:R-:W-:Y:S01]  /*10c0*/  @!P3 IMAD.WIDE.U32 R30, R10, R14, R26 ;  /* 0x0000000e0a1eb225 */ /* 0x000fe200078e001a */
[----:B------:R-:W-:-:S03]  /*10d0*/  @P0 MOV R29, 0xff800000 ;  /* 0xff800000001d0802 */ /* 0x000fc60000000f00 */
[----:B------:R-:W-:Y:S01]  /*10e0*/  @!P3 IMAD R28, R10, R15, R28 ;  /* 0x0000000f0a1cb224 */ /* 0x000fe200078e021c */
[C---:B----4-:R-:W-:Y:S01]  /*10f0*/  @!P3 LEA R32, P2, R30.reuse, R6, 0x2 ;  /* 0x000000061e20b211 */ /* 0x050fe200078410ff */
[----:B------:R-:W3:Y:S01]  /*1100*/  @!P6 LDC.64 R14, c[0x0][0x268] ;  /* 0x00009a00ff0eeb82 */ /* 0x000ee20000000a00 */
[----:B------:R-:W-:Y:S01]  /*1110*/  @P3 IMAD.MOV.U32 R19, RZ, RZ, -0x800000 ;  /* 0xff800000ff133424 */ /* 0x000fe200078e00ff */
[----:B------:R-:W-:Y:S01]  /*1120*/  @!P5 MOV R35, R27 ;  /* 0x0000001b0023d202 */ /* 0x000fe20000000f00 */
[----:B------:R-:W-:Y:S01]  /*1130*/  @!P5 IMAD.MOV.U32 R34, RZ, RZ, R26 ;  /* 0x000000ffff22d224 */ /* 0x000fe200078e001a */
[----:B------:R-:W-:Y:S01]  /*1140*/  @!P3 IADD3 R28, R31, R28, RZ ;  /* 0x0000001c1f1cb210 */ /* 0x000fe20007ffe0ff */
[----:B------:R-:W-:Y:S01]  /*1150*/  @!P0 IMAD.MOV.U32 R31, RZ, RZ, R27 ;  /* 0x000000ffff1f8224 */ /* 0x000fe200078e001b */
[----:B------:R4:W-:Y:S01]  /*1160*/  @P3 STS [R0], R19 ;  /* 0x0000001300003388 */ /* 0x0009e20000000800 */
[-C--:B--2---:R-:W-:Y:S01]  /*1170*/  @!P0 IMAD R21, R21, R8.reuse, RZ ;  /* 0x0000000815158224 */ /* 0x084fe200078e02ff */
[----:B------:R-:W-:Y:S01]  /*1180*/  @!P3 LEA.HI.X R33, R30, R7, R28, 0x2, P2 ;  /* 0x000000071e21b211 */ /* 0x000fe200010f141c */
[----:B------:R-:W-:Y:S01]  /*1190*/  @!P0 IMAD.MOV.U32 R30, RZ, RZ, R26 ;  /* 0x000000ffff1e8224 */ /* 0x000fe200078e001a */
[----:B------:R-:W2:Y:S01]  /*11a0*/  @!P5 LDC.64 R6, c[0x0][0x268] ;  /* 0x00009a00ff06db82 */ /* 0x000ea20000000a00 */
[C---:B------:R-:W-:Y:S01]  /*11b0*/  @!P0 IMAD R28, R16.reuse, R9, R21 ;  /* 0x00000009101c8224 */ /* 0x040fe200078e0215 */
[----:B------:R-:W-:Y:S01]  /*11c0*/  @!P6 SHF.R.S32.HI R21, RZ, 0x1f, R20 ;  /* 0x0000001fff15e819 */ /* 0x000fe20000011414 */
[----:B------:R-:W-:Y:S01]  /*11d0*/  @!P0 IMAD.WIDE.U32 R30, R16, R8, R30 ;  /* 0x00000008101e8225 */ /* 0x000fe200078e001e */
[----:B------:R-:W-:Y:S01]  /*11e0*/  @!PT LDS RZ, [RZ] ;  /* 0x00000000fffff984 */ /* 0x000fe20000000800 */
[----:B------:R-:W-:Y:S01]  /*11f0*/  @!PT LDS RZ, [RZ] ;  /* 0x00000000fffff984 */ /* 0x000fe20000000800 */
[----:B------:R-:W-:Y:S01]  /*1200*/  @!PT LDS RZ, [RZ] ;  /* 0x00000000fffff984 */ /* 0x000fe20000000800 */
[----:B------:R1:W-:Y:S03]  /*1210*/  @!P3 LDGSTS.E.LTC128B [R0], desc[UR38][R32.64] ;  /* 0x000000002000bfae */ /* 0x0003e6000b921966 */
[----:B------:R-:W-:Y:S01]  /*1220*/  @!P0 IMAD.IADD R28, R31, 0x1, R28 ;  /* 0x000000011f1c8824 */ /* 0x000fe200078e021c */
[----:B-----5:R-:W-:Y:S01]  /*1230*/  @!P0 LEA R40, P2, R30, R4, 0x2 ;  /* 0x000000041e288211 */ /* 0x020fe200078410ff */
[----:B------:R-:W5:Y:S01]  /*1240*/  @!P6 LDC.64 R8, c[0x0][0x250] ;  /* 0x00009400ff08eb82 */ /* 0x000f620000000a00 */
[----:B------:R-:W-:Y:S01]  /*1250*/  VIADD R16, R10, 0x40 ;  /* 0x000000400a107836 */ /* 0x000fe20000000000 */
[----:B------:R5:W-:Y:S01]  /*1260*/  @P0 STS [R0+0x400], R29 ;  /* 0x0004001d00000388 */ /* 0x000be20000000800 */
[----:B------:R-:W-:Y:S01]  /*1270*/  @!P0 LEA.HI.X R41, R30, R5, R28, 0x2, P2 ;  /* 0x000000051e298211 */ /* 0x000fe200010f141c */
[C---:B------:R-:W-:Y:S01]  /*1280*/  VIADD R28, R10.reuse, 0x60 ;  /* 0x000000600a1c7836 */ /* 0x040fe20000000000 */
[----:B------:R-:W-:Y:S01]  /*1290*/  IADD3 R30, R10, 0x50, RZ ;  /* 0x000000500a1e7810 */ /* 0x000fe20007ffe0ff */
[-C--:B---3--:R-:W-:Y:S01]  /*12a0*/  @!P6 IMAD R21, R21, R14.reuse, RZ ;  /* 0x0000000e1515e224 */ /* 0x088fe200078e02ff */
[-C--:B------:R-:W-:Y:S01]  /*12b0*/  ISETP.GE.AND P4, PT, R16, R17.reuse, PT ;  /* 0x000000111000720c */ /* 0x080fe20003f86270 */
[----:B------:R-:W3:Y:S01]  /*12c0*/  @!P5 LDC.64 R4, c[0x0][0x250] ;  /* 0x00009400ff04db82 */ /* 0x000ee20000000a00 */
[----:B------:R-:W-:Y:S01]  /*12d0*/  ISETP.GE.AND P3, PT, R30, R17, PT ;  /* 0x000000111e00720c */ /* 0x000fe20003f66270 */
[----:B------:R-:W-:Y:S01]  /*12e0*/  @!P6 IMAD R15, R20, R15, R21 ;  /* 0x0000000f140fe224 */ /* 0x000fe200078e0215 */
[----:B------:R-:W-:Y:S01]  /*12f0*/  ISETP.GE.AND P2, PT, R28, R17, PT ;  /* 0x000000111c00720c */ /* 0x000fe20003f46270 */
[----:B------:R-:W-:Y:S01]  /*1300*/  @!P6 IMAD.WIDE.U32 R38, R20, R14, R38 ;  /* 0x0000000e1426e225 */ /* 0x000fe200078e0026 */
[----:B----4-:R-:W-:Y:S01]  /*1310*/  @!P5 SHF.R.S32.HI R19, RZ, 0x1f, R18 ;  /* 0x0000001fff13d819 */ /* 0x010fe20000011412 */
[----:B------:R-:W-:Y:S01]  /*1320*/  @!PT LDS RZ, [RZ] ;  /* 0x00000000fffff984 */ /* 0x000fe20000000800 */
[----:B------:R-:W-:Y:S01]  /*1330*/  @!PT LDS RZ, [RZ] ;  /* 0x00000000fffff984 */ /* 0x000fe20000000800 */
[----:B------:R-:W-:Y:S01]  /*1340*/  @!PT LDS RZ, [RZ] ;  /* 0x00000000fffff984 */ /* 0x000fe20000000800 */
[----:B------:R4:W-:Y:S02]  /*1350*/  @!P0 LDGSTS.E.LTC128B [R0+0x400], desc[UR38][R40.64] ;  /* 0x0040000028008fae */ /* 0x0009e4000b921966 */
[----:B--2---:R-:W-:-:S04]  /*1360*/  @!P5 IMAD.WIDE.U32 R34, R18, R6, R34 ;  /* 0x000000061222d225 */ /* 0x004fc800078e0022 */
[----:B------:R-:W-:Y:S01]  /*1370*/  @!P5 IMAD R19, R19, R6, RZ ;  /* 0x000000061313d224 */ /* 0x000fe200078e02ff */
[----:B------:R-:W2:Y:S01]  /*1380*/  @!P4 LDC.64 R20, c[0x0][0x268] ;  /* 0x00009a00ff14cb82 */ /* 0x000ea20000000a00 */
[----:B-1----:R-:W-:Y:S01]  /*1390*/  @!P6 IADD3 R32, R39, R15, RZ ;  /* 0x0000000f2720e210 */ /* 0x002fe20007ffe0ff */
[----:B------:R-:W-:Y:S01]  /*13a0*/  @P5 IMAD.MOV.U32 R31, RZ, RZ, -0x800000 ;  /* 0xff800000ff1f5424 */ /* 0x000fe200078e00ff */
[----:B-----5:R-:W-:Y:S01]  /*13b0*/  @!P6 LEA R36, P0, R38, R8, 0x2 ;  /* 0x000000082624e211 */ /* 0x020fe200078010ff */
[----:B------:R-:W-:Y:S01]  /*13c0*/  @!P5 IMAD R19, R18, R7, R19 ;  /* 0x000000071213d224 */ /* 0x000fe200078e0213 */
[----:B------:R-:W-:Y:S01]  /*13d0*/  @!P3 SHF.R.S32.HI R39, RZ, 0x1f, R30 ;  /* 0x0000001fff27b819 */ /* 0x000fe2000001141e */
[----:B------:R-:W-:Y:S01]  /*13e0*/  @P6 IMAD.MOV.U32 R29, RZ, RZ, -0x800000 ;  /* 0xff800000ff1d6424 */ /* 0x000fe200078e00ff */
[----:B------:R-:W-:Y:S01]  /*13f0*/  @!P6 LEA.HI.X R37, R38, R9, R32, 0x2, P0 ;  /* 0x000000092625e211 */ /* 0x000fe200000f1420 */
[----:B------:R-:W1:Y:S01]  /*1400*/  @!P3 LDC.64 R14, c[0x0][0x268] ;  /* 0x00009a00ff0ebb82 */ /* 0x000e620000000a00 */
[----:B------:R-:W-:Y:S01]  /*1410*/  @!P5 IADD3 R8, R35, R19, RZ ;  /* 0x000000132308d210 */ /* 0x000fe20007ffe0ff */
[----:B------:R-:W-:Y:S01]  /*1420*/  @P4 IMAD.MOV.U32 R35, RZ, RZ, -0x800000 ;  /* 0xff800000ff234424 */ /* 0x000fe200078e00ff */
[C---:B---3--:R-:W-:Y:S01]  /*1430*/  @!P5 LEA R32, P0, R34.reuse, R4, 0x2 ;  /* 0x000000042220d211 */ /* 0x048fe200078010ff */
[----:B------:R2:W-:Y:S03]  /*1440*/  @P6 STS [R0+0x800], R29 ;  /* 0x0008001d00006388 */ /* 0x0005e60000000800 */
[----:B------:R-:W-:Y:S01]  /*1450*/  @!P5 LEA.HI.X R33, R34, R5, R8, 0x2, P0 ;  /* 0x000000052221d211 */ /* 0x000fe200000f1408 */
[----:B------:R-:W3:Y:S01]  /*1460*/  @!P2 LDC.64 R6, c[0x0][0x268] ;  /* 0x00009a00ff06ab82 */ /* 0x000ee20000000a00 */
[----:B------:R-:W-:Y:S01]  /*1470*/  @!PT LDS RZ, [RZ] ;  /* 0x00000000fffff984 */ /* 0x000fe20000000800 */
[----:B------:R-:W-:Y:S01]  /*1480*/  @!PT LDS RZ, [RZ] ;  /* 0x00000000fffff984 */ /* 0x000fe20000000800 */
[----:B------:R-:W-:Y:S01]  /*1490*/  @!PT LDS RZ, [RZ] ;  /* 0x00000000fffff984 */ /* 0x000fe20000000800 */
[----:B------:R5:W-:Y:S01]  /*14a0*/  @!P6 LDGSTS.E.LTC128B [R0+0x800], desc[UR38][R36.64] ;  /* 0x008000002400efae */ /* 0x000be2000b921966 */
[----:B----4-:R-:W-:-:S03]  /*14b0*/  @!P4 SHF.R.S32.HI R41, RZ, 0x1f, R16 ;  /* 0x0000001fff29c819 */ /* 0x010fc60000011410 */
[----:B------:R4:W-:Y:S01]  /*14c0*/  @P5 STS [R0+0xc00], R31 ;  /* 0x000c001f00005388 */ /* 0x0009e20000000800 */
[----:B------:R-:W-:Y:S02]  /*14d0*/  @!P4 MOV R40, R26 ;  /* 0x0000001a0028c202 */ /* 0x000fe40000000f00 */
[----:B------:R-:W3:Y:S01]  /*14e0*/  @!P4 LDC.64 R18, c[0x0][0x250] ;  /* 0x00009400ff12cb82 */ /* 0x000ee20000000a00 */
[----:B------:R-:W-:Y:S01]  /*14f0*/  @!PT LDS RZ, [RZ] ;  /* 0x00000000fffff984 */ /* 0x000fe20000000800 */
[----:B------:R-:W-:Y:S01]  /*1500*/  @!PT LDS RZ, [RZ] ;  /* 0x00000000fffff984 */ /* 0x000fe20000000800 */
[----:B------:R-:W-:Y:S01]  /*1510*/  @!PT LDS RZ, [RZ] ;  /* 0x00000000fffff984 */ /* 0x000fe20000000800 */
[----:B------:R3:W-:Y:S04]  /*1520*/  @!P5 LDGSTS.E.LTC128B [R0+0xc00], desc[UR38][R32.64] ;  /* 0x00c000002000dfae */ /* 0x0007e8000b921966 */
[----:B------:R3:W-:Y:S03]  /*1530*/  @P4 STS [R0+0x1000], R35 ;  /* 0x0010002300004388 */ /* 0x0007e60000000800 */
[----:B------:R-:W3:Y:S01]  /*1540*/  @!P3 LDC.64 R8, c[0x0][0x250] ;  /* 0x00009400ff08bb82 */ /* 0x000ee20000000a00 */
[----:B-1----:R-:W-:-:S02]  /*1550*/  @!P3 IMAD R39, R39, R14, RZ ;  /* 0x0000000e2727b224 */ /* 0x002fc400078e02ff */
[----:B--2---:R-:W-:Y:S02]  /*1560*/  @!P4 IMAD R29, R41, R20, RZ ;  /* 0x00000014291dc224 */ /* 0x004fe400078e02ff */
[----:B------:R-:W-:-:S03]  /*1570*/  @!P4 IMAD.MOV.U32 R41, RZ, RZ, R27 ;  /* 0x000000ffff29c224 */ /* 0x000fc600078e001b */
[----:B------:R-:W1:Y:S01]  /*1580*/  @!P2 LDC.64 R4, c[0x0][0x250] ;  /* 0x00009400ff04ab82 */ /* 0x000e620000000a00 */
[----:B------:R-:W-:Y:S02]  /*1590*/  @!P3 IMAD R15, R30, R15, R39 ;  /* 0x0000000f1e0fb224 */ /* 0x000fe400078e0227 */
[C---:B------:R-:W-:Y:S01]  /*15a0*/  @!P4 IMAD R21, R16.reuse, R21, R29 ;  /* 0x000000151015c224 */ /* 0x040fe200078e021d */
[----:B-----5:R-:W-:Y:S01]  /*15b0*/  @!P2 SHF.R.S32.HI R37, RZ, 0x1f, R28 ;  /* 0x0000001fff25a819 */ /* 0x020fe2000001141c */
[----:B------:R-:W-:-:S04]  /*15c0*/  @!P4 IMAD.WIDE.U32 R40, R16, R20, R40 ;  /* 0x000000141028c225 */ /* 0x000fc800078e0028 */
[----:B----4-:R-:W-:Y:S01]  /*15d0*/  @!P3 IMAD.WIDE.U32 R30, R30, R14, R26 ;  /* 0x0000000e1e1eb225 */ /* 0x010fe200078e001a */
[----:B------:R-:W-:Y:S02]  /*15e0*/  IADD3 R14, R10, 0x70, RZ ;  /* 0x000000700a0e7810 */ /* 0x000fe40007ffe0ff */
[----:B---3--:R-:W-:Y:S01]  /*15f0*/  @!P4 LEA R18, P0, R40, R18, 0x2 ;  /* 0x000000122812c211 */ /* 0x008fe200078010ff */
[----:B------:R-:W-:Y:S01]  /*1600*/  @!P2 IMAD R37, R37, R6, RZ ;  /* 0x000000062525a224 */ /* 0x000fe200078e02ff */
[----:B------:R-:W-:Y:S01]  /*1610*/  ISETP.GE.AND P6, PT, R14, R17, PT ;  /* 0x000000110e00720c */ /* 0x000fe20003fc6270 */
[----:B------:R-:W-:Y:S01]  /*1620*/  @!P4 IMAD.IADD R21, R41, 0x1, R21 ;  /* 0x000000012915c824 */ /* 0x000fe200078e0215 */
[----:B------:R-:W-:Y:S01]  /*1630*/  @!P3 LEA R8, P5, R30, R8, 0x2 ;  /* 0x000000081e08b211 */ /* 0x000fe200078a10ff */
[C---:B------:R-:W-:Y:S02]  /*1640*/  @!P2 IMAD R7, R28.reuse, R7, R37 ;  /* 0x000000071c07a224 */ /* 0x040fe400078e0225 */
        /* <DEDUP_REMOVED lines=41> */
.L_x_1360:
[----:B------:R-:W-:Y:S05]  /*18e0*/  BSYNC B0 ;  /* 0x0000000000007941 */ /* 0x000fea0003800000 */
.L_x_1359:
        /* <DEDUP_REMOVED lines=31> */
[----:B------:R-:W-:Y:S01]  /*1ae0*/  MOV R5, 0x400 ;  /* 0x0000040000057802 */ /* 0x000fe20000000f00 */
[----:B------:R-:W-:-:S03]  /*1af0*/  IMAD.WIDE.U32 R26, R38, UR4, R26 ;  /* 0x00000004261a7c25 */ /* 0x000fc6000f8e001a */
[----:B---3--:R-:W-:-:S03]  /*1b00*/  LEA R0, R0, R5, 0x18 ;  /* 0x0000000500007211 */ /* 0x008fc600078ec0ff */
[----:B------:R-:W3:Y:S01]  /*1b10*/  @!P4 LDC.64 R16, c[0x0][0x210] ;  /* 0x00008400ff10cb82 */ /* 0x000ee20000000a00 */
[----:B------:R-:W-:Y:S01]  /*1b20*/  IADD3 R44, P0, R15, R26, RZ ;  /* 0x0000001a0f2c7210 */ /* 0x000fe20007f1e0ff */
[----:B------:R-:W-:-:S03]  /*1b30*/  @!P4 IMAD R5, R37, 0x4, R0 ;  /* 0x000000042505c824 */ /* 0x000fc600078e0200 */
[----:B------:R-:W-:Y:S01]  /*1b40*/  IADD3.X R45, R39, R27, R4, P0, !PT ;  /* 0x0000001b272d7210 */ /* 0x000fe200007fe404 */
[----:B------:R-:W-:Y:S02]  /*1b50*/  IMAD.SHL.U32 R27, R3, 0x10, RZ ;  /* 0x00000010031b7824 */ /* 0x000fe400078e00ff */
[----:B------:R-:W4:Y:S01]  /*1b60*/  @!P4 LDC.64 R8, c[0x0][0x210] ;  /* 0x00008400ff08cb82 */ /* 0x000f220000000a00 */
[----:B-1----:R-:W-:Y:S02]  /*1b70*/  @!P4 IADD3 R20, P1, R44, R20, RZ ;  /* 0x000000142c14c210 */ /* 0x002fe40007f3e0ff */
[----:B------:R-:W-:-:S03]  /*1b80*/  LOP3.LUT R27, R27, 0xf0, RZ, 0xc0, !PT ;  /* 0x000000f01b1b7812 */ /* 0x000fc600078ec0ff */
[----:B------:R-:W-:Y:S01]  /*1b90*/  @!P4 IMAD.X R21, R45, 0x1, R21, P1 ;  /* 0x000000012d15c824 */ /* 0x000fe200008e0615 */
[----:B------:R-:W-:Y:S01]  /*1ba0*/  LOP3.LUT R23, R27, 0xf, R10, 0xf8, !PT ;  /* 0x0000000f1b177812 */ /* 0x000fe200078ef80a */
[----:B------:R-:W1:Y:S01]  /*1bb0*/  @!P3 LDC.64 R6, c[0x0][0x210] ;  /* 0x00008400ff06bb82 */ /* 0x000e620000000a00 */
[----:B--2---:R-:W-:-:S04]  /*1bc0*/  @!P3 LEA R4, P0, R18, R44, 0x1 ;  /* 0x0000002c1204b211 */ /* 0x004fc800078008ff */
[----:B------:R-:W-:Y:S02]  /*1bd0*/  @!P3 LEA.HI.X R19, R18, R45, R19, 0x1, P0 ;  /* 0x0000002d1213b211 */ /* 0x000fe400000f0c13 */
[----:B---3--:R-:W-:-:S04]  /*1be0*/  @!P4 LEA R16, P2, R44, R16, 0x2 ;  /* 0x000000102c10c211 */ /* 0x008fc800078410ff */
        /* <DEDUP_REMOVED lines=24> */
[----:B------:R-:W4:Y:S04]  /*1d70*/  LDS R28, [R30] ;  /* 0x000000001e1c7984 */ /* 0x000f280000000800 */
[----:B------:R-:W5:Y:S04]  /*1d80*/  LDS R27, [R30+0x800] ;  /* 0x000800001e1b7984 */ /* 0x000f680000000800 */
[----:B------:R-:W1:Y:S04]  /*1d90*/  LDS R26, [R30+0xc00] ;  /* 0x000c00001e1a7984 */ /* 0x000e680000000800 */
[----:B------:R-:W1:Y:S04]  /*1da0*/  LDS R23, [R30+0x1000] ;  /* 0x001000001e177984 */ /* 0x000e680000000800 */
[----:B--2---:R-:W2:Y:S04]  /*1db0*/  LDS R21, [R30+0x1400] ;  /* 0x001400001e157984 */ /* 0x004ea80000000800 */
[----:B------:R-:W2:Y:S04]  /*1dc0*/  LDS R20, [R30+0x1800] ;  /* 0x001800001e147984 */ /* 0x000ea80000000800 */
[----:B------:R-:W2:Y:S01]  /*1dd0*/  LDS R19, [R30+0x1c00] ;  /* 0x001c00001e137984 */ /* 0x000ea20000000800 */
[----:B---3--:R-:W-:-:S02]  /*1de0*/  FSETP.NEU.FTZ.AND P2, PT, R29, -INF , PT ;  /* 0xff8000001d00780b */ /* 0x008fc40003f5d000 */
[----:B----4-:R-:W-:Y:S02]  /*1df0*/  FMNMX.FTZ R4, R29, R28, !PT ;  /* 0x0000001c1d047209 */ /* 0x010fe40007810000 */
[----:B------:R-:W-:Y:S02]  /*1e00*/  FSETP.NEU.FTZ.AND P3, PT, R28, -INF , PT ;  /* 0xff8000001c00780b */ /* 0x000fe40003f7d000 */
[----:B-----5:R-:W-:Y:S02]  /*1e10*/  FMNMX.FTZ R5, R4, R27, !PT ;  /* 0x0000001b04057209 */ /* 0x020fe40007810000 */
[----:B------:R-:W-:Y:S02]  /*1e20*/  FSETP.NEU.FTZ.AND P1, PT, R27, -INF , PT ;  /* 0xff8000001b00780b */ /* 0x000fe40003f3d000 */
[----:B-1----:R-:W-:-:S04]  /*1e30*/  FMNMX.FTZ R4, R5, R26, !PT ;  /* 0x0000001a05047209 */ /* 0x002fc80007810000 */
[----:B------:R-:W-:-:S04]  /*1e40*/  FMNMX.FTZ R4, R4, R23, !PT ;  /* 0x0000001704047209 */ /* 0x000fc80007810000 */
[----:B--2---:R-:W-:-:S04]  /*1e50*/  FMNMX.FTZ R5, R4, R21, !PT ;  /* 0x0000001504057209 */ /* 0x004fc80007810000 */
        /* <DEDUP_REMOVED lines=39> */
[----:B------:R-:W-:Y:S01]  /*20d0*/  FSETP.NEU.FTZ.AND P1, PT, R20, -INF , PT ;  /* 0xff8000001400780b */ /* 0x000fe20003f3d000 */
[----:B------:R-:W-:Y:S01]  /*20e0*/  IMAD.MOV.U32 R21, RZ, RZ, RZ ;  /* 0x000000ffff157224 */ /* 0x000fe200078e00ff */
        /* <DEDUP_REMOVED lines=29> */
[----:B------:R-:W1:Y:S04]  /*22c0*/  SHFL.BFLY PT, R23, R26, 0x1, 0x1f ;  /* 0x0c201f001a177f89 */ /* 0x000e6800000e0000 */
[----:B------:R-:W2:Y:S01]  /*22d0*/  SHFL.BFLY PT, R20, R19, 0x2, 0x1f ;  /* 0x0c401f0013147f89 */ /* 0x000ea200000e0000 */
[----:B---3--:R-:W-:Y:S02]  /*22e0*/  ISETP.GT.OR P1, PT, R9, 0xff, P2 ;  /* 0x000000ff0900780c */ /* 0x008fe40001724670 */
        /* <DEDUP_REMOVED lines=34> */
[----:B------:R-:W-:-:S04]  /*2510*/  IMAD R7, R7, UR4, RZ ;  /* 0x0000000407077c24 */ /* 0x000fc8000f8e02ff */
        /* <DEDUP_REMOVED lines=8> */
.L_x_1362:
[----:B------:R-:W-:Y:S05]  /*25a0*/  BSYNC B0 ;  /* 0x0000000000007941 */ /* 0x000fea0003800000 */
.L_x_1361:
[----:B------:R-:W-:Y:S01]  /*25b0*/  IMAD R8, R10, 0x4, R0 ;  /* 0x000000040a087824 */ /* 0x000fe200078e0200 */
[----:B------:R-:W-:Y:S01]  /*25c0*/  STS [R30], R17 ;  /* 0x000000111e007388 */ /* 0x000fe20000000800 */
[----:B------:R-:W-:Y:S01]  /*25d0*/  BSSY B1, `(.L_x_1363) ;  /* 0x00000e3000017945 */ /* 0x000fe20003800000 */
[----:B------:R-:W-:Y:S02]  /*25e0*/  CS2R R6, SRZ ;  /* 0x0000000000067805 */ /* 0x000fe4000001ff00 */
[----:B-1----:R-:W-:Y:S01]  /*25f0*/  CS2R R4, SRZ ;  /* 0x0000000000047805 */ /* 0x002fe2000001ff00 */
[----:B------:R-:W-:Y:S04]  /*2600*/  STS [R30+0x400], R3 ;  /* 0x000400031e007388 */ /* 0x000fe80000000800 */
[----:B------:R-:W-:Y:S04]  /*2610*/  STS [R30+0x800], R9 ;  /* 0x000800091e007388 */ /* 0x000fe80000000800 */
[----:B------:R-:W-:Y:S04]  /*2620*/  STS [R30+0xc00], R27 ;  /* 0x000c001b1e007388 */ /* 0x000fe80000000800 */
        /* <DEDUP_REMOVED lines=25> */
.L_x_1367:
        /* <DEDUP_REMOVED lines=45> */
[----:B------:R-:W-:Y:S03]  /*2a90*/  ISETP.LT.OR P0, PT, R2, RZ, !P0 ;  /* 0x000000ff0200720c */ /* 0x000fe60004701670 */
[----:B------:R-:W2:Y:S01]  /*2aa0*/  @!P2 LDC.64 R30, c[0x0][0x238] ;  /* 0x00008e00ff1eab82 */ /* 0x000ea20000000a00 */
[----:B------:R-:W-:Y:S01]  /*2ab0*/  ISETP.GE.OR P0, PT, R15, R12, P0 ;  /* 0x0000000c0f00720c */ /* 0x000fe20000706670 */
[----:B------:R-:W0:Y:S06]  /*2ac0*/  LDGDEPBAR ;  /* 0x00000000000079af */ /* 0x000e2c0000000000 */
[----:B------:R-:W3:Y:S01]  /*2ad0*/  @!P1 LDC.64 R26, c[0x0][0x238] ;  /* 0x00008e00ff1a9b82 */ /* 0x000ee20000000a00 */
[----:B------:R-:W-:Y:S07]  /*2ae0*/  @!P1 SHF.R.S32.HI R17, RZ, 0x1f, R41 ;  /* 0x0000001fff119819 */ /* 0x000fee0000011429 */
[----:B-1----:R-:W1:Y:S01]  /*2af0*/  @!P1 LDC.64 R22, c[0x0][0x210] ;  /* 0x00008400ff169b82 */ /* 0x002e620000000a00 */
[----:B------:R-:W-:Y:S04]  /*2b00*/  DEPBAR.LE SB0, 0x3 ;  /* 0x000080c00000791a */ /* 0x000fe80000000000 */
[----:B------:R-:W4:Y:S01]  /*2b10*/  LDS R9, [R14] ;  /* 0x000000000e097984 */ /* 0x000f220000000800 */
[-C--:B---3--:R-:W-:Y:S02]  /*2b20*/  @!P1 IMAD R17, R17, R26.reuse, RZ ;  /* 0x0000001a11119224 */ /* 0x088fe400078e02ff */
[C---:B------:R-:W-:Y:S04]  /*2b30*/  @!P1 IMAD.WIDE.U32 R20, R41.reuse, R26, R44 ;  /* 0x0000001a29149225 */ /* 0x040fe800078e002c */
[----:B------:R-:W-:Y:S02]  /*2b40*/  @!P1 IMAD R17, R41, R27, R17 ;  /* 0x0000001b29119224 */ /* 0x000fe400078e0211 */
[----:B------:R-:W3:Y:S02]  /*2b50*/  @!P2 LDC.64 R26, c[0x0][0x210] ;  /* 0x00008400ff1aab82 */ /* 0x000ee40000000a00 */
[----:B------:R-:W-:Y:S01]  /*2b60*/  @!P1 IMAD.IADD R17, R21, 0x1, R17 ;  /* 0x0000000115119824 */ /* 0x000fe200078e0211 */
[C---:B-1----:R-:W-:Y:S04]  /*2b70*/  @!P1 LEA R34, P3, R20.reuse, R22, 0x2 ;  /* 0x0000001614229211 */ /* 0x042fe800078610ff */
[----:B------:R-:W-:Y:S02]  /*2b80*/  @!P1 LEA.HI.X R35, R20, R23, R17, 0x2, P3 ;  /* 0x0000001714239211 */ /* 0x000fe400018f1411 */
[----:B------:R-:W1:Y:S01]  /*2b90*/  @!P0 LDS.128 R20, [R16+0x2040] ;  /* 0x0020400010148984 */ /* 0x000e620000000c00 */
[----:B------:R-:W-:Y:S05]  /*2ba0*/  @!P2 SHF.R.S32.HI R17, RZ, 0x1f, R43 ;  /* 0x0000001fff11a819 */ /* 0x000fea000001142b */
[----:B--2---:R-:W-:Y:S02]  /*2bb0*/  @!P2 IMAD R17, R17, R30, RZ ;  /* 0x0000001e1111a224 */ /* 0x004fe400078e02ff */
        /* <DEDUP_REMOVED lines=8> */
[C---:B--2---:R-:W-:Y:S04]  /*2c40*/  @!P2 IMAD.WIDE.U32 R34, R43.reuse, R30, R44 ;  /* 0x0000001e2b22a225 */ /* 0x044fe800078e002c */
[----:B------:R-:W-:Y:S01]  /*2c50*/  @!P2 IMAD R43, R43, R31, R17 ;  /* 0x0000001f2b2ba224 */ /* 0x000fe200078e0211 */
[----:B------:R-:W-:Y:S01]  /*2c60*/  LOP3.LUT R17, R8, R13, RZ, 0x3c, !PT ;  /* 0x0000000d08117212 */ /* 0x000fe200078e3cff */
[----:B------:R-:W-:Y:S01]  /*2c70*/  VIADD R13, R3, 0x30 ;  /* 0x00000030030d7836 */ /* 0x000fe20000000000 */
[C---:B---3--:R-:W-:Y:S01]  /*2c80*/  @!P2 LEA R30, P3, R34.reuse, R26, 0x2 ;  /* 0x0000001a221ea211 */ /* 0x048fe200078610ff */
[----:B------:R-:W-:Y:S01]  /*2c90*/  @!P2 IMAD.IADD R43, R35, 0x1, R43 ;  /* 0x00000001232ba824 */ /* 0x000fe200078e022b */
[----:B------:R-:W-:Y:S04]  /*2ca0*/  DEPBAR.LE SB0, 0x3 ;  /* 0x000080c00000791a */ /* 0x000fe80000000000 */
[----:B------:R-:W-:Y:S01]  /*2cb0*/  IMAD R3, R17, 0x4, R0 ;  /* 0x0000000411037824 */ /* 0x000fe200078e0200 */
[----:B------:R-:W-:Y:S01]  /*2cc0*/  @!P2 LEA.HI.X R31, R34, R27, R43, 0x2, P3 ;  /* 0x0000001b221fa211 */ /* 0x000fe200018f142b */
[----:B------:R-:W-:Y:S01]  /*2cd0*/  VIADD R43, R18, 0x6 ;  /* 0x00000006122b7836 */ /* 0x000fe20000000000 */
[----:B------:R-:W2:Y:S01]  /*2ce0*/  @!P1 LDS.128 R24, [R16+0x3040] ;  /* 0x0030400010189984 */ /* 0x000ea20000000c00 */
[----:B------:R-:W-:Y:S01]  /*2cf0*/  LOP3.LUT R8, R13, 0x70, RZ, 0xc0, !PT ;  /* 0x000000700d087812 */ /* 0x000fe200078ec0ff */
[----:B-1----:R-:W-:Y:S01]  /*2d00*/  @!P0 FFMA.FTZ R4, R11, R20, R4 ;  /* 0x000000140b048223 */ /* 0x002fe20000010004 */
[----:B------:R-:W-:Y:S01]  /*2d10*/  LOP3.LUT R13, R13, 0xffffff80, RZ, 0xc0, !PT ;  /* 0xffffff800d0d7812 */ /* 0x000fe200078ec0ff */
[----:B------:R-:W-:Y:S01]  /*2d20*/  @!P0 FFMA.FTZ R5, R11, R21, R5 ;  /* 0x000000150b058223 */ /* 0x000fe20000010005 */
[----:B------:R-:W-:Y:S01]  /*2d30*/  ISETP.GT.OR P3, PT, R43, R42, P4 ;  /* 0x0000002a2b00720c */ /* 0x000fe20002764670 */
[C---:B------:R-:W-:Y:S01]  /*2d40*/  @!P0 FFMA.FTZ R6, R11.reuse, R22, R6 ;  /* 0x000000160b068223 */ /* 0x040fe20000010006 */
[----:B------:R-:W-:Y:S01]  /*2d50*/  IADD3 R13, R8, R13, R10 ;  /* 0x0000000d080d7210 */ /* 0x000fe20007ffe00a */
[----:B------:R-:W1:Y:S01]  /*2d60*/  LDS R3, [R3] ;  /* 0x0000000003037984 */ /* 0x000e620000000800 */
[----:B------:R-:W-:Y:S01]  /*2d70*/  @!P0 FFMA.FTZ R7, R11, R23, R7 ;  /* 0x000000170b078223 */ /* 0x000fe20000010007 */
[----:B------:R-:W-:Y:S01]  /*2d80*/  IMAD.MOV.U32 R18, RZ, RZ, R41 ;  /* 0x000000ffff127224 */ /* 0x000fe200078e0029 */
[----:B------:R-:W-:Y:S01]  /*2d90*/  LOP3.LUT R8, R13, 0xf0, RZ, 0xc0, !PT ;  /* 0x000000f00d087812 */ /* 0x000fe200078ec0ff */
[----:B------:R-:W-:Y:S01]  /*2da0*/  @!PT LDS RZ, [RZ] ;  /* 0x00000000fffff984 */ /* 0x000fe20000000800 */
[----:B------:R-:W-:Y:S01]  /*2db0*/  @!PT LDS RZ, [RZ] ;  /* 0x00000000fffff984 */ /* 0x000fe20000000800 */
[----:B------:R-:W-:Y:S01]  /*2dc0*/  @!PT LDS RZ, [RZ] ;  /* 0x00000000fffff984 */ /* 0x000fe20000000800 */
[----:B------:R3:W-:Y:S03]  /*2dd0*/  @!P2 LDGSTS.E.BYPASS.LTC128B.128 [R16+0x3040], desc[UR38][R30.64] ;  /* 0x030400001e10afae */ /* 0x0007e6000b901d66 */
[----:B------:R-:W-:Y:S03]  /*2de0*/  SHF.R.U32.HI R8, RZ, 0x4, R8 ;  /* 0x00000004ff087819 */ /* 0x000fe60000011608 */
[----:B------:R-:W4:Y:S01]  /*2df0*/  @!P3 LDC.64 R34, c[0x0][0x210] ;  /* 0x00008400ff22bb82 */ /* 0x000f220000000a00 */
[----:B------:R-:W-:Y:S01]  /*2e00*/  LOP3.LUT R13, R8, R13, RZ, 0x3c, !PT ;  /* 0x0000000d080d7212 */ /* 0x000fe200078e3cff */
[----:B------:R-:W0:Y:S01]  /*2e10*/  LDGDEPBAR ;  /* 0x00000000000079af */ /* 0x000e220000000000 */
[----:B------:R-:W-:Y:S03]  /*2e20*/  @!P3 SHF.R.S32.HI R17, RZ, 0x1f, R43 ;  /* 0x0000001fff11b819 */ /* 0x000fe6000001142b */
[----:B------:R-:W-:Y:S02]  /*2e30*/  IMAD R14, R13, 0x4, R0 ;  /* 0x000000040d0e7824 */ /* 0x000fe400078e0200 */
[----:B---3--:R-:W3:Y:S01]  /*2e40*/  @!P3 LDC.64 R30, c[0x0][0x238] ;  /* 0x00008e00ff1ebb82 */ /* 0x008ee20000000a00 */
[C---:B--2---:R-:W-:Y:S01]  /*2e50*/  @!P1 FFMA.FTZ R4, R9.reuse, R24, R4 ;  /* 0x0000001809049223 */ /* 0x044fe20000010004 */
[C---:B------:R-:W-:Y:S01]  /*2e60*/  @!P1 FFMA.FTZ R5, R9.reuse, R25, R5 ;  /* 0x0000001909059223 */ /* 0x040fe20000010005 */
[C---:B------:R-:W-:Y:S01]  /*2e70*/  @!P1 FFMA.FTZ R6, R9.reuse, R26, R6 ;  /* 0x0000001a09069223 */ /* 0x040fe20000010006 */
[----:B------:R-:W-:Y:S01]  /*2e80*/  @!P1 FFMA.FTZ R7, R9, R27, R7 ;  /* 0x0000001b09079223 */ /* 0x000fe20000010007 */
[----:B------:R-:W-:Y:S04]  /*2e90*/  DEPBAR.LE SB0, 0x3 ;  /* 0x000080c00000791a */ /* 0x000fe80000000000 */
[----:B------:R-:W2:Y:S01]  /*2ea0*/  LDS R13, [R14] ;  /* 0x000000000e0d7984 */ /* 0x000ea20000000800 */
[----:B-1----:R-:W-:Y:S04]  /*2eb0*/  FSETP.GT.FTZ.AND P2, PT, R3, RZ, PT ;  /* 0x000000ff0300720b */ /* 0x002fe80003f54000 */
        /* <DEDUP_REMOVED lines=8> */
[----:B------:R-:W1:Y:S01]  /*2f40*/  @!P2 LDS.128 R28, [R16+0x4040] ;  /* 0x00404000101ca984 */ /* 0x000e620000000c00 */
[----:B------:R-:W-:Y:S07]  /*2f50*/  ISETP.NE.AND P6, PT, R19, RZ, PT ;  /* 0x000000ff1300720c */ /* 0x000fee0003fc5270 */
[----:B------:R-:W-:Y:S01]  /*2f60*/  @!PT LDS RZ, [RZ] ;  /* 0x00000000fffff984 */ /* 0x000fe20000000800 */
[----:B------:R-:W-:Y:S01]  /*2f70*/  @!PT LDS RZ, [RZ] ;  /* 0x00000000fffff984 */ /* 0x000fe20000000800 */
[----:B------:R-:W-:Y:S01]  /*2f80*/  @!PT LDS RZ, [RZ] ;  /* 0x00000000fffff984 */ /* 0x000fe20000000800 */
[----:B------:R3:W-:Y:S01]  /*2f90*/  @!P3 LDGSTS.E.BYPASS.LTC128B.128 [R16+0x4040], desc[UR38][R34.64] ;  /* 0x040400002210bfae */ /* 0x0007e2000b901d66 */
[----:B--2---:R-:W-:Y:S04]  /*2fa0*/  FSETP.GT.FTZ.AND P3, PT, R13, RZ, PT ;  /* 0x000000ff0d00720b */ /* 0x004fe80003f74000 */
[----:B------:R-:W-:Y:S03]  /*2fb0*/  ISETP.LT.OR P3, PT, R2, RZ, !P3 ;  /* 0x000000ff0200720c */ /* 0x000fe60005f61670 */
[----:B------:R-:W0:Y:S01]  /*2fc0*/  LDGDEPBAR ;  /* 0x00000000000079af */ /* 0x000e220000000000 */
[----:B------:R-:W-:Y:S01]  /*2fd0*/  ISETP.GE.OR P3, PT, R15, R12, P3 ;  /* 0x0000000c0f00720c */ /* 0x000fe20001f66670 */
[----:B------:R-:W-:Y:S11]  /*2fe0*/  DEPBAR.LE SB0, 0x3 ;  /* 0x000080c00000791a */ /* 0x000ff60000000000 */
[----:B------:R-:W-:Y:S01]  /*2ff0*/  @!UPT UIADD3 URZ, URZ, URZ, URZ ;  /* 0x0000003f3f3ff290 */ /* 0x000fe2000fffe03f */
[----:B---3--:R-:W2:Y:S01]  /*3000*/  @!P3 LDS.128 R32, [R16+0x5040] ;  /* 0x005040001020b984 */ /* 0x008ea20000000c00 */
[C---:B-1----:R-:W-:Y:S01]  /*3010*/  @!P2 FFMA.FTZ R4, R3.reuse, R28, R4 ;  /* 0x0000001c0304a223 */ /* 0x042fe20000010004 */
[C---:B------:R-:W-:Y:S01]  /*3020*/  @!P2 FFMA.FTZ R5, R3.reuse, R29, R5 ;  /* 0x0000001d0305a223 */ /* 0x040fe20000010005 */
[C---:B------:R-:W-:Y:S01]  /*3030*/  @!P2 FFMA.FTZ R6, R3.reuse, R30, R6 ;  /* 0x0000001e0306a223 */ /* 0x040fe20000010006 */
[----:B------:R-:W-:Y:S01]  /*3040*/  @!P2 FFMA.FTZ R7, R3, R31, R7 ;  /* 0x0000001f0307a223 */ /* 0x000fe20000010007 */
[C---:B--2---:R-:W-:Y:S01]  /*3050*/  @!P3 FFMA.FTZ R4, R13.reuse, R32, R4 ;  /* 0x000000200d04b223 */ /* 0x044fe20000010004 */
[C---:B------:R-:W-:Y:S01]  /*3060*/  @!P3 FFMA.FTZ R5, R13.reuse, R33, R5 ;  /* 0x000000210d05b223 */ /* 0x040fe20000010005 */
[C---:B------:R-:W-:Y:S01]  /*3070*/  @!P3 FFMA.FTZ R6, R13.reuse, R34, R6 ;  /* 0x000000220d06b223 */ /* 0x040fe20000010006 */
[----:B------:R-:W-:Y:S01]  /*3080*/  @!P3 FFMA.FTZ R7, R13, R35, R7 ;  /* 0x000000230d07b223 */ /* 0x000fe20000010007 */
[----:B------:R-:W-:Y:S09]  /*3090*/  @P6 BRA `(.L_x_1367) ;  /* 0xfffffff400c86947 */ /* 0x000ff2000383ffff */
.L_x_1366:
[----:B------:R-:W-:Y:S05]  /*30a0*/  BSYNC B0 ;  /* 0x0000000000007941 */ /* 0x000fea0003800000 */
.L_x_1365:
[----:B------:R-:W-:Y:S05]  /*30b0*/  @!P5 BRA `(.L_x_1364) ;  /* 0x0000000000d0d947 */ /* 0x000fea0003800000 */
[----:B------:R-:W-:Y:S01]  /*30c0*/  VIADD R11, R41, 0x3 ;  /* 0x00000003290b7836 */ /* 0x000fe20000000000 */
[----:B------:R-:W-:Y:S01]  /*30d0*/  HFMA2.MMA R24, -RZ, RZ, 0, 1.78813934326171875e-07 ;  /* 0x00000003ff187435 */ /* 0x000fe200000001ff */
[----:B------:R-:W-:-:S03]  /*30e0*/  IMAD.MOV.U32 R14, RZ, RZ, RZ ;  /* 0x000000ffff0e7224 */ /* 0x000fc600078e00ff */
[----:B------:R-:W-:-:S07]  /*30f0*/  SHF.R.S32.HI R25, RZ, 0x1f, R11 ;  /* 0x0000001fff197819 */ /* 0x000fce000001140b */
.L_x_1368:
        /* <DEDUP_REMOVED lines=48> */
.L_x_1364:
[----:B------:R-:W-:Y:S05]  /*3400*/  BSYNC B1 ;  /* 0x0000000000017941 */ /* 0x000fea0003800000 */
.L_x_1363:
        /* <DEDUP_REMOVED lines=21> */
        .weak           $__internal_45_$__cuda_sm20_div_u64
        .type           $__internal_45_$__cuda_sm20_div_u64,@function
        .size           $__internal_45_$__cuda_sm20_div_u64,(.L_x_1705 - $__internal_45_$__cuda_sm20_div_u64)
$__internal_45_$__cuda_sm20_div_u64:
        /* <DEDUP_REMOVED lines=60> */
[----:B------:R-:W-:Y:S06]  /*3920*/  RET.REL.NODEC R6 `(_ZN7cutlass13device_kernelIN5flash19FlashAttnFwdCombineIN4cute5tupleIJNS3_1CILi16EEENS5_ILi64EEEEEELi7ELi256ELi1ELb0ELb1EffNS_4arch4Sm90EEEEEvNT_6ParamsE) ;  /* 0xffffffc406b47950 */ /* 0x000fec0003c3ffff */
.L_x_1369:
        /* <DEDUP_REMOVED lines=13> */
.L_x_1705:


//--------------------- .text._ZN7cutlass13device_kernelIN5flash19FlashAttnFwdCombineIN4cute5tupleIJNS3_1CILi16EEENS5_ILi64EEEEEELi6ELi256ELi1ELb0ELb1EffNS_4arch4Sm90EEEEEvNT_6ParamsE --------------------------
	.section	.text._ZN7cutlass13device_kernelIN5flash19FlashAttnFwdCombineIN4cute5tupleIJNS3_1CILi16EEENS5_ILi64EEEEEELi6ELi256ELi1ELb0ELb1EffNS_4arch4Sm90EEEEEvNT_6ParamsE,"ax",@progbits
	.align	128
.text._ZN7cutlass13device_kernelIN5flash19FlashAttnFwdCombineIN4cute5tupleIJNS3_1CILi16EEENS5_ILi64EEEEEELi6ELi256ELi1ELb0ELb1EffNS_4arch4Sm90EEEEEvNT_6ParamsE:
        .type           _ZN7cutlass13device_kernelIN5flash19FlashAttnFwdCombineIN4cute5tupleIJNS3_1CILi16EEENS5_ILi64EEEEEELi6ELi256ELi1ELb0ELb1EffNS_4arch4Sm90EEEEEvNT_6ParamsE,@function
        .size           _ZN7cutlass13device_kernelIN5flash19FlashAttnFwdCombineIN4cute5tupleIJNS3_1CILi16EEENS5_ILi64EEEEEELi6ELi256ELi1ELb0ELb1EffNS_4arch4Sm90EEEEEvNT_6ParamsE,(.L_x_1707 - _ZN7cutlass13device_kernelIN5flash19FlashAttnFwdCombineIN4cute5tupleIJNS3_1CILi16EEENS5_ILi64EEEEEELi6ELi256ELi1ELb0ELb1EffNS_4arch4Sm90EEEEEvNT_6ParamsE)
        .other          _ZN7cutlass13device_kernelIN5flash19FlashAttnFwdCombineIN4cute5tupleIJNS3_1CILi16EEENS5_ILi64EEEEEELi6ELi256ELi1ELb0ELb1EffNS_4arch4Sm90EEEEEvNT_6ParamsE,@"STO_CUDA_ENTRY STV_DEFAULT"
_ZN7cutlass13device_kernelIN5flash19FlashAttnFwdCombineIN4cute5tupleIJNS3_1CILi16EEENS5_ILi64EEEEEELi6ELi256ELi1ELb0ELb1EffNS_4arch4Sm90EEEEEvNT_6ParamsE:
        /* <DEDUP_REMOVED lines=57> */
.L_x_1370:
        /* <DEDUP_REMOVED lines=25> */
.L_x_1371:
        /* <DEDUP_REMOVED lines=101> */
.L_x_1373:
        /* <DEDUP_REMOVED lines=14> */
[----:B------:R-:W-:Y:S05]  /*0c50*/  CALL.REL.NOINC `($__internal_46_$__cuda_sm20_div_u64) ;  /* 0x00000020008c7944 */ /* 0x000fea0003c00000 */
[----:B------:R-:W-:Y:S05]  /*0c60*/  BRA `(.L_x_1375) ;  /* 0x00000000004c7947 */ /* 0x000fea0003800000 */
.L_x_1374:
        /* <DEDUP_REMOVED lines=19> */
.L_x_1375:
[----:B------:R-:W-:Y:S02]  /*0da0*/  IADD3 R8, R8, -0x1, RZ ;  /* 0xffffffff08087810 */ /* 0x000fe40007ffe0ff */
[----:B------:R-:W-:-:S03]  /*0db0*/  MOV R20, R0 ;  /* 0x0000000000147202 */ /* 0x000fc60000000f00 */
.L_x_1372:
        /* <DEDUP_REMOVED lines=15> */
[C---:B------:R-:W-:Y:S01]  /*0eb0*/  VIADD R29, R12.reuse, 0x20 ;  /* 0x000000200c1d7836 */ /* 0x040fe20000000000 */
[----:B------:R-:W2:Y:S01]  /*0ec0*/  S2UR UR6, SR_CgaCtaId ;  /* 0x00000000000679c3 */ /* 0x000ea20000008800 */
[C---:B------:R-:W-:Y:S01]  /*0ed0*/  ISETP.GE.AND P6, PT, R12.reuse, R16, PT ;  /* 0x000000100c00720c */ /* 0x040fe20003fc6270 */
[----:B------:R-:W-:Y:S01]  /*0ee0*/  VIADD R30, R12, 0x10 ;  /* 0x000000100c1e7836 */ /* 0x000fe20000000000 */
[----:B------:R-:W-:Y:S01]  /*0ef0*/  MOV R0, R3 ;  /* 0x0000000300007202 */ /* 0x000fe20000000f00 */
[----:B------:R-:W-:Y:S01]  /*0f00*/  @P1 IMAD.HI.U32 R4, R3, R20, RZ ;  /* 0x0000001403041227 */ /* 0x000fe200078e00ff */
[-C--:B------:R-:W-:Y:S01]  /*0f10*/  ISETP.GE.AND P4, PT, R29, R16.reuse, PT ;  /* 0x000000101d00720c */ /* 0x080fe20003f86270 */
[----:B------:R-:W-:Y:S01]  /*0f20*/  UMOV UR7, 0x400 ;  /* 0x0000040000077882 */ /* 0x000fe20000000000 */
[----:B------:R-:W-:Y:S01]  /*0f30*/  ISETP.GE.AND P5, PT, R30, R16, PT ;  /* 0x000000101e00720c */ /* 0x000fe20003fa6270 */
[----:B------:R-:W-:Y:S01]  /*0f40*/  ULDC.64 UR4, c[0x0][0x270] ;  /* 0x00009c0000047ab9 */ /* 0x000fe20000000a00 */
[----:B------:R-:W-:Y:S01]  /*0f50*/  @P1 SHF.R.U32.HI R0, RZ, R8, R4 ;  /* 0x00000008ff001219 */ /* 0x000fe20000011604 */
[----:B------:R-:W-:Y:S01]  /*0f60*/  IMAD.MOV.U32 R32, RZ, RZ, R24 ;  /* 0x000000ffff207224 */ /* 0x000fe200078e0018 */
[----:B------:R-:W-:-:S02]  /*0f70*/  MOV R33, R25 ;  /* 0x0000001900217202 */ /* 0x000fc40000000f00 */
[--C-:B------:R-:W-:Y:S01]  /*0f80*/  SHF.R.S32.HI R9, RZ, 0x1f, R0.reuse ;  /* 0x0000001fff097819 */ /* 0x100fe20000011400 */
[----:B------:R-:W3:Y:S01]  /*0f90*/  @!P6 LDC.64 R26, c[0x0][0x268] ;  /* 0x00009a00ff1aeb82 */ /* 0x000ee20000000a00 */
[----:B------:R-:W-:Y:S02]  /*0fa0*/  IMAD.MOV R4, RZ, RZ, -R0 ;  /* 0x000000ffff047224 */ /* 0x000fe400078e0a00 */
[----:B------:R-:W-:-:S03]  /*0fb0*/  IMAD.WIDE.U32 R32, R0, UR4, R32 ;  /* 0x0000000400207c25 */ /* 0x000fc6000f8e0020 */
[----:B------:R-:W-:Y:S01]  /*0fc0*/  @!P5 SHF.R.S32.HI R23, RZ, 0x1f, R30 ;  /* 0x0000001fff17d819 */ /* 0x000fe2000001141e */
[----:B------:R-:W-:Y:S01]  /*0fd0*/  IMAD R9, R9, UR4, RZ ;  /* 0x0000000409097c24 */ /* 0x000fe2000f8e02ff */
[----:B------:R-:W4:Y:S01]  /*0fe0*/  @!P4 LDC.64 R6, c[0x0][0x268] ;  /* 0x00009a00ff06cb82 */ /* 0x000f220000000a00 */
[----:B------:R-:W-:Y:S01]  /*0ff0*/  IMAD R4, R22, R4, R3 ;  /* 0x0000000416047224 */ /* 0x000fe200078e0203 */
[----:B--2---:R-:W-:Y:S01]  /*1000*/  ULEA UR6, UR6, UR7, 0x18 ;  /* 0x0000000706067291 */ /* 0x004fe2000f8ec03f */
[----:B------:R-:W-:Y:S01]  /*1010*/  IMAD R9, R0, UR5, R9 ;  /* 0x0000000500097c24 */ /* 0x000fe2000f8e0209 */
[----:B------:R-:W-:Y:S01]  /*1020*/  @!P6 SHF.R.S32.HI R3, RZ, 0x1f, R12 ;  /* 0x0000001fff03e819 */ /* 0x000fe2000001140c */
[----:B------:R-:W-:Y:S01]  /*1030*/  @P6 IMAD.MOV.U32 R0, RZ, RZ, -0x800000 ;  /* 0xff800000ff006424 */ /* 0x000fe200078e00ff */
[----:B------:R-:W-:Y:S02]  /*1040*/  SHF.R.S32.HI R28, RZ, 0x1f, R4 ;  /* 0x0000001fff1c7819 */ /* 0x000fe40000011404 */
[----:B------:R-:W2:Y:S01]  /*1050*/  @!P5 LDC.64 R14, c[0x0][0x268] ;  /* 0x00009a00ff0edb82 */ /* 0x000ea20000000a00 */
[----:B------:R-:W-:-:S02]  /*1060*/  LEA R31, R31, UR6, 0x2 ;  /* 0x000000061f1f7c11 */ /* 0x000fc4000f8e10ff */
[----:B------:R-:W-:-:S03]  /*1070*/  IADD3 R32, P0, R4, R32, RZ ;  /* 0x0000002004207210 */ /* 0x000fc60007f1e0ff */
[----:B------:R5:W-:Y:S01]  /*1080*/  @P6 STS [R31], R0 ;  /* 0x000000001f006388 */ /* 0x000be20000000800 */
[----:B------:R-:W-:Y:S01]  /*1090*/  IADD3.X R33, R28, R33, R9, P0, !PT ;  /* 0x000000211c217210 */ /* 0x000fe200007fe409 */
[----:B------:R-:W1:Y:S01]  /*10a0*/  @!P6 LDC.64 R18, c[0x0][0x250] ;  /* 0x00009400ff12eb82 */ /* 0x000e620000000a00 */
[----:B---3--:R-:W-:Y:S01]  /*10b0*/  @!P6 IMAD R3, R3, R26, RZ ;  /* 0x0000001a0303e224 */ /* 0x008fe200078e02ff */
[----:B------:R-:W-:Y:S02]  /*10c0*/  @!P5 MOV R34, R32 ;  /* 0x000000200022d202 */ /* 0x000fe40000000f00 */
[----:B------:R-:W-:Y:S02]  /*10d0*/  @!P5 IMAD.MOV.U32 R35, RZ, RZ, R33 ;  /* 0x000000ffff23d224 */ /* 0x000fe400078e0021 */
[C---:B------:R-:W-:Y:S02]  /*10e0*/  @!P6 IMAD R3, R12.reuse, R27, R3 ;  /* 0x0000001b0c03e224 */ /* 0x040fe400078e0203 */
[----:B------:R-:W3:Y:S01]  /*10f0*/  @!P5 LDC.64 R10, c[0x0][0x250] ;  /* 0x00009400ff0adb82 */ /* 0x000ee20000000a00 */
[----:B------:R-:W-:-:S04]  /*1100*/  @!P6 IMAD.WIDE.U32 R26, R12, R26, R32 ;  /* 0x0000001a0c1ae225 */ /* 0x000fc800078e0020 */
[----:B------:R-:W-:-:S03]  /*1110*/  @!P6 IMAD.IADD R3, R27, 0x1, R3 ;  /* 0x000000011b03e824 */ /* 0x000fc600078e0203 */
[----:B------:R-:W3:Y:S01]  /*1120*/  @!P4 LDC.64 R4, c[0x0][0x250] ;  /* 0x00009400ff04cb82 */ /* 0x000ee20000000a00 */
[-C--:B--2---:R-:W-:Y:S02]  /*1130*/  @!P5 IMAD R23, R23, R14.reuse, RZ ;  /* 0x0000000e1717d224 */ /* 0x084fe400078e02ff */
[----:B------:R-:W-:Y:S01]  /*1140*/  @!P5 IMAD.WIDE.U32 R34, R30, R14, R34 ;  /* 0x0000000e1e22d225 */ /* 0x000fe200078e0022 */
[----:B-----5:R-:W-:-:S03]  /*1150*/  @!P4 SHF.R.S32.HI R0, RZ, 0x1f, R29 ;  /* 0x0000001fff00c819 */ /* 0x020fc6000001141d */
[----:B------:R-:W-:Y:S01]  /*1160*/  @!P5 IMAD R15, R30, R15, R23 ;  /* 0x0000000f1e0fd224 */ /* 0x000fe200078e0217 */
[----:B-1----:R-:W-:Y:S01]  /*1170*/  @!P6 LEA R18, P0, R26, R18, 0x2 ;  /* 0x000000121a12e211 */ /* 0x002fe200078010ff */
[----:B----4-:R-:W-:-:S03]  /*1180*/  @!P4 IMAD R0, R0, R6, RZ ;  /* 0x000000060000c224 */ /* 0x010fc600078e02ff */
[----:B------:R-:W-:Y:S01]  /*1190*/  @!P6 LEA.HI.X R19, R26, R19, R3, 0x2, P0 ;  /* 0x000000131a13e211 */ /* 0x000fe200000f1403 */
[----:B------:R-:W-:Y:S01]  /*11a0*/  @!P5 IMAD.IADD R15, R35, 0x1, R15 ;  /* 0x00000001230fd824 */ /* 0x000fe200078e020f */
[----:B------:R-:W-:Y:S01]  /*11b0*/  @P5 MOV R3, 0xff800000 ;  /* 0xff80000000035802 */ /* 0x000fe20000000f00 */
[C---:B------:R-:W-:Y:S01]  /*11c0*/  @!P4 IMAD R0, R29.reuse, R7, R0 ;  /* 0x000000071d00c224 */ /* 0x040fe200078e0200 */
[----:B------:R-:W-:Y:S01]  /*11d0*/  IADD3 R7, R12, 0x30, RZ ;  /* 0x000000300c077810 */ /* 0x000fe20007ffe0ff */
[----:B------:R-:W-:Y:S01]  /*11e0*/  @!P4 IMAD.WIDE.U32 R28, R29, R6, R32 ;  /* 0x000000061d1cc225 */ /* 0x000fe200078e0020 */
[----:B---3--:R-:W-:Y:S01]  /*11f0*/  @!P5 LEA R10, P2, R34, R10, 0x2 ;  /* 0x0000000a220ad211 */ /* 0x008fe200078410ff */
[----:B------:R-:W-:Y:S01]  /*1200*/  @!PT LDS RZ, [RZ] ;  /* 0x00000000fffff984 */ /* 0x000fe20000000800 */
[----:B------:R-:W-:Y:S01]  /*1210*/  @!PT LDS RZ, [RZ] ;  /* 0x00000000fffff984 */ /* 0x000fe20000000800 */
[----:B------:R-:W-:Y:S01]  /*1220*/  @!PT LDS RZ, [RZ] ;  /* 0x00000000fffff984 */ /* 0x000fe20000000800 */
[----:B------:R2:W-:Y:S01]  /*1230*/  @!P6 LDGSTS.E.LTC128B [R31], desc[UR38][R18.64] ;  /* 0x00000000121fefae */ /* 0x0005e2000b921966 */
[----:B------:R-:W-:Y:S02]  /*1240*/  ISETP.GE.AND P3, PT, R7, R16, PT ;  /* 0x000000100700720c */ /* 0x000fe40003f66270 */
[----:B------:R-:W-:Y:S01]  /*1250*/  @!P4 IADD3 R0, R29, R0, RZ ;  /* 0x000000001d00c210 */ /* 0x000fe20007ffe0ff */
[----:B------:R1:W-:Y:S01]  /*1260*/  @P5 STS [R31+0x400], R3 ;  /* 0x000400031f005388 */ /* 0x0003e20000000800 */
[----:B------:R-:W-:-:S02]  /*1270*/  @!P4 LEA R4, P0, R28, R4, 0x2 ;  /* 0x000000041c04c211 */ /* 0x000fc400078010ff */
[----:B------:R-:W-:Y:S02]  /*1280*/  @!P5 LEA.HI.X R11, R34, R11, R15, 0x2, P2 ;  /* 0x0000000b220bd211 */ /* 0x000fe400010f140f */
[----:B------:R-:W-:-:S03]  /*1290*/  @!P4 LEA.HI.X R5, R28, R5, R0, 0x2, P0 ;  /* 0x000000051c05c211 */ /* 0x000fc600000f1400 */
[----:B------:R-:W-:Y:S01]  /*12a0*/  @!PT LDS RZ, [RZ] ;  /* 0x00000000fffff984 */ /* 0x000fe20000000800 */
[----:B------:R-:W-:Y:S01]  /*12b0*/  @!PT LDS RZ, [RZ] ;  /* 0x00000000fffff984 */ /* 0x000fe20000000800 */
[----:B------:R-:W-:Y:S01]  /*12c0*/  @!PT LDS RZ, [RZ] ;  /* 0x00000000fffff984 */ /* 0x000fe20000000800 */
[----:B------:R2:W-:Y:S02]  /*12d0*/  @!P5 LDGSTS.E.LTC128B [R31+0x400], desc[UR38][R10.64] ;  /* 0x004000000a1fdfae */ /* 0x0005e4000b921966 */
        /* <DEDUP_REMOVED lines=24> */
.L_x_1377:
[----:B------:R-:W-:Y:S05]  /*1460*/  BSYNC B0 ;  /* 0x0000000000007941 */ /* 0x000fea0003800000 */
.L_x_1376:
[----:B------:R-:W-:Y:S01]  /*1470*/  USHF.L.U32 UR4, UR36, 0x6, URZ ;  /* 0x0000000624047899 */ /* 0x000fe2000800063f */
[----:B--2---:R-:W2:Y:S01]  /*1480*/  LDC.64 R4, c[0x0][0x240] ;  /* 0x00009000ff047b82 */ /* 0x004ea20000000a00 */
[C---:B------:R-:W-:Y:S01]  /*1490*/  @P1 IMAD.HI.U32 R0, R21.reuse, R20, RZ ;  /* 0x0000001415001227 */ /* 0x040fe200078e00ff */
[----:B------:R-:W-:Y:S01]  /*14a0*/  ISETP.GE.AND P0, PT, R21, R17, PT ;  /* 0x000000111500720c */ /* 0x000fe20003f06270 */
[----:B------:R-:W-:Y:S01]  /*14b0*/  USHF.R.S32.HI UR5, URZ, 0x1f, UR4 ;  /* 0x0000001f3f057899 */ /* 0x000fe20008011404 */
        /* <DEDUP_REMOVED lines=28> */
[----:B------:R-:W3:Y:S01]  /*1680*/  @!P3 LDC.64 R16, c[0x0][0x238] ;  /* 0x00008e00ff10bb82 */ /* 0x000ee20000000a00 */
[----:B------:R-:W-:Y:S02]  /*1690*/  IADD3.X R37, R34, R27, R3, P0, !PT ;  /* 0x0000001b22257210 */ /* 0x000fe400007fe403 */
[----:B------:R-:W-:-:S04]  /*16a0*/  MOV R3, 0x400 ;  /* 0x0000040000037802 */ /* 0x000fc80000000f00 */
[----:B----4-:R-:W-:Y:S01]  /*16b0*/  LEA R0, R0, R3, 0x18 ;  /* 0x0000000300007211 */ /* 0x010fe200078ec0ff */
[----:B------:R-:W4:Y:S01]  /*16c0*/  @!P4 LDC.64 R6, c[0x0][0x210] ;  /* 0x00008400ff06cb82 */ /* 0x000f220000000a00 */
[----:B-1----:R-:W-:-:S03]  /*16d0*/  @!P4 IADD3 R18, P1, R36, R18, RZ ;  /* 0x000000122412c210 */ /* 0x002fc60007f3e0ff */
[----:B------:R-:W-:Y:S02]  /*16e0*/  @!P4 IMAD R3, R15, 0x4, R0 ;  /* 0x000000040f03c824 */ /* 0x000fe400078e0200 */
        /* <DEDUP_REMOVED lines=129> */
.L_x_1379:
[----:B------:R-:W-:Y:S05]  /*1f00*/  BSYNC B0 ;  /* 0x0000000000007941 */ /* 0x000fea0003800000 */
.L_x_1378:
[----:B------:R-:W-:Y:S01]  /*1f10*/  IMAD R35, R12, 0x4, R0 ;  /* 0x000000040c237824 */ /* 0x000fe200078e0200 */
[----:B------:R-:W-:Y:S01]  /*1f20*/  STS [R21], R16 ;  /* 0x0000001015007388 */ /* 0x000fe20000000800 */
[----:B------:R-:W-:Y:S01]  /*1f30*/  BSSY B1, `(.L_x_1380) ;  /* 0x00000e0000017945 */ /* 0x000fe20003800000 */
[----:B-1----:R-:W-:Y:S02]  /*1f40*/  CS2R R4, SRZ ;  /* 0x0000000000047805 */ /* 0x002fe4000001ff00 */
[----:B------:R-:W-:Y:S04]  /*1f50*/  STS [R21+0x400], R11 ;  /* 0x0004000b15007388 */ /* 0x000fe80000000800 */
[----:B------:R-:W-:Y:S04]  /*1f60*/  STS [R21+0x800], R10 ;  /* 0x0008000a15007388 */ /* 0x000fe80000000800 */
[----:B------:R1:W-:Y:S04]  /*1f70*/  STS [R21+0xc00], R6 ;  /* 0x000c000615007388 */ /* 0x0003e80000000800 */
        /* <DEDUP_REMOVED lines=23> */
.L_x_1384:
        /* <DEDUP_REMOVED lines=142> */
.L_x_1383:
[----:B------:R-:W-:Y:S05]  /*29d0*/  BSYNC B0 ;  /* 0x0000000000007941 */ /* 0x000fea0003800000 */
.L_x_1382:
[----:B------:R-:W-:Y:S05]  /*29e0*/  @!P5 BRA `(.L_x_1381) ;  /* 0x0000000000d0d947 */ /* 0x000fea0003800000 */
[----:B------:R-:W-:Y:S01]  /*29f0*/  VIADD R8, R40, 0x3 ;  /* 0x0000000328087836 */ /* 0x000fe20000000000 */
[----:B------:R-:W-:Y:S01]  /*2a00*/  HFMA2.MMA R20, -RZ, RZ, 0, 1.78813934326171875e-07 ;  /* 0x00000003ff147435 */ /* 0x000fe200000001ff */
[----:B------:R-:W-:-:S03]  /*2a10*/  IMAD.MOV.U32 R10, RZ, RZ, RZ ;  /* 0x000000ffff0a7224 */ /* 0x000fc600078e00ff */
[----:B------:R-:W-:-:S07]  /*2a20*/  SHF.R.S32.HI R11, RZ, 0x1f, R8 ;  /* 0x0000001fff0b7819 */ /* 0x000fce0000011408 */
.L_x_1385:
        /* <DEDUP_REMOVED lines=48> */
.L_x_1381:
[----:B------:R-:W-:Y:S05]  /*2d30*/  BSYNC B1 ;  /* 0x0000000000017941 */ /* 0x000fea0003800000 */
.L_x_1380:
        /* <DEDUP_REMOVED lines=21> */
        .weak           $__internal_46_$__cuda_sm20_div_u64
        .type           $__internal_46_$__cuda_sm20_div_u64,@function
        .size           $__internal_46_$__cuda_sm20_div_u64,(.L_x_1707 - $__internal_46_$__cuda_sm20_div_u64)
$__internal_46_$__cuda_sm20_div_u64:
        /* <DEDUP_REMOVED lines=61> */
[----:B------:R-:W-:Y:S06]  /*3260*/  RET.REL.NODEC R2 `(_ZN7cutlass13device_kernelIN5flash19FlashAttnFwdCombineIN4cute5tupleIJNS3_1CILi16EEENS5_ILi64EEEEEELi6ELi256ELi1ELb0ELb1EffNS_4arch4Sm90EEEEEvNT_6ParamsE) ;  /* 0xffffffcc02647950 */ /* 0x000fec0003c3ffff */
.L_x_1386:
        /* <DEDUP_REMOVED lines=9> */
.L_x_1707:


//--------------------- .text._ZN7cutlass13device_kernelIN5flash19FlashAttnFwdCombineIN4cute5tupleIJNS3_1CILi16EEENS5_ILi64EEEEEELi5ELi256ELi1ELb0ELb1EffNS_4arch4Sm90EEEEEvNT_6ParamsE --------------------------
	.section	.text._ZN7cutlass13device_kernelIN5flash19FlashAttnFwdCombineIN4cute5tupleIJNS3_1CILi16EEENS5_ILi64EEEEEELi5ELi256ELi1ELb0ELb1EffNS_4arch4Sm90EEEEEvNT_6ParamsE,"ax",@progbits
	.align	128
.text._ZN7cutlass13device_kernelIN5flash19FlashAttnFwdCombineIN4cute5tupleIJNS3_1CILi16EEENS5_ILi64EEEEEELi5ELi256ELi1ELb0ELb1EffNS_4arch4Sm90EEEEEvNT_6ParamsE:
        .type           _ZN7cutlass13device_kernelIN5flash19FlashAttnFwdCombineIN4cute5tupleIJNS3_1CILi16EEENS5_ILi64EEEEEELi5ELi256ELi1ELb0ELb1EffNS_4arch4Sm90EEEEEvNT_6ParamsE,@function
        .size           _ZN7cutlass13device_kernelIN5flash19FlashAttnFwdCombineIN4cute5tupleIJNS3_1CILi16EEENS5_ILi64EEEEEELi5ELi256ELi1ELb0ELb1EffNS_4arch4Sm90EEEEEvNT_6ParamsE,(.L_x_1709 - _ZN7cutlass13device_kernelIN5flash19FlashAttnFwdCombineIN4cute5tupleIJNS3_1CILi16EEENS5_ILi64EEEEEELi5ELi256ELi1ELb0ELb1EffNS_4arch4Sm90EEEEEvNT_6ParamsE)
        .other          _ZN7cutlass13device_kernelIN5flash19FlashAttnFwdCombineIN4cute5tupleIJNS3_1CILi16EEENS5_ILi64EEEEEELi5ELi256ELi1ELb0ELb1EffNS_4arch4Sm90EEEEEvNT_6ParamsE,@"STO_CUDA_ENTRY STV_DEFAULT"
_ZN7cutlass13device_kernelIN5flash19FlashAttnFwdCombineIN4cute5tupleIJNS3_1CILi16EEENS5_ILi64EEEEEELi5ELi256ELi1ELb0ELb1EffNS_4arch4Sm90EEEEEvNT_6ParamsE:
        /* <DEDUP_REMOVED lines=57> */
.L_x_1387:
        /* <DEDUP_REMOVED lines=25> */
.L_x_1388:
        /* <DEDUP_REMOVED lines=101> */
.L_x_1390:
        /* <DEDUP_REMOVED lines=14> */
[----:B------:R-:W-:Y:S05]  /*0c50*/  CALL.REL.NOINC `($__internal_47_$__cuda_sm20_div_u64) ;  /* 0x0000001c00ac7944 */ /* 0x000fea0003c00000 */
[----:B------:R-:W-:Y:S05]  /*0c60*/  BRA `(.L_x_1392) ;  /* 0x00000000004c7947 */ /* 0x000fea0003800000 */
.L_x_1391:
        /* <DEDUP_REMOVED lines=19> */
.L_x_1392:
[----:B------:R-:W-:Y:S02]  /*0da0*/  IADD3 R8, R8, -0x1, RZ ;  /* 0xffffffff08087810 */ /* 0x000fe40007ffe0ff */
[----:B------:R-:W-:-:S03]  /*0db0*/  MOV R20, R0 ;  /* 0x0000000000147202 */ /* 0x000fc60000000f00 */
.L_x_1389:
        /* <DEDUP_REMOVED lines=38> */
[----:B------:R-:W-:Y:S02]  /*1020*/  LEA R14, R14, UR4, 0x2 ;  /* 0x000000040e0e7c11 */ /* 0x000fe4000f8e10ff */
[----:B------:R-:W-:Y:S01]  /*1030*/  ISETP.GE.AND P2, PT, R0, R16, PT ;  /* 0x000000100000720c */ /* 0x000fe20003f46270 */
[----:B---3--:R-:W-:-:S04]  /*1040*/  @!P3 IMAD R3, R3, R6, RZ ;  /* 0x000000060303b224 */ /* 0x008fc800078e02ff */
[C---:B------:R-:W-:Y:S02]  /*1050*/  @!P3 IMAD R3, R12.reuse, R7, R3 ;  /* 0x000000070c03b224 */ /* 0x040fe400078e0203 */
[----:B------:R-:W-:-:S04]  /*1060*/  @!P3 IMAD.WIDE.U32 R6, R12, R6, R18 ;  /* 0x000000060c06b225 */ /* 0x000fc800078e0012 */
[----:B------:R-:W-:Y:S01]  /*1070*/  @!P3 IMAD.IADD R3, R7, 0x1, R3 ;  /* 0x000000010703b824 */ /* 0x000fe200078e0203 */
[C---:B----4-:R-:W-:Y:S02]  /*1080*/  @!P3 LEA R26, P0, R6.reuse, R4, 0x2 ;  /* 0x00000004061ab211 */ /* 0x050fe400078010ff */
        /* <DEDUP_REMOVED lines=25> */
.L_x_1394:
[----:B------:R-:W-:Y:S05]  /*1220*/  BSYNC B0 ;  /* 0x0000000000007941 */ /* 0x000fea0003800000 */
.L_x_1393:
        /* <DEDUP_REMOVED lines=8> */
[----:B---3--:R-:W-:Y:S01]  /*12b0*/  IMAD.SHL.U32 R14, R2, 0x4, RZ ;  /* 0x00000004020e7824 */ /* 0x008fe200078e00ff */
        /* <DEDUP_REMOVED lines=143> */
.L_x_1396:
[----:B------:R-:W-:Y:S05]  /*1bb0*/  BSYNC B0 ;  /* 0x0000000000007941 */ /* 0x000fea0003800000 */
.L_x_1395:
[----:B------:R-:W-:Y:S01]  /*1bc0*/  STS [R18], R10 ;  /* 0x0000000a12007388 */ /* 0x000fe20000000800 */
[----:B------:R-:W-:Y:S01]  /*1bd0*/  BSSY B1, `(.L_x_1397) ;  /* 0x00000de000017945 */ /* 0x000fe20003800000 */
[----:B-1----:R-:W-:Y:S02]  /*1be0*/  CS2R R4, SRZ ;  /* 0x0000000000047805 */ /* 0x002fe4000001ff00 */
        /* <DEDUP_REMOVED lines=24> */
.L_x_1401:
        /* <DEDUP_REMOVED lines=142> */
.L_x_1400:
[----:B------:R-:W-:Y:S05]  /*2650*/  BSYNC B0 ;  /* 0x0000000000007941 */ /* 0x000fea0003800000 */
.L_x_1399:
[----:B------:R-:W-:Y:S05]  /*2660*/  @!P5 BRA `(.L_x_1398) ;  /* 0x0000000000d0d947 */ /* 0x000fea0003800000 */
[----:B------:R-:W-:Y:S01]  /*2670*/  VIADD R8, R40, 0x3 ;  /* 0x0000000328087836 */ /* 0x000fe20000000000 */
[----:B------:R-:W-:Y:S01]  /*2680*/  HFMA2.MMA R20, -RZ, RZ, 0, 1.78813934326171875e-07 ;  /* 0x00000003ff147435 */ /* 0x000fe200000001ff */
[----:B------:R-:W-:-:S03]  /*2690*/  IMAD.MOV.U32 R10, RZ, RZ, RZ ;  /* 0x000000ffff0a7224 */ /* 0x000fc600078e00ff */
[----:B------:R-:W-:-:S07]  /*26a0*/  SHF.R.S32.HI R11, RZ, 0x1f, R8 ;  /* 0x0000001fff0b7819 */ /* 0x000fce0000011408 */
.L_x_1402:
        /* <DEDUP_REMOVED lines=48> */
.L_x_1398:
[----:B------:R-:W-:Y:S05]  /*29b0*/  BSYNC B1 ;  /* 0x0000000000017941 */ /* 0x000fea0003800000 */
.L_x_1397:
        /* <DEDUP_REMOVED lines=21> */
        .weak           $__internal_47_$__cuda_sm20_div_u64
        .type           $__internal_47_$__cuda_sm20_div_u64,@function
        .size           $__internal_47_$__cuda_sm20_div_u64,(.L_x_1709 - $__internal_47_$__cuda_sm20_div_u64)
$__internal_47_$__cuda_sm20_div_u64:
        /* <DEDUP_REMOVED lines=61> */
[----:B------:R-:W-:Y:S06]  /*2ee0*/  RET.REL.NODEC R2 `(_ZN7cutlass13device_kernelIN5flash19FlashAttnFwdCombineIN4cute5tupleIJNS3_1CILi16EEENS5_ILi64EEEEEELi5ELi256ELi1ELb0ELb1EffNS_4arch4Sm90EEEEEvNT_6ParamsE) ;  /* 0xffffffd002447950 */ /* 0x000fec0003c3ffff */
.L_x_1403:
        /* <DEDUP_REMOVED lines=9> */
.L_x_1709:


//--------------------- .text._ZN7cutlass13device_kernelIN5flash19FlashAttnFwdCombineIN4cute5tupleIJNS3_1CILi16EEENS5_ILi64EEEEEELi4ELi256ELi1ELb0ELb1EffNS_4arch4Sm90EEEEEvNT_6ParamsE --------------------------
	.section	.text._ZN7cutlass13device_kernelIN5flash19FlashAttnFwdCombineIN4cute5tupleIJNS3_1CILi16EEENS5_ILi64EEEEEELi4ELi256ELi1ELb0ELb1EffNS_4arch4Sm90EEEEEvNT_6ParamsE,"ax",@progbits
	.align	128
.text._ZN7cutlass13device_kernelIN5flash19FlashAttnFwdCombineIN4cute5tupleIJNS3_1CILi16EEENS5_ILi64EEEEEELi4ELi256ELi1ELb0ELb1EffNS_4arch4Sm90EEEEEvNT_6ParamsE:
        .type           _ZN7cutlass13device_kernelIN5flash19FlashAttnFwdCombineIN4cute5tupleIJNS3_1CILi16EEENS5_ILi64EEEEEELi4ELi256ELi1ELb0ELb1EffNS_4arch4Sm90EEEEEvNT_6ParamsE,@function
        .size           _ZN7cutlass13device_kernelIN5flash19FlashAttnFwdCombineIN4cute5tupleIJNS3_1CILi16EEENS5_ILi64EEEEEELi4ELi256ELi1ELb0ELb1EffNS_4arch4Sm90EEEEEvNT_6ParamsE,(.L_x_1711 - _ZN7cutlass13device_kernelIN5flash19FlashAttnFwdCombineIN4cute5tupleIJNS3_1CILi16EEENS5_ILi64EEEEEELi4ELi256ELi1ELb0ELb1EffNS_4arch4Sm90EEEEEvNT_6ParamsE)
        .other          _ZN7cutlass13device_kernelIN5flash19FlashAttnFwdCombineIN4cute5tupleIJNS3_1CILi16EEENS5_ILi64EEEEEELi4ELi256ELi1ELb0ELb1EffNS_4arch4Sm90EEEEEvNT_6ParamsE,@"STO_CUDA_ENTRY STV_DEFAULT"
_ZN7cutlass13device_kernelIN5flash19FlashAttnFwdCombineIN4cute5tupleIJNS3_1CILi16EEENS5_ILi64EEEEEELi4ELi256ELi1ELb0ELb1EffNS_4arch4Sm90EEEEEvNT_6ParamsE:
        /* <DEDUP_REMOVED lines=57> */
.L_x_1404:
        /* <DEDUP_REMOVED lines=25> */
.L_x_1405:
        /* <DEDUP_REMOVED lines=101> */
.L_x_1407:
        /* <DEDUP_REMOVED lines=14> */
[----:B------:R-:W-:Y:S05]  /*0c50*/  CALL.REL.NOINC `($__internal_48_$__cuda_sm20_div_u64) ;  /* 0x0000001c003c7944 */ /* 0x000fea0003c00000 */
[----:B------:R-:W-:Y:S05]  /*0c60*/  BRA `(.L_x_1409) ;  /* 0x00000000004c7947 */ /* 0x000fea0003800000 */
.L_x_1408:
        /* <DEDUP_REMOVED lines=19> */
.L_x_1409:
[----:B------:R-:W-:Y:S02]  /*0da0*/  IADD3 R8, R8, -0x1, RZ ;  /* 0xffffffff08087810 */ /* 0x000fe40007ffe0ff */
[----:B------:R-:W-:-:S07]  /*0db0*/  MOV R20, R0 ;  /* 0x0000000000147202 */ /* 0x000fce0000000f00 */
.L_x_1406:
        /* <DEDUP_REMOVED lines=52> */
.L_x_1411:
[----:B------:R-:W-:Y:S05]  /*1100*/  BSYNC B0 ;  /* 0x0000000000007941 */ /* 0x000fea0003800000 */
.L_x_1410:
        /* <DEDUP_REMOVED lines=143> */
.L_x_1413:
[----:B------:R-:W-:Y:S05]  /*1a00*/  BSYNC B0 ;  /* 0x0000000000007941 */ /* 0x000fea0003800000 */
.L_x_1412:
        /* <DEDUP_REMOVED lines=26> */
.L_x_1418:
        /* <DEDUP_REMOVED lines=142> */
.L_x_1417:
[----:B------:R-:W-:Y:S05]  /*2490*/  BSYNC B0 ;  /* 0x0000000000007941 */ /* 0x000fea0003800000 */
.L_x_1416:
[----:B------:R-:W-:Y:S05]  /*24a0*/  @!P5 BRA `(.L_x_1415) ;  /* 0x0000000000d0d947 */ /* 0x000fea0003800000 */
[----:B------:R-:W-:Y:S01]  /*24b0*/  VIADD R8, R40, 0x3 ;  /* 0x0000000328087836 */ /* 0x000fe20000000000 */
[----:B------:R-:W-:Y:S01]  /*24c0*/  HFMA2.MMA R20, -RZ, RZ, 0, 1.78813934326171875e-07 ;  /* 0x00000003ff147435 */ /* 0x000fe200000001ff */
[----:B------:R-:W-:-:S03]  /*24d0*/  IMAD.MOV.U32 R10, RZ, RZ, RZ ;  /* 0x000000ffff0a7224 */ /* 0x000fc600078e00ff */
[----:B------:R-:W-:-:S07]  /*24e0*/  SHF.R.S32.HI R11, RZ, 0x1f, R8 ;  /* 0x0000001fff0b7819 */ /* 0x000fce0000011408 */
.L_x_1419:
        /* <DEDUP_REMOVED lines=48> */
.L_x_1415:
[----:B------:R-:W-:Y:S05]  /*27f0*/  BSYNC B1 ;  /* 0x0000000000017941 */ /* 0x000fea0003800000 */
.L_x_1414:
        /* <DEDUP_REMOVED lines=21> */
        .weak           $__internal_48_$__cuda_sm20_div_u64
        .type           $__internal_48_$__cuda_sm20_div_u64,@function
        .size           $__internal_48_$__cuda_sm20_div_u64,(.L_x_1711 - $__internal_48_$__cuda_sm20_div_u64)
$__internal_48_$__cuda_sm20_div_u64:
        /* <DEDUP_REMOVED lines=61> */
[----:B------:R-:W-:Y:S06]  /*2d20*/  RET.REL.NODEC R2 `(_ZN7cutlass13device_kernelIN5flash19FlashAttnFwdCombineIN4cute5tupleIJNS3_1CILi16EEENS5_ILi64EEEEEELi4ELi256ELi1ELb0ELb1EffNS_4arch4Sm90EEEEEvNT_6ParamsE) ;  /* 0xffffffd002b47950 */ /* 0x000fec0003c3ffff */
.L_x_1420:
        /* <DEDUP_REMOVED lines=13> */
.L_x_1711:


//--------------------- .text._ZN7cutlass13device_kernelIN5flash19FlashAttnFwdCombineIN4cute5tupleIJNS3_1CILi16EEENS5_ILi64EEEEEELi8ELi256ELi1ELb0ELb0EffNS_4arch4Sm80EEEEEvNT_6ParamsE --------------------------
	.section	.text._ZN7cutlass13device_kernelIN5flash19FlashAttnFwdCombineIN4cute5tupleIJNS3_1CILi16EEENS5_ILi64EEEEEELi8ELi256ELi1ELb0ELb0EffNS_4arch4Sm80EEEEEvNT_6ParamsE,"ax",@progbits
	.align	128
.text._ZN7cutlass13device_kernelIN5flash19FlashAttnFwdCombineIN4cute5tupleIJNS3_1CILi16EEENS5_ILi64EEEEEELi8ELi256ELi1ELb0ELb0EffNS_4arch4Sm80EEEEEvNT_6ParamsE:
        .type           _ZN7cutlass13device_kernelIN5flash19FlashAttnFwdCombineIN4cute5tupleIJNS3_1CILi16EEENS5_ILi64EEEEEELi8ELi256ELi1ELb0ELb0EffNS_4arch4Sm80EEEEEvNT_6ParamsE,@function
        .size           _ZN7cutlass13device_kernelIN5flash19FlashAttnFwdCombineIN4cute5tupleIJNS3_1CILi16EEENS5_ILi64EEEEEELi8ELi256ELi1ELb0ELb0EffNS_4arch4Sm80EEEEEvNT_6ParamsE,(.L_x_1713 - _ZN7cutlass13device_kernelIN5flash19FlashAttnFwdCombineIN4cute5tupleIJNS3_1CILi16EEENS5_ILi64EEEEEELi8ELi256ELi1ELb0ELb0EffNS_4arch4Sm80EEEEEvNT_6ParamsE)
        .other          _ZN7cutlass13device_kernelIN5flash19FlashAttnFwdCombineIN4cute5tupleIJNS3_1CILi16EEENS5_ILi64EEEEEELi8ELi256ELi1ELb0ELb0EffNS_4arch4Sm80EEEEEvNT_6ParamsE,@"STO_CUDA_ENTRY STV_DEFAULT"
_ZN7cutlass13device_kernelIN5flash19FlashAttnFwdCombineIN4cute5tupleIJNS3_1CILi16EEENS5_ILi64EEEEEELi8ELi256ELi1ELb0ELb0EffNS_4arch4Sm80EEEEEvNT_6ParamsE:
        /* <DEDUP_REMOVED lines=58> */
.L_x_1421:
        /* <DEDUP_REMOVED lines=342> */
.L_x_1423:
[----:B------:R-:W-:Y:S05]  /*1900*/  BSYNC B0 ;  /* 0x0000000000007941 */ /* 0x000fea0003800000 */
.L_x_1422:
        /* <DEDUP_REMOVED lines=283> */
.L_x_1425:
[----:B------:R-:W-:Y:S05]  /*2ac0*/  BSYNC B0 ;  /* 0x0000000000007941 */ /* 0x000fea0003800000 */
.L_x_1424:
        /* <DEDUP_REMOVED lines=41> */
.L_x_1430:
        /* <DEDUP_REMOVED lines=141> */
.L_x_1429:
[----:B------:R-:W-:Y:S05]  /*3630*/  BSYNC B0 ;  /* 0x0000000000007941 */ /* 0x000fea0003800000 */
.L_x_1428:
[----:B------:R-:W-:Y:S05]  /*3640*/  @!P5 BRA `(.L_x_1427) ;  /* 0x0000000000d0d947 */ /* 0x000fea0003800000 */
[----:B------:R-:W-:Y:S01]  /*3650*/  VIADD R11, R43, 0x3 ;  /* 0x000000032b0b7836 */ /* 0x000fe20000000000 */
[----:B------:R-:W-:Y:S01]  /*3660*/  HFMA2.MMA R24, -RZ, RZ, 0, 1.78813934326171875e-07 ;  /* 0x00000003ff187435 */ /* 0x000fe200000001ff */
[----:B------:R-:W-:-:S03]  /*3670*/  IMAD.MOV.U32 R14, RZ, RZ, RZ ;  /* 0x000000ffff0e7224 */ /* 0x000fc600078e00ff */
[----:B------:R-:W-:-:S07]  /*3680*/  SHF.R.S32.HI R25, RZ, 0x1f, R11 ;  /* 0x0000001fff197819 */ /* 0x000fce000001140b */
.L_x_1431:
        /* <DEDUP_REMOVED lines=48> */
.L_x_1427:
[----:B------:R-:W-:Y:S05]  /*3990*/  BSYNC B1 ;  /* 0x0000000000017941 */ /* 0x000fea0003800000 */
.L_x_1426:
        /* <DEDUP_REMOVED lines=26> */
.L_x_1432:
        /* <DEDUP_REMOVED lines=12> */
.L_x_1713:


//--------------------- .text._ZN7cutlass13device_kernelIN5flash19FlashAttnFwdCombineIN4cute5tupleIJNS3_1CILi16EEENS5_ILi64EEEEEELi7ELi256ELi1ELb0ELb0EffNS_4arch4Sm80EEEEEvNT_6ParamsE --------------------------
	.section	.text._ZN7cutlass13device_kernelIN5flash19FlashAttnFwdCombineIN4cute5tupleIJNS3_1CILi16EEENS5_ILi64EEEEEELi7ELi256ELi1ELb0ELb0EffNS_4arch4Sm80EEEEEvNT_6ParamsE,"ax",@progbits
	.align	128
.text._ZN7cutlass13device_kernelIN5flash19FlashAttnFwdCombineIN4cute5tupleIJNS3_1CILi16EEENS5_ILi64EEEEEELi7ELi256ELi1ELb0ELb0EffNS_4arch4Sm80EEEEEvNT_6ParamsE:
        .type           _ZN7cutlass13device_kernelIN5flash19FlashAttnFwdCombineIN4cute5tupleIJNS3_1CILi16EEENS5_ILi64EEEEEELi7ELi256ELi1ELb0ELb0EffNS_4arch4Sm80EEEEEvNT_6ParamsE,@function
        .size           _ZN7cutlass13device_kernelIN5flash19FlashAttnFwdCombineIN4cute5tupleIJNS3_1CILi16EEENS5_ILi64EEEEEELi7ELi256ELi1ELb0ELb0EffNS_4arch4Sm80EEEEEvNT_6ParamsE,(.L_x_1714 - _ZN7cutlass13device_kernelIN5flash19FlashAttnFwdCombineIN4cute5tupleIJNS3_1CILi16EEENS5_ILi64EEEEEELi7ELi256ELi1ELb0ELb0EffNS_4arch4Sm80EEEEEvNT_6ParamsE)
        .other          _ZN7cutlass13device_kernelIN5flash19FlashAttnFwdCombineIN4cute5tupleIJNS3_1CILi16EEENS5_ILi64EEEEEELi7ELi256ELi1ELb0ELb0EffNS_4arch4Sm80EEEEEvNT_6ParamsE,@"STO_CUDA_ENTRY STV_DEFAULT"
_ZN7cutlass13device_kernelIN5flash19FlashAttnFwdCombineIN4cute5tupleIJNS3_1CILi16EEENS5_ILi64EEEEEELi7ELi256ELi1ELb0ELb0EffNS_4arch4Sm80EEEEEvNT_6ParamsE:
        /* <DEDUP_REMOVED lines=58> */
.L_x_1433:
        /* <DEDUP_REMOVED lines=191> */
.L_x_1435:
[----:B------:R-:W-:Y:S05]  /*0f90*/  BSYNC B0 ;  /* 0x0000000000007941 */ /* 0x000fea0003800000 */
.L_x_1434:
        /* <DEDUP_REMOVED lines=211> */
.L_x_1437:
[----:B------:R-:W-:Y:S05]  /*1cd0*/  BSYNC B0 ;  /* 0x0000000000007941 */ /* 0x000fea0003800000 */
.L_x_1436:
        /* <DEDUP_REMOVED lines=34> */
.L_x_1442:
        /* <DEDUP_REMOVED lines=142> */
.L_x_1441:
[----:B------:R-:W-:Y:S05]  /*27e0*/  BSYNC B0 ;  /* 0x0000000000007941 */ /* 0x000fea0003800000 */
.L_x_1440:
[----:B------:R-:W-:Y:S05]  /*27f0*/  @!P5 BRA `(.L_x_1439) ;  /* 0x0000000000d0d947 */ /* 0x000fea0003800000 */
[----:B------:R-:W-:Y:S01]  /*2800*/  VIADD R8, R42, 0x3 ;  /* 0x000000032a087836 */ /* 0x000fe20000000000 */
[----:B-1----:R-:W-:Y:S01]  /*2810*/  HFMA2.MMA R20, -RZ, RZ, 0, 1.78813934326171875e-07 ;  /* 0x00000003ff147435 */ /* 0x002fe200000001ff */
[----:B------:R-:W-:-:S03]  /*2820*/  IMAD.MOV.U32 R10, RZ, RZ, RZ ;  /* 0x000000ffff0a7224 */ /* 0x000fc600078e00ff */
[----:B------:R-:W-:-:S07]  /*2830*/  SHF.R.S32.HI R11, RZ, 0x1f, R8 ;  /* 0x0000001fff0b7819 */ /* 0x000fce0000011408 */
.L_x_1443:
        /* <DEDUP_REMOVED lines=48> */
.L_x_1439:
[----:B------:R-:W-:Y:S05]  /*2b40*/  BSYNC B1 ;  /* 0x0000000000017941 */ /* 0x000fea0003800000 */
.L_x_1438:
        /* <DEDUP_REMOVED lines=26> */
.L_x_1444:
        /* <DEDUP_REMOVED lines=9> */
.L_x_1714:


//--------------------- .text._ZN7cutlass13device_kernelIN5flash19FlashAttnFwdCombineIN4cute5tupleIJNS3_1CILi16EEENS5_ILi64EEEEEELi6ELi256ELi1ELb0ELb0EffNS_4arch4Sm80EEEEEvNT_6ParamsE --------------------------
	.section	.text._ZN7cutlass13device_kernelIN5flash19FlashAttnFwdCombineIN4cute5tupleIJNS3_1CILi16EEENS5_ILi64EEEEEELi6ELi256ELi1ELb0ELb0EffNS_4arch4Sm80EEEEEvNT_6ParamsE,"ax",@progbits
	.align	128
.text._ZN7cutlass13device_kernelIN5flash19FlashAttnFwdCombineIN4cute5tupleIJNS3_1CILi16EEENS5_ILi64EEEEEELi6ELi256ELi1ELb0ELb0EffNS_4arch4Sm80EEEEEvNT_6ParamsE:
        .type           _ZN7cutlass13device_kernelIN5flash19FlashAttnFwdCombineIN4cute5tupleIJNS3_1CILi16EEENS5_ILi64EEEEEELi6ELi256ELi1ELb0ELb0EffNS_4arch4Sm80EEEEEvNT_6ParamsE,@function
        .size           _ZN7cutlass13device_kernelIN5flash19FlashAttnFwdCombineIN4cute5tupleIJNS3_1CILi16EEENS5_ILi64EEEEEELi6ELi256ELi1ELb0ELb0EffNS_4arch4Sm80EEEEEvNT_6ParamsE,(.L_x_1715 - _ZN7cutlass13device_kernelIN5flash19FlashAttnFwdCombineIN4cute5tupleIJNS3_1CILi16EEENS5_ILi64EEEEEELi6ELi256ELi1ELb0ELb0EffNS_4arch4Sm80EEEEEvNT_6ParamsE)
        .other          _ZN7cutlass13device_kernelIN5flash19FlashAttnFwdCombineIN4cute5tupleIJNS3_1CILi16EEENS5_ILi64EEEEEELi6ELi256ELi1ELb0ELb0EffNS_4arch4Sm80EEEEEvNT_6ParamsE,@"STO_CUDA_ENTRY STV_DEFAULT"
_ZN7cutlass13device_kernelIN5flash19FlashAttnFwdCombineIN4cute5tupleIJNS3_1CILi16EEENS5_ILi64EEEEEELi6ELi256ELi1ELb0ELb0EffNS_4arch4Sm80EEEEEvNT_6ParamsE:
        /* <DEDUP_REMOVED lines=58> */
.L_x_1445:
        /* <DEDUP_REMOVED lines=119> */
.L_x_1447:
[----:B------:R-:W-:Y:S05]  /*0b10*/  BSYNC B0 ;  /* 0x0000000000007941 */ /* 0x000fea0003800000 */
.L_x_1446:
        /* <DEDUP_REMOVED lines=174> */
.L_x_1449:
[----:B------:R-:W-:Y:S05]  /*1600*/  BSYNC B0 ;  /* 0x0000000000007941 */ /* 0x000fea0003800000 */
.L_x_1448:
        /* <DEDUP_REMOVED lines=29> */
.L_x_1454:
        /* <DEDUP_REMOVED lines=142> */
.L_x_1453:
[----:B------:R-:W-:Y:S05]  /*20c0*/  BSYNC B0 ;  /* 0x0000000000007941 */ /* 0x000fea0003800000 */
.L_x_1452:
[----:B------:R-:W-:Y:S05]  /*20d0*/  @!P5 BRA `(.L_x_1451) ;  /* 0x0000000000d0d947 */ /* 0x000fea0003800000 */
[----:B------:R-:W-:Y:S01]  /*20e0*/  VIADD R8, R42, 0x3 ;  /* 0x000000032a087836 */ /* 0x000fe20000000000 */
[----:B------:R-:W-:Y:S01]  /*20f0*/  HFMA2.MMA R20, -RZ, RZ, 0, 1.78813934326171875e-07 ;  /* 0x00000003ff147435 */ /* 0x000fe200000001ff */
[----:B------:R-:W-:-:S03]  /*2100*/  IMAD.MOV.U32 R10, RZ, RZ, RZ ;  /* 0x000000ffff0a7224 */ /* 0x000fc600078e00ff */
[----:B-1----:R-:W-:-:S07]  /*2110*/  SHF.R.S32.HI R11, RZ, 0x1f, R8 ;  /* 0x0000001fff0b7819 */ /* 0x002fce0000011408 */
.L_x_1455:
        /* <DEDUP_REMOVED lines=48> */
.L_x_1451:
[----:B------:R-:W-:Y:S05]  /*2420*/  BSYNC B1 ;  /* 0x0000000000017941 */ /* 0x000fea0003800000 */
.L_x_1450:
        /* <DEDUP_REMOVED lines=26> */
.L_x_1456:
        /* <DEDUP_REMOVED lines=11> */
.L_x_1715:


//--------------------- .text._ZN7cutlass13device_kernelIN5flash19FlashAttnFwdCombineIN4cute5tupleIJNS3_1CILi16EEENS5_ILi64EEEEEELi5ELi256ELi1ELb0ELb0EffNS_4arch4Sm80EEEEEvNT_6ParamsE --------------------------
	.section	.text._ZN7cutlass13device_kernelIN5flash19FlashAttnFwdCombineIN4cute5tupleIJNS3_1CILi16EEENS5_ILi64EEEEEELi5ELi256ELi1ELb0ELb0EffNS_4arch4Sm80EEEEEvNT_6ParamsE,"ax",@progbits
	.align	128
.text._ZN7cutlass13device_kernelIN5flash19FlashAttnFwdCombineIN4cute5tupleIJNS3_1CILi16EEENS5_ILi64EEEEEELi5ELi256ELi1ELb0ELb0EffNS_4arch4Sm80EEEEEvNT_6ParamsE:
        .type           _ZN7cutlass13device_kernelIN5flash19FlashAttnFwdCombineIN4cute5tupleIJNS3_1CILi16EEENS5_ILi64EEEEEELi5ELi256ELi1ELb0ELb0EffNS_4arch4Sm80EEEEEvNT_6ParamsE,@function
        .size           _ZN7cutlass13device_kernelIN5flash19FlashAttnFwdCombineIN4cute5tupleIJNS3_1CILi16EEENS5_ILi64EEEEEELi5ELi256ELi1ELb0ELb0EffNS_4arch4Sm80EEEEEvNT_6ParamsE,(.L_x_1716 - _ZN7cutlass13device_kernelIN5flash19FlashAttnFwdCombineIN4cute5tupleIJNS3_1CILi16EEENS5_ILi64EEEEEELi5ELi256ELi1ELb0ELb0EffNS_4arch4Sm80EEEEEvNT_6ParamsE)
        .other          _ZN7cutlass13device_kernelIN5flash19FlashAttnFwdCombineIN4cute5tupleIJNS3_1CILi16EEENS5_ILi64EEEEEELi5ELi256ELi1ELb0ELb0EffNS_4arch4Sm80EEEEEvNT_6ParamsE,@"STO_CUDA_ENTRY STV_DEFAULT"
_ZN7cutlass13device_kernelIN5flash19FlashAttnFwdCombineIN4cute5tupleIJNS3_1CILi16EEENS5_ILi64EEEEEELi5ELi256ELi1ELb0ELb0EffNS_4arch4Sm80EEEEEvNT_6ParamsE:
        /* <DEDUP_REMOVED lines=58> */
.L_x_1457:
        /* <DEDUP_REMOVED lines=83> */
.L_x_1459:
[----:B------:R-:W-:Y:S05]  /*08d0*/  BSYNC B0 ;  /* 0x0000000000007941 */ /* 0x000fea0003800000 */
.L_x_1458:
        /* <DEDUP_REMOVED lines=158> */
.L_x_1461:
[----:B------:R-:W-:Y:S05]  /*12c0*/  BSYNC B0 ;  /* 0x0000000000007941 */ /* 0x000fea0003800000 */
.L_x_1460:
        /* <DEDUP_REMOVED lines=27> */
.L_x_1466:
        /* <DEDUP_REMOVED lines=142> */
.L_x_1465:
[----:B------:R-:W-:Y:S05]  /*1d60*/  BSYNC B0 ;  /* 0x0000000000007941 */ /* 0x000fea0003800000 */
.L_x_1464:
[----:B------:R-:W-:Y:S05]  /*1d70*/  @!P5 BRA `(.L_x_1463) ;  /* 0x0000000000d0d947 */ /* 0x000fea0003800000 */
[----:B------:R-:W-:Y:S01]  /*1d80*/  VIADD R8, R42, 0x3 ;  /* 0x000000032a087836 */ /* 0x000fe20000000000 */
[----:B------:R-:W-:Y:S01]  /*1d90*/  HFMA2.MMA R20, -RZ, RZ, 0, 1.78813934326171875e-07 ;  /* 0x00000003ff147435 */ /* 0x000fe200000001ff */
[----:B------:R-:W-:-:S03]  /*1da0*/  IMAD.MOV.U32 R10, RZ, RZ, RZ ;  /* 0x000000ffff0a7224 */ /* 0x000fc600078e00ff */
[----:B-1----:R-:W-:-:S07]  /*1db0*/  SHF.R.S32.HI R11, RZ, 0x1f, R8 ;  /* 0x0000001fff0b7819 */ /* 0x002fce0000011408 */
.L_x_1467:
        /* <DEDUP_REMOVED lines=48> */
.L_x_1463:
[----:B------:R-:W-:Y:S05]  /*20c0*/  BSYNC B1 ;  /* 0x0000000000017941 */ /* 0x000fea0003800000 */
.L_x_1462:
        /* <DEDUP_REMOVED lines=26> */
.L_x_1468:
        /* <DEDUP_REMOVED lines=9> */
.L_x_1716:


//--------------------- .text._ZN7cutlass13device_kernelIN5flash19FlashAttnFwdCombineIN4cute5tupleIJNS3_1CILi16EEENS5_ILi64EEEEEELi4ELi256ELi1ELb0ELb0EffNS_4arch4Sm80EEEEEvNT_6ParamsE --------------------------
	.section	.text._ZN7cutlass13device_kernelIN5flash19FlashAttnFwdCombineIN4cute5tupleIJNS3_1CILi16EEENS5_ILi64EEEEEELi4ELi256ELi1ELb0ELb0EffNS_4arch4Sm80EEEEEvNT_6ParamsE,"ax",@progbits
	.align	128
.text._ZN7cutlass13device_kernelIN5flash19FlashAttnFwdCombineIN4cute5tupleIJNS3_1CILi16EEENS5_ILi64EEEEEELi4ELi256ELi1ELb0ELb0EffNS_4arch4Sm80EEEEEvNT_6ParamsE:
        .type           _ZN7cutlass13device_kernelIN5flash19FlashAttnFwdCombineIN4cute5tupleIJNS3_1CILi16EEENS5_ILi64EEEEEELi4ELi256ELi1ELb0ELb0EffNS_4arch4Sm80EEEEEvNT_6ParamsE,@function
        .size           _ZN7cutlass13device_kernelIN5flash19FlashAttnFwdCombineIN4cute5tupleIJNS3_1CILi16EEENS5_ILi64EEEEEELi4ELi256ELi1ELb0ELb0EffNS_4arch4Sm80EEEEEvNT_6ParamsE,(.L_x_1717 - _ZN7cutlass13device_kernelIN5flash19FlashAttnFwdCombineIN4cute5tupleIJNS3_1CILi16EEENS5_ILi64EEEEEELi4ELi256ELi1ELb0ELb0EffNS_4arch4Sm80EEEEEvNT_6ParamsE)
        .other          _ZN7cutlass13device_kernelIN5flash19FlashAttnFwdCombineIN4cute5tupleIJNS3_1CILi16EEENS5_ILi64EEEEEELi4ELi256ELi1ELb0ELb0EffNS_4arch4Sm80EEEEEvNT_6ParamsE,@"STO_CUDA_ENTRY STV_DEFAULT"
_ZN7cutlass13device_kernelIN5flash19FlashAttnFwdCombineIN4cute5tupleIJNS3_1CILi16EEENS5_ILi64EEEEEELi4ELi256ELi1ELb0ELb0EffNS_4arch4Sm80EEEEEvNT_6ParamsE:
        /* <DEDUP_REMOVED lines=58> */
.L_x_1469:
        /* <DEDUP_REMOVED lines=65> */
.L_x_1471:
[----:B------:R-:W-:Y:S05]  /*07b0*/  BSYNC B0 ;  /* 0x0000000000007941 */ /* 0x000fea0003800000 */
.L_x_1470:
        /* <DEDUP_REMOVED lines=149> */
.L_x_1473:
[----:B------:R-:W-:Y:S05]  /*1110*/  BSYNC B0 ;  /* 0x0000000000007941 */ /* 0x000fea0003800000 */
.L_x_1472:
        /* <DEDUP_REMOVED lines=26> */
.L_x_1478:
        /* <DEDUP_REMOVED lines=142> */
.L_x_1477:
[----:B------:R-:W-:Y:S05]  /*1ba0*/  BSYNC B0 ;  /* 0x0000000000007941 */ /* 0x000fea0003800000 */
.L_x_1476:
[----:B------:R-:W-:Y:S05]  /*1bb0*/  @!P5 BRA `(.L_x_1475) ;  /* 0x0000000000d0d947 */ /* 0x000fea0003800000 */
[----:B------:R-:W-:Y:S01]  /*1bc0*/  VIADD R8, R42, 0x3 ;  /* 0x000000032a087836 */ /* 0x000fe20000000000 */
[----:B------:R-:W-:Y:S01]  /*1bd0*/  HFMA2.MMA R20, -RZ, RZ, 0, 1.78813934326171875e-07 ;  /* 0x00000003ff147435 */ /* 0x000fe200000001ff */
[----:B-1----:R-:W-:-:S03]  /*1be0*/  IMAD.MOV.U32 R10, RZ, RZ, RZ ;  /* 0x000000ffff0a7224 */ /* 0x002fc600078e00ff */
[----:B------:R-:W-:-:S07]  /*1bf0*/  SHF.R.S32.HI R11, RZ, 0x1f, R8 ;  /* 0x0000001fff0b7819 */ /* 0x000fce0000011408 */
.L_x_1479:
        /* <DEDUP_REMOVED lines=48> */
.L_x_1475:
[----:B------:R-:W-:Y:S05]  /*1f00*/  BSYNC B1 ;  /* 0x0000000000017941 */ /* 0x000fea0003800000 */
.L_x_1474:
        /* <DEDUP_REMOVED lines=26> */
.L_x_1480:
        /* <DEDUP_REMOVED lines=13> */
.L_x_1717:


//--------------------- .text._ZN7cutlass13device_kernelIN5flash19FlashAttnFwdCombineIN4cute5tupleIJNS3_1CILi16EEENS5_ILi64EEEEEELi8ELi256ELi1ELb0ELb1EffNS_4arch4Sm80EEEEEvNT_6ParamsE --------------------------
	.section	.text._ZN7cutlass13device_kernelIN5flash19FlashAttnFwdCombineIN4cute5tupleIJNS3_1CILi16EEENS5_ILi64EEEEEELi8ELi256ELi1ELb0ELb1EffNS_4arch4Sm80EEEEEvNT_6ParamsE,"ax",@progbits
	.align	128
.text._ZN7cutlass13device_kernelIN5flash19FlashAttnFwdCombineIN4cute5tupleIJNS3_1CILi16EEENS5_ILi64EEEEEELi8ELi256ELi1ELb0ELb1EffNS_4arch4Sm80EEEEEvNT_6ParamsE:
        .type           _ZN7cutlass13device_kernelIN5flash19FlashAttnFwdCombineIN4cute5tupleIJNS3_1CILi16EEENS5_ILi64EEEEEELi8ELi256ELi1ELb0ELb1EffNS_4arch4Sm80EEEEEvNT_6ParamsE,@function
        .size           _ZN7cutlass13device_kernelIN5flash19FlashAttnFwdCombineIN4cute5tupleIJNS3_1CILi16EEENS5_ILi64EEEEEELi8ELi256ELi1ELb0ELb1EffNS_4arch4Sm80EEEEEvNT_6ParamsE,(.L_x_1718 - _ZN7cutlass13device_kernelIN5flash19FlashAttnFwdCombineIN4cute5tupleIJNS3_1CILi16EEENS5_ILi64EEEEEELi8ELi256ELi1ELb0ELb1EffNS_4arch4Sm80EEEEEvNT_6ParamsE)
        .other          _ZN7cutlass13device_kernelIN5flash19FlashAttnFwdCombineIN4cute5tupleIJNS3_1CILi16EEENS5_ILi64EEEEEELi8ELi256ELi1ELb0ELb1EffNS_4arch4Sm80EEEEEvNT_6ParamsE,@"STO_CUDA_ENTRY STV_DEFAULT"
_ZN7cutlass13device_kernelIN5flash19FlashAttnFwdCombineIN4cute5tupleIJNS3_1CILi16EEENS5_ILi64EEEEEELi8ELi256ELi1ELb0ELb1EffNS_4arch4Sm80EEEEEvNT_6ParamsE:
        /* <DEDUP_REMOVED lines=57> */
.L_x_1481:
        /* <DEDUP_REMOVED lines=25> */
.L_x_1482:
        /* <DEDUP_REMOVED lines=101> */
.L_x_1484:
        /* <DEDUP_REMOVED lines=13> */
[----:B------:R-:W-:Y:S05]  /*0c40*/  CALL.REL.NOINC `($__internal_49_$__cuda_sm20_div_u64) ;  /* 0x0000003400dc7944 */ /* 0x000fea0003c00000 */
[----:B------:R-:W-:Y:S05]  /*0c50*/  BRA `(.L_x_1486) ;  /* 0x0000000000487947 */ /* 0x000fea0003800000 */
.L_x_1485:
        /* <DEDUP_REMOVED lines=18> */
.L_x_1486:
[----:B------:R-:W-:Y:S02]  /*0d80*/  IADD3 R11, R11, -0x1, RZ ;  /* 0xffffffff0b0b7810 */ /* 0x000fe40007ffe0ff */
[----:B------:R-:W-:-:S07]  /*0d90*/  MOV R13, R3 ;  /* 0x00000003000d7202 */ /* 0x000fce0000000f00 */
.L_x_1483:
        /* <DEDUP_REMOVED lines=328> */
.L_x_1488:
[----:B------:R-:W-:Y:S05]  /*2220*/  BSYNC B0 ;  /* 0x0000000000007941 */ /* 0x000fea0003800000 */
.L_x_1487:
        /* <DEDUP_REMOVED lines=277> */
.L_x_1490:
[----:B------:R-:W-:Y:S05]  /*3380*/  BSYNC B0 ;  /* 0x0000000000007941 */ /* 0x000fea0003800000 */
.L_x_1489:
        /* <DEDUP_REMOVED lines=41> */
.L_x_1495:
        /* <DEDUP_REMOVED lines=142> */
.L_x_1494:
[----:B------:R-:W-:Y:S05]  /*3f00*/  BSYNC B0 ;  /* 0x0000000000007941 */ /* 0x000fea0003800000 */
.L_x_1493:
[----:B------:R-:W-:Y:S05]  /*3f10*/  @!P5 BRA `(.L_x_1492) ;  /* 0x0000000000d0d947 */ /* 0x000fea0003800000 */
[----:B------:R-:W-:Y:S01]  /*3f20*/  VIADD R11, R41, 0x3 ;  /* 0x00000003290b7836 */ /* 0x000fe20000000000 */
[----:B------:R-:W-:Y:S01]  /*3f30*/  HFMA2.MMA R24, -RZ, RZ, 0, 1.78813934326171875e-07 ;  /* 0x00000003ff187435 */ /* 0x000fe200000001ff */
[----:B------:R-:W-:-:S03]  /*3f40*/  IMAD.MOV.U32 R14, RZ, RZ, RZ ;  /* 0x000000ffff0e7224 */ /* 0x000fc600078e00ff */
[----:B------:R-:W-:-:S07]  /*3f50*/  SHF.R.S32.HI R25, RZ, 0x1f, R11 ;  /* 0x0000001fff197819 */ /* 0x000fce000001140b */
.L_x_1496:
        /* <DEDUP_REMOVED lines=48> */
.L_x_1492:
[----:B------:R-:W-:Y:S05]  /*4260*/  BSYNC B1 ;  /* 0x0000000000017941 */ /* 0x000fea0003800000 */
.L_x_1491:
        /* <DEDUP_REMOVED lines=21> */
        .weak           $__internal_49_$__cuda_sm20_div_u64
        .type           $__internal_49_$__cuda_sm20_div_u64,@function
        .size           $__internal_49_$__cuda_sm20_div_u64,(.L_x_1718 - $__internal_49_$__cuda_sm20_div_u64)
$__internal_49_$__cuda_sm20_div_u64:
        /* <DEDUP_REMOVED lines=60> */
[----:B------:R-:W-:Y:S06]  /*4780*/  RET.REL.NODEC R6 `(_ZN7cutlass13device_kernelIN5flash19FlashAttnFwdCombineIN4cute5tupleIJNS3_1CILi16EEENS5_ILi64EEEEEELi8ELi256ELi1ELb0ELb1EffNS_4arch4Sm80EEEEEvNT_6ParamsE) ;  /* 0xffffffb8061c7950 */ /* 0x000fec0003c3ffff */
.L_x_1497:
        /* <DEDUP_REMOVED lines=15> */
.L_x_1718:


//--------------------- .text._ZN7cutlass13device_kernelIN5flash19FlashAttnFwdCombineIN4cute5tupleIJNS3_1CILi16EEENS5_ILi64EEEEEELi7ELi256ELi1ELb0ELb1EffNS_4arch4Sm80EEEEEvNT_6ParamsE --------------------------
	.section	.text._ZN7cutlass13device_kernelIN5flash19FlashAttnFwdCombineIN4cute5tupleIJNS3_1CILi16EEENS5_ILi64EEEEEELi7ELi256ELi1ELb0ELb1EffNS_4arch4Sm80EEEEEvNT_6ParamsE,"ax",@progbits
	.align	128
.text._ZN7cutlass13device_kernelIN5flash19FlashAttnFwdCombineIN4cute5tupleIJNS3_1CILi16EEENS5_ILi64EEEEEELi7ELi256ELi1ELb0ELb1EffNS_4arch4Sm80EEEEEvNT_6ParamsE:
        .type           _ZN7cutlass13device_kernelIN5flash19FlashAttnFwdCombineIN4cute5tupleIJNS3_1CILi16EEENS5_ILi64EEEEEELi7ELi256ELi1ELb0ELb1EffNS_4arch4Sm80EEEEEvNT_6ParamsE,@function
        .size           _ZN7cutlass13device_kernelIN5flash19FlashAttnFwdCombineIN4cute5tupleIJNS3_1CILi16EEENS5_ILi64EEEEEELi7ELi256ELi1ELb0ELb1EffNS_4arch4Sm80EEEEEvNT_6ParamsE,(.L_x_1720 - _ZN7cutlass13device_kernelIN5flash19FlashAttnFwdCombineIN4cute5tupleIJNS3_1CILi16EEENS5_ILi64EEEEEELi7ELi256ELi1ELb0ELb1EffNS_4arch4Sm80EEEEEvNT_6ParamsE)
        .other          _ZN7cutlass13device_kernelIN5flash19FlashAttnFwdCombineIN4cute5tupleIJNS3_1CILi16EEENS5_ILi64EEEEEELi7ELi256ELi1ELb0ELb1EffNS_4arch4Sm80EEEEEvNT_6ParamsE,@"STO_CUDA_ENTRY STV_DEFAULT"
_ZN7cutlass13device_kernelIN5flash19FlashAttnFwdCombineIN4cute5tupleIJNS3_1CILi16EEENS5_ILi64EEEEEELi7ELi256ELi1ELb0ELb1EffNS_4arch4Sm80EEEEEvNT_6ParamsE:
        /* <DEDUP_REMOVED lines=57> */
.L_x_1498:
        /* <DEDUP_REMOVED lines=25> */
.L_x_1499:
        /* <DEDUP_REMOVED lines=101> */
.L_x_1501:
        /* <DEDUP_REMOVED lines=13> */
[----:B------:R-:W-:Y:S05]  /*0c40*/  CALL.REL.NOINC `($__internal_50_$__cuda_sm20_div_u64) ;  /* 0x0000002800447944 */ /* 0x000fea0003c00000 */
[----:B------:R-:W-:Y:S05]  /*0c50*/  BRA `(.L_x_1503) ;  /* 0x0000000000487947 */ /* 0x000fea0003800000 */
.L_x_1502:
        /* <DEDUP_REMOVED lines=18> */
.L_x_1503:
[----:B------:R-:W-:Y:S02]  /*0d80*/  IADD3 R11, R11, -0x1, RZ ;  /* 0xffffffff0b0b7810 */ /* 0x000fe40007ffe0ff */
[----:B------:R-:W-:-:S07]  /*0d90*/  MOV R13, R3 ;  /* 0x00000003000d7202 */ /* 0x000fce0000000f00 */
.L_x_1500:
        /* <DEDUP_REMOVED lines=180> */
.L_x_1505:
[----:B------:R-:W-:Y:S05]  /*18e0*/  BSYNC B0 ;  /* 0x0000000000007941 */ /* 0x000fea0003800000 */
.L_x_1504:
        /* <DEDUP_REMOVED lines=203> */
.L_x_1507:
[----:B------:R-:W-:Y:S05]  /*25a0*/  BSYNC B0 ;  /* 0x0000000000007941 */ /* 0x000fea0003800000 */
.L_x_1506:
        /* <DEDUP_REMOVED lines=33> */
.L_x_1512:
        /* <DEDUP_REMOVED lines=142> */
.L_x_1511:
[----:B------:R-:W-:Y:S05]  /*30a0*/  BSYNC B0 ;  /* 0x0000000000007941 */ /* 0x000fea0003800000 */
.L_x_1510:
[----:B------:R-:W-:Y:S05]  /*30b0*/  @!P5 BRA `(.L_x_1509) ;  /* 0x0000000000d0d947 */ /* 0x000fea0003800000 */
[----:B------:R-:W-:Y:S01]  /*30c0*/  VIADD R11, R41, 0x3 ;  /* 0x00000003290b7836 */ /* 0x000fe20000000000 */
[----:B------:R-:W-:Y:S01]  /*30d0*/  HFMA2.MMA R24, -RZ, RZ, 0, 1.78813934326171875e-07 ;  /* 0x00000003ff187435 */ /* 0x000fe200000001ff */
[----:B------:R-:W-:-:S03]  /*30e0*/  IMAD.MOV.U32 R14, RZ, RZ, RZ ;  /* 0x000000ffff0e7224 */ /* 0x000fc600078e00ff */
[----:B------:R-:W-:-:S07]  /*30f0*/  SHF.R.S32.HI R25, RZ, 0x1f, R11 ;  /* 0x0000001fff197819 */ /* 0x000fce000001140b */
.L_x_1513:
        /* <DEDUP_REMOVED lines=48> */
.L_x_1509:
[----:B------:R-:W-:Y:S05]  /*3400*/  BSYNC B1 ;  /* 0x0000000000017941 */ /* 0x000fea0003800000 */
.L_x_1508:
        /* <DEDUP_REMOVED lines=21> */
        .weak           $__internal_50_$__cuda_sm20_div_u64
        .type           $__internal_50_$__cuda_sm20_div_u64,@function
        .size           $__internal_50_$__cuda_sm20_div_u64,(.L_x_1720 - $__internal_50_$__cuda_sm20_div_u64)
$__internal_50_$__cuda_sm20_div_u64:
        /* <DEDUP_REMOVED lines=60> */
[----:B------:R-:W-:Y:S06]  /*3920*/  RET.REL.NODEC R6 `(_ZN7cutlass13device_kernelIN5flash19FlashAttnFwdCombineIN4cute5tupleIJNS3_1CILi16EEENS5_ILi64EEEEEELi7ELi256ELi1ELb0ELb1EffNS_4arch4Sm80EEEEEvNT_6ParamsE) ;  /* 0xffffffc406b47950 */ /* 0x000fec0003c3ffff */
.L_x_1514:
        /* <DEDUP_REMOVED lines=13> */
.L_x_1720:


//--------------------- .text._ZN7cutlass13device_kernelIN5flash19FlashAttnFwdCombineIN4cute5tupleIJNS3_1CILi16EEENS5_ILi64EEEEEELi6ELi256ELi1ELb0ELb1EffNS_4arch4Sm80EEEEEvNT_6ParamsE --------------------------
	.section	.text._ZN7cutlass13device_kernelIN5flash19FlashAttnFwdCombineIN4cute5tupleIJNS3_1CILi16EEENS5_ILi64EEEEEELi6ELi256ELi1ELb0ELb1EffNS_4arch4Sm80EEEEEvNT_6ParamsE,"ax",@progbits
	.align	128
.text._ZN7cutlass13device_kernelIN5flash19FlashAttnFwdCombineIN4cute5tupleIJNS3_1CILi16EEENS5_ILi64EEEEEELi6ELi256ELi1ELb0ELb1EffNS_4arch4Sm80EEEEEvNT_6ParamsE:
        .type           _ZN7cutlass13device_kernelIN5flash19FlashAttnFwdCombineIN4cute5tupleIJNS3_1CILi16EEENS5_ILi64EEEEEELi6ELi256ELi1ELb0ELb1EffNS_4arch4Sm80EEEEEvNT_6ParamsE,@function
        .size           _ZN7cutlass13device_kernelIN5flash19FlashAttnFwdCombineIN4cute5tupleIJNS3_1CILi16EEENS5_ILi64EEEEEELi6ELi256ELi1ELb0ELb1EffNS_4arch4Sm80EEEEEvNT_6ParamsE,(.L_x_1722 - _ZN7cutlass13device_kernelIN5flash19FlashAttnFwdCombineIN4cute5tupleIJNS3_1CILi16EEENS5_ILi64EEEEEELi6ELi256ELi1ELb0ELb1EffNS_4arch4Sm80EEEEEvNT_6ParamsE)
        .other          _ZN7cutlass13device_kernelIN5flash19FlashAttnFwdCombineIN4cute5tupleIJNS3_1CILi16EEENS5_ILi64EEEEEELi6ELi256ELi1ELb0ELb1EffNS_4arch4Sm80EEEEEvNT_6ParamsE,@"STO_CUDA_ENTRY STV_DEFAULT"
_ZN7cutlass13device_kernelIN5flash19FlashAttnFwdCombineIN4cute5tupleIJNS3_1CILi16EEENS5_ILi64EEEEEELi6ELi256ELi1ELb0ELb1EffNS_4arch4Sm80EEEEEvNT_6ParamsE:
        /* <DEDUP_REMOVED lines=57> */
.L_x_1515:
        /* <DEDUP_REMOVED lines=25> */
.L_x_1516:
        /* <DEDUP_REMOVED lines=101> */
.L_x_1518:
        /* <DEDUP_REMOVED lines=14> */
[----:B------:R-:W-:Y:S05]  /*0c50*/  CALL.REL.NOINC `($__internal_51_$__cuda_sm20_div_u64) ;  /* 0x00000020008c7944 */ /* 0x000fea0003c00000 */
[----:B------:R-:W-:Y:S05]  /*0c60*/  BRA `(.L_x_1520) ;  /* 0x00000000004c7947 */ /* 0x000fea0003800000 */
.L_x_1519:
        /* <DEDUP_REMOVED lines=19> */
.L_x_1520:
[----:B------:R-:W-:Y:S02]  /*0da0*/  IADD3 R8, R8, -0x1, RZ ;  /* 0xffffffff08087810 */ /* 0x000fe40007ffe0ff */
[----:B------:R-:W-:-:S03]  /*0db0*/  MOV R20, R0 ;  /* 0x0000000000147202 */ /* 0x000fc60000000f00 */
.L_x_1517:
        /* <DEDUP_REMOVED lines=106> */
.L_x_1522:
[----:B------:R-:W-:Y:S05]  /*1460*/  BSYNC B0 ;  /* 0x0000000000007941 */ /* 0x000fea0003800000 */
.L_x_1521:
        /* <DEDUP_REMOVED lines=169> */
.L_x_1524:
[----:B------:R-:W-:Y:S05]  /*1f00*/  BSYNC B0 ;  /* 0x0000000000007941 */ /* 0x000fea0003800000 */
.L_x_1523:
        /* <DEDUP_REMOVED lines=30> */
.L_x_1529:
        /* <DEDUP_REMOVED lines=142> */
.L_x_1528:
[----:B------:R-:W-:Y:S05]  /*29d0*/  BSYNC B0 ;  /* 0x0000000000007941 */ /* 0x000fea0003800000 */
.L_x_1527:
[----:B------:R-:W-:Y:S05]  /*29e0*/  @!P5 BRA `(.L_x_1526) ;  /* 0x0000000000d0d947 */ /* 0x000fea0003800000 */
[----:B------:R-:W-:Y:S01]  /*29f0*/  VIADD R8, R40, 0x3 ;  /* 0x0000000328087836 */ /* 0x000fe20000000000 */
[----:B------:R-:W-:Y:S01]  /*2a00*/  HFMA2.MMA R20, -RZ, RZ, 0, 1.78813934326171875e-07 ;  /* 0x00000003ff147435 */ /* 0x000fe200000001ff */
[----:B------:R-:W-:-:S03]  /*2a10*/  IMAD.MOV.U32 R10, RZ, RZ, RZ ;  /* 0x000000ffff0a7224 */ /* 0x000fc600078e00ff */
[----:B------:R-:W-:-:S07]  /*2a20*/  SHF.R.S32.HI R11, RZ, 0x1f, R8 ;  /* 0x0000001fff0b7819 */ /* 0x000fce0000011408 */
.L_x_1530:
        /* <DEDUP_REMOVED lines=48> */
.L_x_1526:
[----:B------:R-:W-:Y:S05]  /*2d30*/  BSYNC B1 ;  /* 0x0000000000017941 */ /* 0x000fea0003800000 */
.L_x_1525:
        /* <DEDUP_REMOVED lines=21> */
        .weak           $__internal_51_$__cuda_sm20_div_u64
        .type           $__internal_51_$__cuda_sm20_div_u64,@function
        .size           $__internal_51_$__cuda_sm20_div_u64,(.L_x_1722 - $__internal_51_$__cuda_sm20_div_u64)
$__internal_51_$__cuda_sm20_div_u64:
        /* <DEDUP_REMOVED lines=61> */
[----:B------:R-:W-:Y:S06]  /*3260*/  RET.REL.NODEC R2 `(_ZN7cutlass13device_kernelIN5flash19FlashAttnFwdCombineIN4cute5tupleIJNS3_1CILi16EEENS5_ILi64EEEEEELi6ELi256ELi1ELb0ELb1EffNS_4arch4Sm80EEEEEvNT_6ParamsE) ;  /* 0xffffffcc02647950 */ /* 0x000fec0003c3ffff */
.L_x_1531:
        /* <DEDUP_REMOVED lines=9> */
.L_x_1722:


//--------------------- .text._ZN7cutlass13device_kernelIN5flash19FlashAttnFwdCombineIN4cute5tupleIJNS3_1CILi16EEENS5_ILi64EEEEEELi5ELi256ELi1ELb0ELb1EffNS_4arch4Sm80EEEEEvNT_6ParamsE --------------------------
	.section	.text._ZN7cutlass13device_kernelIN5flash19FlashAttnFwdCombineIN4cute5tupleIJNS3_1CILi16EEENS5_ILi64EEEEEELi5ELi256ELi1ELb0ELb1EffNS_4arch4Sm80EEEEEvNT_6ParamsE,"ax",@progbits
	.align	128
.text._ZN7cutlass13device_kernelIN5flash19FlashAttnFwdCombineIN4cute5tupleIJNS3_1CILi16EEENS5_ILi64EEEEEELi5ELi256ELi1ELb0ELb1EffNS_4arch4Sm80EEEEEvNT_6ParamsE:
        .type           _ZN7cutlass13device_kernelIN5flash19FlashAttnFwdCombineIN4cute5tupleIJNS3_1CILi16EEENS5_ILi64EEEEEELi5ELi256ELi1ELb0ELb1EffNS_4arch4Sm80EEEEEvNT_6ParamsE,@function
        .size           _ZN7cutlass13device_kernelIN5flash19FlashAttnFwdCombineIN4cute5tupleIJNS3_1CILi16EEENS5_ILi64EEEEEELi5ELi256ELi1ELb0ELb1EffNS_4arch4Sm80EEEEEvNT_6ParamsE,(.L_x_1724 - _ZN7cutlass13device_kernelIN5flash19FlashAttnFwdCombineIN4cute5tupleIJNS3_1CILi16EEENS5_ILi64EEEEEELi5ELi256ELi1ELb0ELb1EffNS_4arch4Sm80EEEEEvNT_6ParamsE)
        .other          _ZN7cutlass13device_kernelIN5flash19FlashAttnFwdCombineIN4cute5tupleIJNS3_1CILi16EEENS5_ILi64EEEEEELi5ELi256ELi1ELb0ELb1EffNS_4arch4Sm80EEEEEvNT_6ParamsE,@"STO_CUDA_ENTRY STV_DEFAULT"
_ZN7cutlass13device_kernelIN5flash19FlashAttnFwdCombineIN4cute5tupleIJNS3_1CILi16EEENS5_ILi64EEEEEELi5ELi256ELi1ELb0ELb1EffNS_4arch4Sm80EEEEEvNT_6ParamsE:
        /* <DEDUP_REMOVED lines=57> */
.L_x_1532:
        /* <DEDUP_REMOVED lines=25> */
.L_x_1533:
        /* <DEDUP_REMOVED lines=101> */
.L_x_1535:
        /* <DEDUP_REMOVED lines=14> */
[----:B------:R-:W-:Y:S05]  /*0c50*/  CALL.REL.NOINC `($__internal_52_$__cuda_sm20_div_u64) ;  /* 0x0000001c00ac7944 */ /* 0x000fea0003c00000 */
[----:B------:R-:W-:Y:S05]  /*0c60*/  BRA `(.L_x_1537) ;  /* 0x00000000004c7947 */ /* 0x000fea0003800000 */
.L_x_1536:
        /* <DEDUP_REMOVED lines=19> */
.L_x_1537:
[----:B------:R-:W-:Y:S02]  /*0da0*/  IADD3 R8, R8, -0x1, RZ ;  /* 0xffffffff08087810 */ /* 0x000fe40007ffe0ff */
[----:B------:R-:W-:-:S03]  /*0db0*/  MOV R20, R0 ;  /* 0x0000000000147202 */ /* 0x000fc60000000f00 */
.L_x_1534:
        /* <DEDUP_REMOVED lines=70> */
.L_x_1539:
[----:B------:R-:W-:Y:S05]  /*1220*/  BSYNC B0 ;  /* 0x0000000000007941 */ /* 0x000fea0003800000 */
.L_x_1538:
        /* <DEDUP_REMOVED lines=152> */
.L_x_1541:
[----:B------:R-:W-:Y:S05]  /*1bb0*/  BSYNC B0 ;  /* 0x0000000000007941 */ /* 0x000fea0003800000 */
.L_x_1540:
        /* <DEDUP_REMOVED lines=27> */
.L_x_1546:
        /* <DEDUP_REMOVED lines=142> */
.L_x_1545:
[----:B------:R-:W-:Y:S05]  /*2650*/  BSYNC B0 ;  /* 0x0000000000007941 */ /* 0x000fea0003800000 */
.L_x_1544:
[----:B------:R-:W-:Y:S05]  /*2660*/  @!P5 BRA `(.L_x_1543) ;  /* 0x0000000000d0d947 */ /* 0x000fea0003800000 */
[----:B------:R-:W-:Y:S01]  /*2670*/  VIADD R8, R40, 0x3 ;  /* 0x0000000328087836 */ /* 0x000fe20000000000 */
[----:B------:R-:W-:Y:S01]  /*2680*/  HFMA2.MMA R20, -RZ, RZ, 0, 1.78813934326171875e-07 ;  /* 0x00000003ff147435 */ /* 0x000fe200000001ff */
[----:B------:R-:W-:-:S03]  /*2690*/  IMAD.MOV.U32 R10, RZ, RZ, RZ ;  /* 0x000000ffff0a7224 */ /* 0x000fc600078e00ff */
[----:B------:R-:W-:-:S07]  /*26a0*/  SHF.R.S32.HI R11, RZ, 0x1f, R8 ;  /* 0x0000001fff0b7819 */ /* 0x000fce0000011408 */
.L_x_1547:
        /* <DEDUP_REMOVED lines=48> */
.L_x_1543:
[----:B------:R-:W-:Y:S05]  /*29b0*/  BSYNC B1 ;  /* 0x0000000000017941 */ /* 0x000fea0003800000 */
.L_x_1542:
        /* <DEDUP_REMOVED lines=21> */
        .weak           $__internal_52_$__cuda_sm20_div_u64
        .type           $__internal_52_$__cuda_sm20_div_u64,@function
        .size           $__internal_52_$__cuda_sm20_div_u64,(.L_x_1724 - $__internal_52_$__cuda_sm20_div_u64)
$__internal_52_$__cuda_sm20_div_u64:
        /* <DEDUP_REMOVED lines=61> */
[----:B------:R-:W-:Y:S06]  /*2ee0*/  RET.REL.NODEC R2 `(_ZN7cutlass13device_kernelIN5flash19FlashAttnFwdCombineIN4cute5tupleIJNS3_1CILi16EEENS5_ILi64EEEEEELi5ELi256ELi1ELb0ELb1EffNS_4arch4Sm80EEEEEvNT_6ParamsE) ;  /* 0xffffffd002447950 */ /* 0x000fec0003c3ffff */
.L_x_1548:
        /* <DEDUP_REMOVED lines=9> */
.L_x_1724:


//--------------------- .text._ZN7cutlass13device_kernelIN5flash19FlashAttnFwdCombineIN4cute5tupleIJNS3_1CILi16EEENS5_ILi64EEEEEELi4ELi256ELi1ELb0ELb1EffNS_4arch4Sm80EEEEEvNT_6ParamsE --------------------------
	.section	.text._ZN7cutlass13device_kernelIN5flash19FlashAttnFwdCombineIN4cute5tupleIJNS3_1CILi16EEENS5_ILi64EEEEEELi4ELi256ELi1ELb0ELb1EffNS_4arch4Sm80EEEEEvNT_6ParamsE,"ax",@progbits
	.align	128
.text._ZN7cutlass13device_kernelIN5flash19FlashAttnFwdCombineIN4cute5tupleIJNS3_1CILi16EEENS5_ILi64EEEEEELi4ELi256ELi1ELb0ELb1EffNS_4arch4Sm80EEEEEvNT_6ParamsE:
        .type           _ZN7cutlass13device_kernelIN5flash19FlashAttnFwdCombineIN4cute5tupleIJNS3_1CILi16EEENS5_ILi64EEEEEELi4ELi256ELi1ELb0ELb1EffNS_4arch4Sm80EEEEEvNT_6ParamsE,@function
        .size           _ZN7cutlass13device_kernelIN5flash19FlashAttnFwdCombineIN4cute5tupleIJNS3_1CILi16EEENS5_ILi64EEEEEELi4ELi256ELi1ELb0ELb1EffNS_4arch4Sm80EEEEEvNT_6ParamsE,(.L_x_1726 - _ZN7cutlass13device_kernelIN5flash19FlashAttnFwdCombineIN4cute5tupleIJNS3_1CILi16EEENS5_ILi64EEEEEELi4ELi256ELi1ELb0ELb1EffNS_4arch4Sm80EEEEEvNT_6ParamsE)
        .other          _ZN7cutlass13device_kernelIN5flash19FlashAttnFwdCombineIN4cute5tupleIJNS3_1CILi16EEENS5_ILi64EEEEEELi4ELi256ELi1ELb0ELb1EffNS_4arch4Sm80EEEEEvNT_6ParamsE,@"STO_CUDA_ENTRY STV_DEFAULT"
_ZN7cutlass13device_kernelIN5flash19FlashAttnFwdCombineIN4cute5tupleIJNS3_1CILi16EEENS5_ILi64EEEEEELi4ELi256ELi1ELb0ELb1EffNS_4arch4Sm80EEEEEvNT_6ParamsE:
        /* <DEDUP_REMOVED lines=57> */
.L_x_1549:
        /* <DEDUP_REMOVED lines=25> */
.L_x_1550:
        /* <DEDUP_REMOVED lines=101> */
.L_x_1552:
        /* <DEDUP_REMOVED lines=14> */
[----:B------:R-:W-:Y:S05]  /*0c50*/  CALL.REL.NOINC `($__internal_53_$__cuda_sm20_div_u64) ;  /* 0x0000001c003c7944 */ /* 0x000fea0003c00000 */
[----:B------:R-:W-:Y:S05]  /*0c60*/  BRA `(.L_x_1554) ;  /* 0x00000000004c7947 */ /* 0x000fea0003800000 */
.L_x_1553:
        /* <DEDUP_REMOVED lines=19> */
.L_x_1554:
[----:B------:R-:W-:Y:S02]  /*0da0*/  IADD3 R8, R8, -0x1, RZ ;  /* 0xffffffff08087810 */ /* 0x000fe40007ffe0ff */
[----:B------:R-:W-:-:S07]  /*0db0*/  MOV R20, R0 ;  /* 0x0000000000147202 */ /* 0x000fce0000000f00 */
.L_x_1551:
        /* <DEDUP_REMOVED lines=52> */
.L_x_1556:
[----:B------:R-:W-:Y:S05]  /*1100*/  BSYNC B0 ;  /* 0x0000000000007941 */ /* 0x000fea0003800000 */
.L_x_1555:
        /* <DEDUP_REMOVED lines=143> */
.L_x_1558:
[----:B------:R-:W-:Y:S05]  /*1a00*/  BSYNC B0 ;  /* 0x0000000000007941 */ /* 0x000fea0003800000 */
.L_x_1557:
        /* <DEDUP_REMOVED lines=26> */
.L_x_1563:
        /* <DEDUP_REMOVED lines=142> */
.L_x_1562:
[----:B------:R-:W-:Y:S05]  /*2490*/  BSYNC B0 ;  /* 0x0000000000007941 */ /* 0x000fea0003800000 */
.L_x_1561:
[----:B------:R-:W-:Y:S05]  /*24a0*/  @!P5 BRA `(.L_x_1560) ;  /* 0x0000000000d0d947 */ /* 0x000fea0003800000 */
[----:B------:R-:W-:Y:S01]  /*24b0*/  VIADD R8, R40, 0x3 ;  /* 0x0000000328087836 */ /* 0x000fe20000000000 */
[----:B------:R-:W-:Y:S01]  /*24c0*/  HFMA2.MMA R20, -RZ, RZ, 0, 1.78813934326171875e-07 ;  /* 0x00000003ff147435 */ /* 0x000fe200000001ff */
[----:B------:R-:W-:-:S03]  /*24d0*/  IMAD.MOV.U32 R10, RZ, RZ, RZ ;  /* 0x000000ffff0a7224 */ /* 0x000fc600078e00ff */
[----:B------:R-:W-:-:S07]  /*24e0*/  SHF.R.S32.HI R11, RZ, 0x1f, R8 ;  /* 0x0000001fff0b7819 */ /* 0x000fce0000011408 */
.L_x_1564:
        /* <DEDUP_REMOVED lines=48> */
.L_x_1560:
[----:B------:R-:W-:Y:S05]  /*27f0*/  BSYNC B1 ;  /* 0x0000000000017941 */ /* 0x000fea0003800000 */
.L_x_1559:
        /* <DEDUP_REMOVED lines=21> */
        .weak           $__internal_53_$__cuda_sm20_div_u64
        .type           $__internal_53_$__cuda_sm20_div_u64,@function
        .size           $__internal_53_$__cuda_sm20_div_u64,(.L_x_1726 - $__internal_53_$__cuda_sm20_div_u64)
$__internal_53_$__cuda_sm20_div_u64:
        /* <DEDUP_REMOVED lines=61> */
[----:B------:R-:W-:Y:S06]  /*2d20*/  RET.REL.NODEC R2 `(_ZN7cutlass13device_kernelIN5flash19FlashAttnFwdCombineIN4cute5tupleIJNS3_1CILi16EEENS5_ILi64EEEEEELi4ELi256ELi1ELb0ELb1EffNS_4arch4Sm80EEEEEvNT_6ParamsE) ;  /* 0xffffffd002b47950 */ /* 0x000fec0003c3ffff */
.L_x_1565:
        /* <DEDUP_REMOVED lines=13> */
.L_x_1726:


//--------------------- .nv.global.init           --------------------------
	.section	.nv.global.init,"aw",@progbits
.nv.global.init:
	.type		$str$16,@object
	.size		$str$16,(__unnamed_1 - $str$16)
$str$16:
        /*0000*/ 	.byte	0x64, 0x69, 0x76, 0x69, 0x73, 0x6f, 0x72, 0x5f, 0x20, 0x3e, 0x3d, 0x20, 0x30, 0x00
	.type		__unnamed_1,@object
	.size		__unnamed_1,($str$17 - __unnamed_1)
__unnamed_1:
        /*000e*/ 	.byte	0x63, 0x75, 0x74, 0x6c, 0x61, 0x73, 0x73, 0x3a, 0x3a, 0x46, 0x61, 0x73, 0x74, 0x44, 0x69, 0x76
        /*001e*/ 	.byte	0x6d, 0x6f, 0x64, 0x3a, 0x3a, 0x46, 0x61, 0x73, 0x74, 0x44, 0x69, 0x76, 0x6d, 0x6f, 0x64, 0x28
        /*002e*/ 	.byte	0x69, 0x6e, 0x74, 0x29, 0x00
	.type		$str$17,@object
	.size		$str$17,(.L_13 - $str$17)
$str$17:
        /*0033*/ 	.byte	0x2f, 0x74, 0x6d, 0x70, 0x2f, 0x6f, 0x73, 0x73, 0x5f, 0x6b, 0x65, 0x72, 0x6e, 0x65, 0x6c, 0x73
        /*0043*/ 	.byte	0x5f, 0x73, 0x72, 0x63, 0x2f, 0x66, 0x6c, 0x61, 0x73, 0x68, 0x5f, 0x61, 0x74, 0x74, 0x65, 0x6e
        /*0053*/ 	.byte	0x74, 0x69, 0x6f, 0x6e, 0x2f, 0x63, 0x73, 0x72, 0x63, 0x2f, 0x63, 0x75, 0x74, 0x6c, 0x61, 0x73
        /*0063*/ 	.byte	0x73, 0x2f, 0x69, 0x6e, 0x63, 0x6c, 0x75, 0x64, 0x65, 0x2f, 0x63, 0x75, 0x74, 0x6c, 0x61, 0x73
        /*0073*/ 	.byte	0x73, 0x2f, 0x66, 0x61, 0x73, 0x74, 0x5f, 0x6d, 0x61, 0x74, 0x68, 0x2e, 0x68, 0x00
.L_13:


//--------------------- .nv.shared._ZN7cutlass13device_kernelIN5flash19FlashAttnFwdCombineIN4cute5tupleIJNS3_1CILi8EEENS5_ILi128EEEEEELi8ELi256ELi1ELb0ELb0ENS_10bfloat16_tEfNS_4arch4Sm90EEEEEvNT_6ParamsE --------------------------
	.section	.nv.shared._ZN7cutlass13device_kernelIN5flash19FlashAttnFwdCombineIN4cute5tupleIJNS3_1CILi8EEENS5_ILi128EEEEEELi8ELi256ELi1ELb0ELb0ENS_10bfloat16_tEfNS_4arch4Sm90EEEEEvNT_6ParamsE,"aw",@nobits
	.sectionflags	@""
	.align	16
	.zero		1024


//--------------------- .nv.shared.reserved.0     --------------------------
	.section	.nv.shared.reserved.0,"aw",@nobits
	.weak		__nv_reservedSMEM_offset_0_alias
	.size		__nv_reservedSMEM_offset_0_alias, 0, 0
	.other		__nv_reservedSMEM_offset_0_alias,@"STO_CUDA_RESERVED_SHARED STV_DEFAULT"
__nv_reservedSMEM_offset_0_alias:
	.zero		0


//--------------------- .nv.global                --------------------------
	.section	.nv.global,"aw",@nobits
.nv.global:
	.type		_ZN56_INTERNAL_79951ed2_20_flash_fwd_combine_cu_4cb42ef5_30234cute1_E,@object
	.size		_ZN56_INTERNAL_79951ed2_20_flash_fwd_combine_cu_4cb42ef5_30234cute1_E,(_ZN56_INTERNAL_79951ed2_20_flash_fwd_combine_cu_4cb42ef5_30234cuda3std3__45__cpo6cbeginE - _ZN56_INTERNAL_79951ed2_20_flash_fwd_combine_cu_4cb42ef5_30234cute1_E)
_ZN56_INTERNAL_79951ed2_20_flash_fwd_combine_cu_4cb42ef5_30234cute1_E:
	.zero		1
	.type		_ZN56_INTERNAL_79951ed2_20_flash_fwd_combine_cu_4cb42ef5_30234cuda3std3__45__cpo6cbeginE,@object
	.size		_ZN56_INTERNAL_79951ed2_20_flash_fwd_combine_cu_4cb42ef5_30234cuda3std3__45__cpo6cbeginE,(_ZN56_INTERNAL_79951ed2_20_flash_fwd_combine_cu_4cb42ef5_30234cuda3std3__48in_placeE - _ZN56_INTERNAL_79951ed2_20_flash_fwd_combine_cu_4cb42ef5_30234cuda3std3__45__cpo6cbeginE)
_ZN56_INTERNAL_79951ed2_20_flash_fwd_combine_cu_4cb42ef5_30234cuda3std3__45__cpo6cbeginE:
	.zero		1
	.type		_ZN56_INTERNAL_79951ed2_20_flash_fwd_combine_cu_4cb42ef5_30234cuda3std3__48in_placeE,@object
	.size		_ZN56_INTERNAL_79951ed2_20_flash_fwd_combine_cu_4cb42ef5_30234cuda3std3__48in_placeE,(_ZN56_INTERNAL_79951ed2_20_flash_fwd_combine_cu_4cb42ef5_30234cuda3std6ranges3__45__cpo9iter_moveE - _ZN56_INTERNAL_79951ed2_20_flash_fwd_combine_cu_4cb42ef5_30234cuda3std3__48in_placeE)
_ZN56_INTERNAL_79951ed2_20_flash_fwd_combine_cu_4cb42ef5_30234cuda3std3__48in_placeE:
	.zero		1
	.type		_ZN56_INTERNAL_79951ed2_20_flash_fwd_combine_cu_4cb42ef5_30234cuda3std6ranges3__45__cpo9iter_moveE,@object
	.size		_ZN56_INTERNAL_79951ed2_20_flash_fwd_combine_cu_4cb42ef5_30234cuda3std6ranges3__45__cpo9iter_moveE,(_ZN56_INTERNAL_79951ed2_20_flash_fwd_combine_cu_4cb42ef5_30234cuda3std3__45__cpo5beginE - _ZN56_INTERNAL_79951ed2_20_flash_fwd_combine_cu_4cb42ef5_30234cuda3std6ranges3__45__cpo9iter_moveE)
_ZN56_INTERNAL_79951ed2_20_flash_fwd_combine_cu_4cb42ef5_30234cuda3std6ranges3__45__cpo9iter_moveE:
	.zero		1
	.type		_ZN56_INTERNAL_79951ed2_20_flash_fwd_combine_cu_4cb42ef5_30234cuda3std3__45__cpo5beginE,@object
	.size		_ZN56_INTERNAL_79951ed2_20_flash_fwd_combine_cu_4cb42ef5_30234cuda3std3__45__cpo5beginE,(_ZN56_INTERNAL_79951ed2_20_flash_fwd_combine_cu_4cb42ef5_30234cuda3std3__458_GLOBAL__N__79951ed2_20_flash_fwd_combine_cu_4cb42ef5_30236ignoreE - _ZN56_INTERNAL_79951ed2_20_flash_fwd_combine_cu_4cb42ef5_30234cuda3std3__45__cpo5beginE)
_ZN56_INTERNAL_79951ed2_20_flash_fwd_combine_cu_4cb42ef5_30234cuda3std3__45__cpo5beginE:
	.zero		1
	.type		_ZN56_INTERNAL_79951ed2_20_flash_fwd_combine_cu_4cb42ef5_30234cuda3std3__458_GLOBAL__N__79951ed2_20_flash_fwd_combine_cu_4cb42ef5_30236ignoreE,@object
	.size		_ZN56_INTERNAL_79951ed2_20_flash_fwd_combine_cu_4cb42ef5_30234cuda3std3__458_GLOBAL__N__79951ed2_20_flash_fwd_combine_cu_4cb42ef5_30236ignoreE,(_ZN56_INTERNAL_79951ed2_20_flash_fwd_combine_cu_4cb42ef5_30234cute7productE - _ZN56_INTERNAL_79951ed2_20_flash_fwd_combine_cu_4cb42ef5_30234cuda3std3__458_GLOBAL__N__79951ed2_20_flash_fwd_combine_cu_4cb42ef5_30236ignoreE)
_ZN56_INTERNAL_79951ed2_20_flash_fwd_combine_cu_4cb42ef5_30234cuda3std3__458_GLOBAL__N__79951ed2_20_flash_fwd_combine_cu_4cb42ef5_30236ignoreE:
	.zero		1
	.type		_ZN56_INTERNAL_79951ed2_20_flash_fwd_combine_cu_4cb42ef5_30234cute7productE,@object
	.size		_ZN56_INTERNAL_79951ed2_20_flash_fwd_combine_cu_4cb42ef5_30234cute7productE,(_ZN56_INTERNAL_79951ed2_20_flash_fwd_combine_cu_4cb42ef5_30234cuda3std3__45__cpo3endE - _ZN56_INTERNAL_79951ed2_20_flash_fwd_combine_cu_4cb42ef5_30234cute7productE)
_ZN56_INTERNAL_79951ed2_20_flash_fwd_combine_cu_4cb42ef5_30234cute7productE:
	.zero		1
	.type		_ZN56_INTERNAL_79951ed2_20_flash_fwd_combine_cu_4cb42ef5_30234cuda3std3__45__cpo3endE,@object
	.size		_ZN56_INTERNAL_79951ed2_20_flash_fwd_combine_cu_4cb42ef5_30234cuda3std3__45__cpo3endE,(_ZN56_INTERNAL_79951ed2_20_flash_fwd_combine_cu_4cb42ef5_30234cuda3std3__419piecewise_constructE - _ZN56_INTERNAL_79951ed2_20_flash_fwd_combine_cu_4cb42ef5_30234cuda3std3__45__cpo3endE)
_ZN56_INTERNAL_79951ed2_20_flash_fwd_combine_cu_4cb42ef5_30234cuda3std3__45__cpo3endE:
	.zero		1
	.type		_ZN56_INTERNAL_79951ed2_20_flash_fwd_combine_cu_4cb42ef5_30234cuda3std3__419piecewise_constructE,@object
	.size		_ZN56_INTERNAL_79951ed2_20_flash_fwd_combine_cu_4cb42ef5_30234cuda3std3__419piecewise_constructE,(_ZN56_INTERNAL_79951ed2_20_flash_fwd_combine_cu_4cb42ef5_30234cuda3std3__45__cpo4cendE - _ZN56_INTERNAL_79951ed2_20_flash_fwd_combine_cu_4cb42ef5_30234cuda3std3__419piecewise_constructE)
_ZN56_INTERNAL_79951ed2_20_flash_fwd_combine_cu_4cb42ef5_30234cuda3std3__419piecewise_constructE:
	.zero		1
	.type		_ZN56_INTERNAL_79951ed2_20_flash_fwd_combine_cu_4cb42ef5_30234cuda3std3__45__cpo4cendE,@object
	.size		_ZN56_INTERNAL_79951ed2_20_flash_fwd_combine_cu_4cb42ef5_30234cuda3std3__45__cpo4cendE,(_ZN56_INTERNAL_79951ed2_20_flash_fwd_combine_cu_4cb42ef5_30234cuda3std6ranges3__45__cpo4swapE - _ZN56_INTERNAL_79951ed2_20_flash_fwd_combine_cu_4cb42ef5_30234cuda3std3__45__cpo4cendE)
_ZN56_INTERNAL_79951ed2_20_flash_fwd_combine_cu_4cb42ef5_30234cuda3std3__45__cpo4cendE:
	.zero		1
	.type		_ZN56_INTERNAL_79951ed2_20_flash_fwd_combine_cu_4cb42ef5_30234cuda3std6ranges3__45__cpo4swapE,@object
	.size		_ZN56_INTERNAL_79951ed2_20_flash_fwd_combine_cu_4cb42ef5_30234cuda3std6ranges3__45__cpo4swapE,(.L_8 - _ZN56_INTERNAL_79951ed2_20_flash_fwd_combine_cu_4cb42ef5_30234cuda3std6ranges3__45__cpo4swapE)
_ZN56_INTERNAL_79951ed2_20_flash_fwd_combine_cu_4cb42ef5_30234cuda3std6ranges3__45__cpo4swapE:
	.zero		1
.L_8:


//--------------------- .nv.shared._ZN7cutlass13device_kernelIN5flash19FlashAttnFwdCombineIN4cute5tupleIJNS3_1CILi8EEENS5_ILi128EEEEEELi7ELi256ELi1ELb0ELb0ENS_10bfloat16_tEfNS_4arch4Sm90EEEEEvNT_6ParamsE --------------------------
	.section	.nv.shared._ZN7cutlass13device_kernelIN5flash19FlashAttnFwdCombineIN4cute5tupleIJNS3_1CILi8EEENS5_ILi128EEEEEELi7ELi256ELi1ELb0ELb0ENS_10bfloat16_tEfNS_4arch4Sm90EEEEEvNT_6ParamsE,"aw",@nobits
	.sectionflags	@""
	.align	16
	.zero		1024


//--------------------- .nv.shared._ZN7cutlass13device_kernelIN5flash19FlashAttnFwdCombineIN4cute5tupleIJNS3_1CILi8EEENS5_ILi128EEEEEELi6ELi256ELi1ELb0ELb0ENS_10bfloat16_tEfNS_4arch4Sm90EEEEEvNT_6ParamsE --------------------------
	.section	.nv.shared._ZN7cutlass13device_kernelIN5flash19FlashAttnFwdCombineIN4cute5tupleIJNS3_1CILi8EEENS5_ILi128EEEEEELi6ELi256ELi1ELb0ELb0ENS_10bfloat16_tEfNS_4arch4Sm90EEEEEvNT_6ParamsE,"aw",@nobits
	.sectionflags	@""
	.align	16
	.zero		1024


//--------------------- .nv.shared._ZN7cutlass13device_kernelIN5flash19FlashAttnFwdCombineIN4cute5tupleIJNS3_1CILi8EEENS5_ILi128EEEEEELi5ELi256ELi1ELb0ELb0ENS_10bfloat16_tEfNS_4arch4Sm90EEEEEvNT_6ParamsE --------------------------
	.section	.nv.shared._ZN7cutlass13device_kernelIN5flash19FlashAttnFwdCombineIN4cute5tupleIJNS3_1CILi8EEENS5_ILi128EEEEEELi5ELi256ELi1ELb0ELb0ENS_10bfloat16_tEfNS_4arch4Sm90EEEEEvNT_6ParamsE,"aw",@nobits
	.sectionflags	@""
	.align	16
	.zero		1024


//--------------------- .nv.shared._ZN7cutlass13device_kernelIN5flash19FlashAttnFwdCombineIN4cute5tupleIJNS3_1CILi8EEENS5_ILi128EEEEEELi8ELi256ELi1ELb0ELb1ENS_10bfloat16_tEfNS_4arch4Sm90EEEEEvNT_6ParamsE --------------------------
	.section	.nv.shared._ZN7cutlass13device_kernelIN5flash19FlashAttnFwdCombineIN4cute5tupleIJNS3_1CILi8EEENS5_ILi128EEEEEELi8ELi256ELi1ELb0ELb1ENS_10bfloat16_tEfNS_4arch4Sm90EEEEEvNT_6ParamsE,"aw",@nobits
	.sectionflags	@""
	.align	16
	.zero		1024


//--------------------- .nv.shared._ZN7cutlass13device_kernelIN5flash19FlashAttnFwdCombineIN4cute5tupleIJNS3_1CILi8EEENS5_ILi128EEEEEELi7ELi256ELi1ELb0ELb1ENS_10bfloat16_tEfNS_4arch4Sm90EEEEEvNT_6ParamsE --------------------------
	.section	.nv.shared._ZN7cutlass13device_kernelIN5flash19FlashAttnFwdCombineIN4cute5tupleIJNS3_1CILi8EEENS5_ILi128EEEEEELi7ELi256ELi1ELb0ELb1ENS_10bfloat16_tEfNS_4arch4Sm90EEEEEvNT_6ParamsE,"aw",@nobits
	.sectionflags	@""
	.align	16
	.zero		1024


//--------------------- .nv.shared._ZN7cutlass13device_kernelIN5flash19FlashAttnFwdCombineIN4cute5tupleIJNS3_1CILi8EEENS5_ILi128EEEEEELi6ELi256ELi1ELb0ELb1ENS_10bfloat16_tEfNS_4arch4Sm90EEEEEvNT_6ParamsE --------------------------
	.section	.nv.shared._ZN7cutlass13device_kernelIN5flash19FlashAttnFwdCombineIN4cute5tupleIJNS3_1CILi8EEENS5_ILi128EEEEEELi6ELi256ELi1ELb0ELb1ENS_10bfloat16_tEfNS_4arch4Sm90EEEEEvNT_6ParamsE,"aw",@nobits
	.sectionflags	@""
	.align	16
	.zero		1024


//--------------------- .nv.shared._ZN7cutlass13device_kernelIN5flash19FlashAttnFwdCombineIN4cute5tupleIJNS3_1CILi8EEENS5_ILi128EEEEEELi5ELi256ELi1ELb0ELb1ENS_10bfloat16_tEfNS_4arch4Sm90EEEEEvNT_6ParamsE --------------------------
	.section	.nv.shared._ZN7cutlass13device_kernelIN5flash19FlashAttnFwdCombineIN4cute5tupleIJNS3_1CILi8EEENS5_ILi128EEEEEELi5ELi256ELi1ELb0ELb1ENS_10bfloat16_tEfNS_4arch4Sm90EEEEEvNT_6ParamsE,"aw",@nobits
	.sectionflags	@""
	.align	16
	.zero		1024


//--------------------- .nv.shared._ZN7cutlass13device_kernelIN5flash19FlashAttnFwdCombineIN4cute5tupleIJNS3_1CILi8EEENS5_ILi128EEEEEELi8ELi256ELi1ELb0ELb0ENS_10bfloat16_tEfNS_4arch4Sm80EEEEEvNT_6ParamsE --------------------------
	.section	.nv.shared._ZN7cutlass13device_kernelIN5flash19FlashAttnFwdCombineIN4cute5tupleIJNS3_1CILi8EEENS5_ILi128EEEEEELi8ELi256ELi1ELb0ELb0ENS_10bfloat16_tEfNS_4arch4Sm80EEEEEvNT_6ParamsE,"aw",@nobits
	.sectionflags	@""
	.align	16
	.zero		1024


//--------------------- .nv.shared._ZN7cutlass13device_kernelIN5flash19FlashAttnFwdCombineIN4cute5tupleIJNS3_1CILi8EEENS5_ILi128EEEEEELi7ELi256ELi1ELb0ELb0ENS_10bfloat16_tEfNS_4arch4Sm80EEEEEvNT_6ParamsE --------------------------
	.section	.nv.shared._ZN7cutlass13device_kernelIN5flash19FlashAttnFwdCombineIN4cute5tupleIJNS3_1CILi8EEENS5_ILi128EEEEEELi7ELi256ELi1ELb0ELb0ENS_10bfloat16_tEfNS_4arch4Sm80EEEEEvNT_6ParamsE,"aw",@nobits
	.sectionflags	@""
	.align	16
	.zero		1024


//--------------------- .nv.shared._ZN7cutlass13device_kernelIN5flash19FlashAttnFwdCombineIN4cute5tupleIJNS3_1CILi8EEENS5_ILi128EEEEEELi6ELi256ELi1ELb0ELb0ENS_10bfloat16_tEfNS_4arch4Sm80EEEEEvNT_6ParamsE --------------------------
	.section	.nv.shared._ZN7cutlass13device_kernelIN5flash19FlashAttnFwdCombineIN4cute5tupleIJNS3_1CILi8EEENS5_ILi128EEEEEELi6ELi256ELi1ELb0ELb0ENS_10bfloat16_tEfNS_4arch4Sm80EEEEEvNT_6ParamsE,"aw",@nobits
	.sectionflags	@""
	.align	16
	.zero		1024


//--------------------- .nv.shared._ZN7cutlass13device_kernelIN5flash19FlashAttnFwdCombineIN4cute5tupleIJNS3_1CILi8EEENS5_ILi128EEEEEELi5ELi256ELi1ELb0ELb0ENS_10bfloat16_tEfNS_4arch4Sm80EEEEEvNT_6ParamsE --------------------------
	.section	.nv.shared._ZN7cutlass13device_kernelIN5flash19FlashAttnFwdCombineIN4cute5tupleIJNS3_1CILi8EEENS5_ILi128EEEEEELi5ELi256ELi1ELb0ELb0ENS_10bfloat16_tEfNS_4arch4Sm80EEEEEvNT_6ParamsE,"aw",@nobits
	.sectionflags	@""
	.align	16
	.zero		1024


//--------------------- .nv.shared._ZN7cutlass13device_kernelIN5flash19FlashAttnFwdCombineIN4cute5tupleIJNS3_1CILi8EEENS5_ILi128EEEEEELi8ELi256ELi1ELb0ELb1ENS_10bfloat16_tEfNS_4arch4Sm80EEEEEvNT_6ParamsE --------------------------
	.section	.nv.shared._ZN7cutlass13device_kernelIN5flash19FlashAttnFwdCombineIN4cute5tupleIJNS3_1CILi8EEENS5_ILi128EEEEEELi8ELi256ELi1ELb0ELb1ENS_10bfloat16_tEfNS_4arch4Sm80EEEEEvNT_6ParamsE,"aw",@nobits
	.sectionflags	@""
	.align	16
	.zero		1024


//--------------------- .nv.shared._ZN7cutlass13device_kernelIN5flash19FlashAttnFwdCombineIN4cute5tupleIJNS3_1CILi8EEENS5_ILi128EEEEEELi7ELi256ELi1ELb0ELb1ENS_10bfloat16_tEfNS_4arch4Sm80EEEEEvNT_6ParamsE --------------------------
	.section	.nv.shared._ZN7cutlass13device_kernelIN5flash19FlashAttnFwdCombineIN4cute5tupleIJNS3_1CILi8EEENS5_ILi128EEEEEELi7ELi256ELi1ELb0ELb1ENS_10bfloat16_tEfNS_4arch4Sm80EEEEEvNT_6ParamsE,"aw",@nobits
	.sectionflags	@""
	.align	16
	.zero		1024


//--------------------- .nv.shared._ZN7cutlass13device_kernelIN5flash19FlashAttnFwdCombineIN4cute5tupleIJNS3_1CILi8EEENS5_ILi128EEEEEELi6ELi256ELi1ELb0ELb1ENS_10bfloat16_tEfNS_4arch4Sm80EEEEEvNT_6ParamsE --------------------------
	.section	.nv.shared._ZN7cutlass13device_kernelIN5flash19FlashAttnFwdCombineIN4cute5tupleIJNS3_1CILi8EEENS5_ILi128EEEEEELi6ELi256ELi1ELb0ELb1ENS_10bfloat16_tEfNS_4arch4Sm80EEEEEvNT_6ParamsE,"aw",@nobits
	.sectionflags	@""
	.align	16
	.zero		1024


//--------------------- .nv.shared._ZN7cutlass13device_kernelIN5flash19FlashAttnFwdCombineIN4cute5tupleIJNS3_1CILi8EEENS5_ILi128EEEEEELi5ELi256ELi1ELb0ELb1ENS_10bfloat16_tEfNS_4arch4Sm80EEEEEvNT_6ParamsE --------------------------
	.section	.nv.shared._ZN7cutlass13device_kernelIN5flash19FlashAttnFwdCombineIN4cute5tupleIJNS3_1CILi8EEENS5_ILi128EEEEEELi5ELi256ELi1ELb0ELb1ENS_10bfloat16_tEfNS_4arch4Sm80EEEEEvNT_6ParamsE,"aw",@nobits
	.sectionflags	@""
	.align	16
	.zero		1024


//--------------------- .nv.shared._ZN7cutlass13device_kernelIN5flash19FlashAttnFwdCombineIN4cute5tupleIJNS3_1CILi16EEENS5_ILi64EEEEEELi8ELi256ELi1ELb0ELb0ENS_10bfloat16_tEfNS_4arch4Sm90EEEEEvNT_6ParamsE --------------------------
	.section	.nv.shared._ZN7cutlass13device_kernelIN5flash19FlashAttnFwdCombineIN4cute5tupleIJNS3_1CILi16EEENS5_ILi64EEEEEELi8ELi256ELi1ELb0ELb0ENS_10bfloat16_tEfNS_4arch4Sm90EEEEEvNT_6ParamsE,"aw",@nobits
	.sectionflags	@""
	.align	16
	.zero		1024


//--------------------- .nv.shared._ZN7cutlass13device_kernelIN5flash19FlashAttnFwdCombineIN4cute5tupleIJNS3_1CILi16EEENS5_ILi64EEEEEELi7ELi256ELi1ELb0ELb0ENS_10bfloat16_tEfNS_4arch4Sm90EEEEEvNT_6ParamsE --------------------------
	.section	.nv.shared._ZN7cutlass13device_kernelIN5flash19FlashAttnFwdCombineIN4cute5tupleIJNS3_1CILi16EEENS5_ILi64EEEEEELi7ELi256ELi1ELb0ELb0ENS_10bfloat16_tEfNS_4arch4Sm90EEEEEvNT_6ParamsE,"aw",@nobits
	.sectionflags	@""
	.align	16
	.zero		1024


//--------------------- .nv.shared._ZN7cutlass13device_kernelIN5flash19FlashAttnFwdCombineIN4cute5tupleIJNS3_1CILi16EEENS5_ILi64EEEEEELi6ELi256ELi1ELb0ELb0ENS_10bfloat16_tEfNS_4arch4Sm90EEEEEvNT_6ParamsE --------------------------
	.section	.nv.shared._ZN7cutlass13device_kernelIN5flash19FlashAttnFwdCombineIN4cute5tupleIJNS3_1CILi16EEENS5_ILi64EEEEEELi6ELi256ELi1ELb0ELb0ENS_10bfloat16_tEfNS_4arch4Sm90EEEEEvNT_6ParamsE,"aw",@nobits
	.sectionflags	@""
	.align	16
	.zero		1024


//--------------------- .nv.shared._ZN7cutlass13device_kernelIN5flash19FlashAttnFwdCombineIN4cute5tupleIJNS3_1CILi16EEENS5_ILi64EEEEEELi5ELi256ELi1ELb0ELb0ENS_10bfloat16_tEfNS_4arch4Sm90EEEEEvNT_6ParamsE --------------------------
	.section	.nv.shared._ZN7cutlass13device_kernelIN5flash19FlashAttnFwdCombineIN4cute5tupleIJNS3_1CILi16EEENS5_ILi64EEEEEELi5ELi256ELi1ELb0ELb0ENS_10bfloat16_tEfNS_4arch4Sm90EEEEEvNT_6ParamsE,"aw",@nobits
	.sectionflags	@""
	.align	16
	.zero		1024


//--------------------- .nv.shared._ZN7cutlass13device_kernelIN5flash19FlashAttnFwdCombineIN4cute5tupleIJNS3_1CILi16EEENS5_ILi64EEEEEELi4ELi256ELi1ELb0ELb0ENS_10bfloat16_tEfNS_4arch4Sm90EEEEEvNT_6ParamsE --------------------------
	.section	.nv.shared._ZN7cutlass13device_kernelIN5flash19FlashAttnFwdCombineIN4cute5tupleIJNS3_1CILi16EEENS5_ILi64EEEEEELi4ELi256ELi1ELb0ELb0ENS_10bfloat16_tEfNS_4arch4Sm90EEEEEvNT_6ParamsE,"aw",@nobits
	.sectionflags	@""
	.align	16
	.zero		1024


//--------------------- .nv.shared._ZN7cutlass13device_kernelIN5flash19FlashAttnFwdCombineIN4cute5tupleIJNS3_1CILi16EEENS5_ILi64EEEEEELi8ELi256ELi1ELb0ELb1ENS_10bfloat16_tEfNS_4arch4Sm90EEEEEvNT_6ParamsE --------------------------
	.section	.nv.shared._ZN7cutlass13device_kernelIN5flash19FlashAttnFwdCombineIN4cute5tupleIJNS3_1CILi16EEENS5_ILi64EEEEEELi8ELi256ELi1ELb0ELb1ENS_10bfloat16_tEfNS_4arch4Sm90EEEEEvNT_6ParamsE,"aw",@nobits
	.sectionflags	@""
	.align	16
	.zero		1024


//--------------------- .nv.shared._ZN7cutlass13device_kernelIN5flash19FlashAttnFwdCombineIN4cute5tupleIJNS3_1CILi16EEENS5_ILi64EEEEEELi7ELi256ELi1ELb0ELb1ENS_10bfloat16_tEfNS_4arch4Sm90EEEEEvNT_6ParamsE --------------------------
	.section	.nv.shared._ZN7cutlass13device_kernelIN5flash19FlashAttnFwdCombineIN4cute5tupleIJNS3_1CILi16EEENS5_ILi64EEEEEELi7ELi256ELi1ELb0ELb1ENS_10bfloat16_tEfNS_4arch4Sm90EEEEEvNT_6ParamsE,"aw",@nobits
	.sectionflags	@""
	.align	16
	.zero		1024


//--------------------- .nv.shared._ZN7cutlass13device_kernelIN5flash19FlashAttnFwdCombineIN4cute5tupleIJNS3_1CILi16EEENS5_ILi64EEEEEELi6ELi256ELi1ELb0ELb1ENS_10bfloat16_tEfNS_4arch4Sm90EEEEEvNT_6ParamsE --------------------------
	.section	.nv.shared._ZN7cutlass13device_kernelIN5flash19FlashAttnFwdCombineIN4cute5tupleIJNS3_1CILi16EEENS5_ILi64EEEEEELi6ELi256ELi1ELb0ELb1ENS_10bfloat16_tEfNS_4arch4Sm90EEEEEvNT_6ParamsE,"aw",@nobits
	.sectionflags	@""
	.align	16
	.zero		1024


//--------------------- .nv.shared._ZN7cutlass13device_kernelIN5flash19FlashAttnFwdCombineIN4cute5tupleIJNS3_1CILi16EEENS5_ILi64EEEEEELi5ELi256ELi1ELb0ELb1ENS_10bfloat16_tEfNS_4arch4Sm90EEEEEvNT_6ParamsE --------------------------
	.section	.nv.shared._ZN7cutlass13device_kernelIN5flash19FlashAttnFwdCombineIN4cute5tupleIJNS3_1CILi16EEENS5_ILi64EEEEEELi5ELi256ELi1ELb0ELb1ENS_10bfloat16_tEfNS_4arch4Sm90EEEEEvNT_6ParamsE,"aw",@nobits
	.sectionflags	@""
	.align	16
	.zero		1024


//--------------------- .nv.shared._ZN7cutlass13device_kernelIN5flash19FlashAttnFwdCombineIN4cute5tupleIJNS3_1CILi16EEENS5_ILi64EEEEEELi4ELi256ELi1ELb0ELb1ENS_10bfloat16_tEfNS_4arch4Sm90EEEEEvNT_6ParamsE --------------------------
	.section	.nv.shared._ZN7cutlass13device_kernelIN5flash19FlashAttnFwdCombineIN4cute5tupleIJNS3_1CILi16EEENS5_ILi64EEEEEELi4ELi256ELi1ELb0ELb1ENS_10bfloat16_tEfNS_4arch4Sm90EEEEEvNT_6ParamsE,"aw",@nobits
	.sectionflags	@""
	.align	16
	.zero		1024


//--------------------- .nv.shared._ZN7cutlass13device_kernelIN5flash19FlashAttnFwdCombineIN4cute5tupleIJNS3_1CILi16EEENS5_ILi64EEEEEELi8ELi256ELi1ELb0ELb0ENS_10bfloat16_tEfNS_4arch4Sm80EEEEEvNT_6ParamsE --------------------------
	.section	.nv.shared._ZN7cutlass13device_kernelIN5flash19FlashAttnFwdCombineIN4cute5tupleIJNS3_1CILi16EEENS5_ILi64EEEEEELi8ELi256ELi1ELb0ELb0ENS_10bfloat16_tEfNS_4arch4Sm80EEEEEvNT_6ParamsE,"aw",@nobits
	.sectionflags	@""
	.align	16
	.zero		1024


//--------------------- .nv.shared._ZN7cutlass13device_kernelIN5flash19FlashAttnFwdCombineIN4cute5tupleIJNS3_1CILi16EEENS5_ILi64EEEEEELi7ELi256ELi1ELb0ELb0ENS_10bfloat16_tEfNS_4arch4Sm80EEEEEvNT_6ParamsE --------------------------
	.section	.nv.shared._ZN7cutlass13device_kernelIN5flash19FlashAttnFwdCombineIN4cute5tupleIJNS3_1CILi16EEENS5_ILi64EEEEEELi7ELi256ELi1ELb0ELb0ENS_10bfloat16_tEfNS_4arch4Sm80EEEEEvNT_6ParamsE,"aw",@nobits
	.sectionflags	@""
	.align	16
	.zero		1024


//--------------------- .nv.shared._ZN7cutlass13device_kernelIN5flash19FlashAttnFwdCombineIN4cute5tupleIJNS3_1CILi16EEENS5_ILi64EEEEEELi6ELi256ELi1ELb0ELb0ENS_10bfloat16_tEfNS_4arch4Sm80EEEEEvNT_6ParamsE --------------------------
	.section	.nv.shared._ZN7cutlass13device_kernelIN5flash19FlashAttnFwdCombineIN4cute5tupleIJNS3_1CILi16EEENS5_ILi64EEEEEELi6ELi256ELi1ELb0ELb0ENS_10bfloat16_tEfNS_4arch4Sm80EEEEEvNT_6ParamsE,"aw",@nobits
	.sectionflags	@""
	.align	16
	.zero		1024


//--------------------- .nv.shared._ZN7cutlass13device_kernelIN5flash19FlashAttnFwdCombineIN4cute5tupleIJNS3_1CILi16EEENS5_ILi64EEEEEELi5ELi256ELi1ELb0ELb0ENS_10bfloat16_tEfNS_4arch4Sm80EEEEEvNT_6ParamsE --------------------------
	.section	.nv.shared._ZN7cutlass13device_kernelIN5flash19FlashAttnFwdCombineIN4cute5tupleIJNS3_1CILi16EEENS5_ILi64EEEEEELi5ELi256ELi1ELb0ELb0ENS_10bfloat16_tEfNS_4arch4Sm80EEEEEvNT_6ParamsE,"aw",@nobits
	.sectionflags	@""
	.align	16
	.zero		1024


//--------------------- .nv.shared._ZN7cutlass13device_kernelIN5flash19FlashAttnFwdCombineIN4cute5tupleIJNS3_1CILi16EEENS5_ILi64EEEEEELi4ELi256ELi1ELb0ELb0ENS_10bfloat16_tEfNS_4arch4Sm80EEEEEvNT_6ParamsE --------------------------
	.section	.nv.shared._ZN7cutlass13device_kernelIN5flash19FlashAttnFwdCombineIN4cute5tupleIJNS3_1CILi16EEENS5_ILi64EEEEEELi4ELi256ELi1ELb0ELb0ENS_10bfloat16_tEfNS_4arch4Sm80EEEEEvNT_6ParamsE,"aw",@nobits
	.sectionflags	@""
	.align	16
	.zero		1024


//--------------------- .nv.shared._ZN7cutlass13device_kernelIN5flash19FlashAttnFwdCombineIN4cute5tupleIJNS3_1CILi16EEENS5_ILi64EEEEEELi8ELi256ELi1ELb0ELb1ENS_10bfloat16_tEfNS_4arch4Sm80EEEEEvNT_6ParamsE --------------------------
	.section	.nv.shared._ZN7cutlass13device_kernelIN5flash19FlashAttnFwdCombineIN4cute5tupleIJNS3_1CILi16EEENS5_ILi64EEEEEELi8ELi256ELi1ELb0ELb1ENS_10bfloat16_tEfNS_4arch4Sm80EEEEEvNT_6ParamsE,"aw",@nobits
	.sectionflags	@""
	.align	16
	.zero		1024


//--------------------- .nv.shared._ZN7cutlass13device_kernelIN5flash19FlashAttnFwdCombineIN4cute5tupleIJNS3_1CILi16EEENS5_ILi64EEEEEELi7ELi256ELi1ELb0ELb1ENS_10bfloat16_tEfNS_4arch4Sm80EEEEEvNT_6ParamsE --------------------------
	.section	.nv.shared._ZN7cutlass13device_kernelIN5flash19FlashAttnFwdCombineIN4cute5tupleIJNS3_1CILi16EEENS5_ILi64EEEEEELi7ELi256ELi1ELb0ELb1ENS_10bfloat16_tEfNS_4arch4Sm80EEEEEvNT_6ParamsE,"aw",@nobits
	.sectionflags	@""
	.align	16
	.zero		1024


//--------------------- .nv.shared._ZN7cutlass13device_kernelIN5flash19FlashAttnFwdCombineIN4cute5tupleIJNS3_1CILi16EEENS5_ILi64EEEEEELi6ELi256ELi1ELb0ELb1ENS_10bfloat16_tEfNS_4arch4Sm80EEEEEvNT_6ParamsE --------------------------
	.section	.nv.shared._ZN7cutlass13device_kernelIN5flash19FlashAttnFwdCombineIN4cute5tupleIJNS3_1CILi16EEENS5_ILi64EEEEEELi6ELi256ELi1ELb0ELb1ENS_10bfloat16_tEfNS_4arch4Sm80EEEEEvNT_6ParamsE,"aw",@nobits
	.sectionflags	@""
	.align	16
	.zero		1024


//--------------------- .nv.shared._ZN7cutlass13device_kernelIN5flash19FlashAttnFwdCombineIN4cute5tupleIJNS3_1CILi16EEENS5_ILi64EEEEEELi5ELi256ELi1ELb0ELb1ENS_10bfloat16_tEfNS_4arch4Sm80EEEEEvNT_6ParamsE --------------------------
	.section	.nv.shared._ZN7cutlass13device_kernelIN5flash19FlashAttnFwdCombineIN4cute5tupleIJNS3_1CILi16EEENS5_ILi64EEEEEELi5ELi256ELi1ELb0ELb1ENS_10bfloat16_tEfNS_4arch4Sm80EEEEEvNT_6ParamsE,"aw",@nobits
	.sectionflags	@""
	.align	16
	.zero		1024


//--------------------- .nv.shared._ZN7cutlass13device_kernelIN5flash19FlashAttnFwdCombineIN4cute5tupleIJNS3_1CILi16EEENS5_ILi64EEEEEELi4ELi256ELi1ELb0ELb1ENS_10bfloat16_tEfNS_4arch4Sm80EEEEEvNT_6ParamsE --------------------------
	.section	.nv.shared._ZN7cutlass13device_kernelIN5flash19FlashAttnFwdCombineIN4cute5tupleIJNS3_1CILi16EEENS5_ILi64EEEEEELi4ELi256ELi1ELb0ELb1ENS_10bfloat16_tEfNS_4arch4Sm80EEEEEvNT_6ParamsE,"aw",@nobits
	.sectionflags	@""
	.align	16
	.zero		1024


//--------------------- .nv.shared._ZN7cutlass13device_kernelIN5flash19FlashAttnFwdCombineIN4cute5tupleIJNS3_1CILi8EEENS5_ILi128EEEEEELi8ELi256ELi1ELb0ELb0ENS_6half_tEfNS_4arch4Sm90EEEEEvNT_6ParamsE --------------------------
	.section	.nv.shared._ZN7cutlass13device_kernelIN5flash19FlashAttnFwdCombineIN4cute5tupleIJNS3_1CILi8EEENS5_ILi128EEEEEELi8ELi256ELi1ELb0ELb0ENS_6half_tEfNS_4arch4Sm90EEEEEvNT_6ParamsE,"aw",@nobits
	.sectionflags	@""
	.align	16
	.zero		1024


//--------------------- .nv.shared._ZN7cutlass13device_kernelIN5flash19FlashAttnFwdCombineIN4cute5tupleIJNS3_1CILi8EEENS5_ILi128EEEEEELi7ELi256ELi1ELb0ELb0ENS_6half_tEfNS_4arch4Sm90EEEEEvNT_6ParamsE --------------------------
	.section	.nv.shared._ZN7cutlass13device_kernelIN5flash19FlashAttnFwdCombineIN4cute5tupleIJNS3_1CILi8EEENS5_ILi128EEEEEELi7ELi256ELi1ELb0ELb0ENS_6half_tEfNS_4arch4Sm90EEEEEvNT_6ParamsE,"aw",@nobits
	.sectionflags	@""
	.align	16
	.zero		1024


//--------------------- .nv.shared._ZN7cutlass13device_kernelIN5flash19FlashAttnFwdCombineIN4cute5tupleIJNS3_1CILi8EEENS5_ILi128EEEEEELi6ELi256ELi1ELb0ELb0ENS_6half_tEfNS_4arch4Sm90EEEEEvNT_6ParamsE --------------------------
	.section	.nv.shared._ZN7cutlass13device_kernelIN5flash19FlashAttnFwdCombineIN4cute5tupleIJNS3_1CILi8EEENS5_ILi128EEEEEELi6ELi256ELi1ELb0ELb0ENS_6half_tEfNS_4arch4Sm90EEEEEvNT_6ParamsE,"aw",@nobits
	.sectionflags	@""
	.align	16
	.zero		1024


//--------------------- .nv.shared._ZN7cutlass13device_kernelIN5flash19FlashAttnFwdCombineIN4cute5tupleIJNS3_1CILi8EEENS5_ILi128EEEEEELi5ELi256ELi1ELb0ELb0ENS_6half_tEfNS_4arch4Sm90EEEEEvNT_6ParamsE --------------------------
	.section	.nv.shared._ZN7cutlass13device_kernelIN5flash19FlashAttnFwdCombineIN4cute5tupleIJNS3_1CILi8EEENS5_ILi128EEEEEELi5ELi256ELi1ELb0ELb0ENS_6half_tEfNS_4arch4Sm90EEEEEvNT_6ParamsE,"aw",@nobits
	.sectionflags	@""
	.align	16
	.zero		1024


//--------------------- .nv.shared._ZN7cutlass13device_kernelIN5flash19FlashAttnFwdCombineIN4cute5tupleIJNS3_1CILi8EEENS5_ILi128EEEEEELi8ELi256ELi1ELb0ELb1ENS_6half_tEfNS_4arch4Sm90EEEEEvNT_6ParamsE --------------------------
	.section	.nv.shared._ZN7cutlass13device_kernelIN5flash19FlashAttnFwdCombineIN4cute5tupleIJNS3_1CILi8EEENS5_ILi128EEEEEELi8ELi256ELi1ELb0ELb1ENS_6half_tEfNS_4arch4Sm90EEEEEvNT_6ParamsE,"aw",@nobits
	.sectionflags	@""
	.align	16
	.zero		1024


//--------------------- .nv.shared._ZN7cutlass13device_kernelIN5flash19FlashAttnFwdCombineIN4cute5tupleIJNS3_1CILi8EEENS5_ILi128EEEEEELi7ELi256ELi1ELb0ELb1ENS_6half_tEfNS_4arch4Sm90EEEEEvNT_6ParamsE --------------------------
	.section	.nv.shared._ZN7cutlass13device_kernelIN5flash19FlashAttnFwdCombineIN4cute5tupleIJNS3_1CILi8EEENS5_ILi128EEEEEELi7ELi256ELi1ELb0ELb1ENS_6half_tEfNS_4arch4Sm90EEEEEvNT_6ParamsE,"aw",@nobits
	.sectionflags	@""
	.align	16
	.zero		1024


//--------------------- .nv.shared._ZN7cutlass13device_kernelIN5flash19FlashAttnFwdCombineIN4cute5tupleIJNS3_1CILi8EEENS5_ILi128EEEEEELi6ELi256ELi1ELb0ELb1ENS_6half_tEfNS_4arch4Sm90EEEEEvNT_6ParamsE --------------------------
	.section	.nv.shared._ZN7cutlass13device_kernelIN5flash19FlashAttnFwdCombineIN4cute5tupleIJNS3_1CILi8EEENS5_ILi128EEEEEELi6ELi256ELi1ELb0ELb1ENS_6half_tEfNS_4arch4Sm90EEEEEvNT_6ParamsE,"aw",@nobits
	.sectionflags	@""
	.align	16
	.zero		1024


//--------------------- .nv.shared._ZN7cutlass13device_kernelIN5flash19FlashAttnFwdCombineIN4cute5tupleIJNS3_1CILi8EEENS5_ILi128EEEEEELi5ELi256ELi1ELb0ELb1ENS_6half_tEfNS_4arch4Sm90EEEEEvNT_6ParamsE --------------------------
	.section	.nv.shared._ZN7cutlass13device_kernelIN5flash19FlashAttnFwdCombineIN4cute5tupleIJNS3_1CILi8EEENS5_ILi128EEEEEELi5ELi256ELi1ELb0ELb1ENS_6half_tEfNS_4arch4Sm90EEEEEvNT_6ParamsE,"aw",@nobits
	.sectionflags	@""
	.align	16
	.zero		1024


//--------------------- .nv.shared._ZN7cutlass13device_kernelIN5flash19FlashAttnFwdCombineIN4cute5tupleIJNS3_1CILi8EEENS5_ILi128EEEEEELi8ELi256ELi1ELb0ELb0ENS_6half_tEfNS_4arch4Sm80EEEEEvNT_6ParamsE --------------------------
	.section	.nv.shared._ZN7cutlass13device_kernelIN5flash19FlashAttnFwdCombineIN4cute5tupleIJNS3_1CILi8EEENS5_ILi128EEEEEELi8ELi256ELi1ELb0ELb0ENS_6half_tEfNS_4arch4Sm80EEEEEvNT_6ParamsE,"aw",@nobits
	.sectionflags	@""
	.align	16
	.zero		1024


//--------------------- .nv.shared._ZN7cutlass13device_kernelIN5flash19FlashAttnFwdCombineIN4cute5tupleIJNS3_1CILi8EEENS5_ILi128EEEEEELi7ELi256ELi1ELb0ELb0ENS_6half_tEfNS_4arch4Sm80EEEEEvNT_6ParamsE --------------------------
	.section	.nv.shared._ZN7cutlass13device_kernelIN5flash19FlashAttnFwdCombineIN4cute5tupleIJNS3_1CILi8EEENS5_ILi128EEEEEELi7ELi256ELi1ELb0ELb0ENS_6half_tEfNS_4arch4Sm80EEEEEvNT_6ParamsE,"aw",@nobits
	.sectionflags	@""
	.align	16
	.zero		1024


//--------------------- .nv.shared._ZN7cutlass13device_kernelIN5flash19FlashAttnFwdCombineIN4cute5tupleIJNS3_1CILi8EEENS5_ILi128EEEEEELi6ELi256ELi1ELb0ELb0ENS_6half_tEfNS_4arch4Sm80EEEEEvNT_6ParamsE --------------------------
	.section	.nv.shared._ZN7cutlass13device_kernelIN5flash19FlashAttnFwdCombineIN4cute5tupleIJNS3_1CILi8EEENS5_ILi128EEEEEELi6ELi256ELi1ELb0ELb0ENS_6half_tEfNS_4arch4Sm80EEEEEvNT_6ParamsE,"aw",@nobits
	.sectionflags	@""
	.align	16
	.zero		1024


//--------------------- .nv.shared._ZN7cutlass13device_kernelIN5flash19FlashAttnFwdCombineIN4cute5tupleIJNS3_1CILi8EEENS5_ILi128EEEEEELi5ELi256ELi1ELb0ELb0ENS_6half_tEfNS_4arch4Sm80EEEEEvNT_6ParamsE --------------------------
	.section	.nv.shared._ZN7cutlass13device_kernelIN5flash19FlashAttnFwdCombineIN4cute5tupleIJNS3_1CILi8EEENS5_ILi128EEEEEELi5ELi256ELi1ELb0ELb0ENS_6half_tEfNS_4arch4Sm80EEEEEvNT_6ParamsE,"aw",@nobits
	.sectionflags	@""
	.align	16
	.zero		1024


//--------------------- .nv.shared._ZN7cutlass13device_kernelIN5flash19FlashAttnFwdCombineIN4cute5tupleIJNS3_1CILi8EEENS5_ILi128EEEEEELi8ELi256ELi1ELb0ELb1ENS_6half_tEfNS_4arch4Sm80EEEEEvNT_6ParamsE --------------------------
	.section	.nv.shared._ZN7cutlass13device_kernelIN5flash19FlashAttnFwdCombineIN4cute5tupleIJNS3_1CILi8EEENS5_ILi128EEEEEELi8ELi256ELi1ELb0ELb1ENS_6half_tEfNS_4arch4Sm80EEEEEvNT_6ParamsE,"aw",@nobits
	.sectionflags	@""
	.align	16
	.zero		1024


//--------------------- .nv.shared._ZN7cutlass13device_kernelIN5flash19FlashAttnFwdCombineIN4cute5tupleIJNS3_1CILi8EEENS5_ILi128EEEEEELi7ELi256ELi1ELb0ELb1ENS_6half_tEfNS_4arch4Sm80EEEEEvNT_6ParamsE --------------------------
	.section	.nv.shared._ZN7cutlass13device_kernelIN5flash19FlashAttnFwdCombineIN4cute5tupleIJNS3_1CILi8EEENS5_ILi128EEEEEELi7ELi256ELi1ELb0ELb1ENS_6half_tEfNS_4arch4Sm80EEEEEvNT_6ParamsE,"aw",@nobits
	.sectionflags	@""
	.align	16
	.zero		1024


//--------------------- .nv.shared._ZN7cutlass13device_kernelIN5flash19FlashAttnFwdCombineIN4cute5tupleIJNS3_1CILi8EEENS5_ILi128EEEEEELi6ELi256ELi1ELb0ELb1ENS_6half_tEfNS_4arch4Sm80EEEEEvNT_6ParamsE --------------------------
	.section	.nv.shared._ZN7cutlass13device_kernelIN5flash19FlashAttnFwdCombineIN4cute5tupleIJNS3_1CILi8EEENS5_ILi128EEEEEELi6ELi256ELi1ELb0ELb1ENS_6half_tEfNS_4arch4Sm80EEEEEvNT_6ParamsE,"aw",@nobits
	.sectionflags	@""
	.align	16
	.zero		1024


//--------------------- .nv.shared._ZN7cutlass13device_kernelIN5flash19FlashAttnFwdCombineIN4cute5tupleIJNS3_1CILi8EEENS5_ILi128EEEEEELi5ELi256ELi1ELb0ELb1ENS_6half_tEfNS_4arch4Sm80EEEEEvNT_6ParamsE --------------------------
	.section	.nv.shared._ZN7cutlass13device_kernelIN5flash19FlashAttnFwdCombineIN4cute5tupleIJNS3_1CILi8EEENS5_ILi128EEEEEELi5ELi256ELi1ELb0ELb1ENS_6half_tEfNS_4arch4Sm80EEEEEvNT_6ParamsE,"aw",@nobits
	.sectionflags	@""
	.align	16
	.zero		1024


//--------------------- .nv.shared._ZN7cutlass13device_kernelIN5flash19FlashAttnFwdCombineIN4cute5tupleIJNS3_1CILi16EEENS5_ILi64EEEEEELi8ELi256ELi1ELb0ELb0ENS_6half_tEfNS_4arch4Sm90EEEEEvNT_6ParamsE --------------------------
	.section	.nv.shared._ZN7cutlass13device_kernelIN5flash19FlashAttnFwdCombineIN4cute5tupleIJNS3_1CILi16EEENS5_ILi64EEEEEELi8ELi256ELi1ELb0ELb0ENS_6half_tEfNS_4arch4Sm90EEEEEvNT_6ParamsE,"aw",@nobits
	.sectionflags	@""
	.align	16
	.zero		1024


//--------------------- .nv.shared._ZN7cutlass13device_kernelIN5flash19FlashAttnFwdCombineIN4cute5tupleIJNS3_1CILi16EEENS5_ILi64EEEEEELi7ELi256ELi1ELb0ELb0ENS_6half_tEfNS_4arch4Sm90EEEEEvNT_6ParamsE --------------------------
	.section	.nv.shared._ZN7cutlass13device_kernelIN5flash19FlashAttnFwdCombineIN4cute5tupleIJNS3_1CILi16EEENS5_ILi64EEEEEELi7ELi256ELi1ELb0ELb0ENS_6half_tEfNS_4arch4Sm90EEEEEvNT_6ParamsE,"aw",@nobits
	.sectionflags	@""
	.align	16
	.zero		1024


//--------------------- .nv.shared._ZN7cutlass13device_kernelIN5flash19FlashAttnFwdCombineIN4cute5tupleIJNS3_1CILi16EEENS5_ILi64EEEEEELi6ELi256ELi1ELb0ELb0ENS_6half_tEfNS_4arch4Sm90EEEEEvNT_6ParamsE --------------------------
	.section	.nv.shared._ZN7cutlass13device_kernelIN5flash19FlashAttnFwdCombineIN4cute5tupleIJNS3_1CILi16EEENS5_ILi64EEEEEELi6ELi256ELi1ELb0ELb0ENS_6half_tEfNS_4arch4Sm90EEEEEvNT_6ParamsE,"aw",@nobits
	.sectionflags	@""
	.align	16
	.zero		1024


//--------------------- .nv.shared._ZN7cutlass13device_kernelIN5flash19FlashAttnFwdCombineIN4cute5tupleIJNS3_1CILi16EEENS5_ILi64EEEEEELi5ELi256ELi1ELb0ELb0ENS_6half_tEfNS_4arch4Sm90EEEEEvNT_6ParamsE --------------------------
	.section	.nv.shared._ZN7cutlass13device_kernelIN5flash19FlashAttnFwdCombineIN4cute5tupleIJNS3_1CILi16EEENS5_ILi64EEEEEELi5ELi256ELi1ELb0ELb0ENS_6half_tEfNS_4arch4Sm90EEEEEvNT_6ParamsE,"aw",@nobits
	.sectionflags	@""
	.align	16
	.zero		1024


//--------------------- .nv.shared._ZN7cutlass13device_kernelIN5flash19FlashAttnFwdCombineIN4cute5tupleIJNS3_1CILi16EEENS5_ILi64EEEEEELi4ELi256ELi1ELb0ELb0ENS_6half_tEfNS_4arch4Sm90EEEEEvNT_6ParamsE --------------------------
	.section	.nv.shared._ZN7cutlass13device_kernelIN5flash19FlashAttnFwdCombineIN4cute5tupleIJNS3_1CILi16EEENS5_ILi64EEEEEELi4ELi256ELi1ELb0ELb0ENS_6half_tEfNS_4arch4Sm90EEEEEvNT_6ParamsE,"aw",@nobits
	.sectionflags	@""
	.align	16
	.zero		1024


//--------------------- .nv.shared._ZN7cutlass13device_kernelIN5flash19FlashAttnFwdCombineIN4cute5tupleIJNS3_1CILi16EEENS5_ILi64EEEEEELi8ELi256ELi1ELb0ELb1ENS_6half_tEfNS_4arch4Sm90EEEEEvNT_6ParamsE --------------------------
	.section	.nv.shared._ZN7cutlass13device_kernelIN5flash19FlashAttnFwdCombineIN4cute5tupleIJNS3_1CILi16EEENS5_ILi64EEEEEELi8ELi256ELi1ELb0ELb1ENS_6half_tEfNS_4arch4Sm90EEEEEvNT_6ParamsE,"aw",@nobits
	.sectionflags	@""
	.align	16
	.zero		1024


//--------------------- .nv.shared._ZN7cutlass13device_kernelIN5flash19FlashAttnFwdCombineIN4cute5tupleIJNS3_1CILi16EEENS5_ILi64EEEEEELi7ELi256ELi1ELb0ELb1ENS_6half_tEfNS_4arch4Sm90EEEEEvNT_6ParamsE --------------------------
	.section	.nv.shared._ZN7cutlass13device_kernelIN5flash19FlashAttnFwdCombineIN4cute5tupleIJNS3_1CILi16EEENS5_ILi64EEEEEELi7ELi256ELi1ELb0ELb1ENS_6half_tEfNS_4arch4Sm90EEEEEvNT_6ParamsE,"aw",@nobits
	.sectionflags	@""
	.align	16
	.zero		1024


//--------------------- .nv.shared._ZN7cutlass13device_kernelIN5flash19FlashAttnFwdCombineIN4cute5tupleIJNS3_1CILi16EEENS5_ILi64EEEEEELi6ELi256ELi1ELb0ELb1ENS_6half_tEfNS_4arch4Sm90EEEEEvNT_6ParamsE --------------------------
	.section	.nv.shared._ZN7cutlass13device_kernelIN5flash19FlashAttnFwdCombineIN4cute5tupleIJNS3_1CILi16EEENS5_ILi64EEEEEELi6ELi256ELi1ELb0ELb1ENS_6half_tEfNS_4arch4Sm90EEEEEvNT_6ParamsE,"aw",@nobits
	.sectionflags	@""
	.align	16
	.zero		1024


//--------------------- .nv.shared._ZN7cutlass13device_kernelIN5flash19FlashAttnFwdCombineIN4cute5tupleIJNS3_1CILi16EEENS5_ILi64EEEEEELi5ELi256ELi1ELb0ELb1ENS_6half_tEfNS_4arch4Sm90EEEEEvNT_6ParamsE --------------------------
	.section	.nv.shared._ZN7cutlass13device_kernelIN5flash19FlashAttnFwdCombineIN4cute5tupleIJNS3_1CILi16EEENS5_ILi64EEEEEELi5ELi256ELi1ELb0ELb1ENS_6half_tEfNS_4arch4Sm90EEEEEvNT_6ParamsE,"aw",@nobits
	.sectionflags	@""
	.align	16
	.zero		1024


//--------------------- .nv.shared._ZN7cutlass13device_kernelIN5flash19FlashAttnFwdCombineIN4cute5tupleIJNS3_1CILi16EEENS5_ILi64EEEEEELi4ELi256ELi1ELb0ELb1ENS_6half_tEfNS_4arch4Sm90EEEEEvNT_6ParamsE --------------------------
	.section	.nv.shared._ZN7cutlass13device_kernelIN5flash19FlashAttnFwdCombineIN4cute5tupleIJNS3_1CILi16EEENS5_ILi64EEEEEELi4ELi256ELi1ELb0ELb1ENS_6half_tEfNS_4arch4Sm90EEEEEvNT_6ParamsE,"aw",@nobits
	.sectionflags	@""
	.align	16
	.zero		1024


//--------------------- .nv.shared._ZN7cutlass13device_kernelIN5flash19FlashAttnFwdCombineIN4cute5tupleIJNS3_1CILi16EEENS5_ILi64EEEEEELi8ELi256ELi1ELb0ELb0ENS_6half_tEfNS_4arch4Sm80EEEEEvNT_6ParamsE --------------------------
	.section	.nv.shared._ZN7cutlass13device_kernelIN5flash19FlashAttnFwdCombineIN4cute5tupleIJNS3_1CILi16EEENS5_ILi64EEEEEELi8ELi256ELi1ELb0ELb0ENS_6half_tEfNS_4arch4Sm80EEEEEvNT_6ParamsE,"aw",@nobits
	.sectionflags	@""
	.align	16
	.zero		1024


//--------------------- .nv.shared._ZN7cutlass13device_kernelIN5flash19FlashAttnFwdCombineIN4cute5tupleIJNS3_1CILi16EEENS5_ILi64EEEEEELi7ELi256ELi1ELb0ELb0ENS_6half_tEfNS_4arch4Sm80EEEEEvNT_6ParamsE --------------------------
	.section	.nv.shared._ZN7cutlass13device_kernelIN5flash19FlashAttnFwdCombineIN4cute5tupleIJNS3_1CILi16EEENS5_ILi64EEEEEELi7ELi256ELi1ELb0ELb0ENS_6half_tEfNS_4arch4Sm80EEEEEvNT_6ParamsE,"aw",@nobits
	.sectionflags	@""
	.align	16
	.zero		1024


//--------------------- .nv.shared._ZN7cutlass13device_kernelIN5flash19FlashAttnFwdCombineIN4cute5tupleIJNS3_1CILi16EEENS5_ILi64EEEEEELi6ELi256ELi1ELb0ELb0ENS_6half_tEfNS_4arch4Sm80EEEEEvNT_6ParamsE --------------------------
	.section	.nv.shared._ZN7cutlass13device_kernelIN5flash19FlashAttnFwdCombineIN4cute5tupleIJNS3_1CILi16EEENS5_ILi64EEEEEELi6ELi256ELi1ELb0ELb0ENS_6half_tEfNS_4arch4Sm80EEEEEvNT_6ParamsE,"aw",@nobits
	.sectionflags	@""
	.align	16
	.zero		1024


//--------------------- .nv.shared._ZN7cutlass13device_kernelIN5flash19FlashAttnFwdCombineIN4cute5tupleIJNS3_1CILi16EEENS5_ILi64EEEEEELi5ELi256ELi1ELb0ELb0ENS_6half_tEfNS_4arch4Sm80EEEEEvNT_6ParamsE --------------------------
	.section	.nv.shared._ZN7cutlass13device_kernelIN5flash19FlashAttnFwdCombineIN4cute5tupleIJNS3_1CILi16EEENS5_ILi64EEEEEELi5ELi256ELi1ELb0ELb0ENS_6half_tEfNS_4arch4Sm80EEEEEvNT_6ParamsE,"aw",@nobits
	.sectionflags	@""
	.align	16
	.zero		1024


//--------------------- .nv.shared._ZN7cutlass13device_kernelIN5flash19FlashAttnFwdCombineIN4cute5tupleIJNS3_1CILi16EEENS5_ILi64EEEEEELi4ELi256ELi1ELb0ELb0ENS_6half_tEfNS_4arch4Sm80EEEEEvNT_6ParamsE --------------------------
	.section	.nv.shared._ZN7cutlass13device_kernelIN5flash19FlashAttnFwdCombineIN4cute5tupleIJNS3_1CILi16EEENS5_ILi64EEEEEELi4ELi256ELi1ELb0ELb0ENS_6half_tEfNS_4arch4Sm80EEEEEvNT_6ParamsE,"aw",@nobits
	.sectionflags	@""
	.align	16
	.zero		1024


//--------------------- .nv.shared._ZN7cutlass13device_kernelIN5flash19FlashAttnFwdCombineIN4cute5tupleIJNS3_1CILi16EEENS5_ILi64EEEEEELi8ELi256ELi1ELb0ELb1ENS_6half_tEfNS_4arch4Sm80EEEEEvNT_6ParamsE --------------------------
	.section	.nv.shared._ZN7cutlass13device_kernelIN5flash19FlashAttnFwdCombineIN4cute5tupleIJNS3_1CILi16EEENS5_ILi64EEEEEELi8ELi256ELi1ELb0ELb1ENS_6half_tEfNS_4arch4Sm80EEEEEvNT_6ParamsE,"aw",@nobits
	.sectionflags	@""
	.align	16
	.zero		1024


//--------------------- .nv.shared._ZN7cutlass13device_kernelIN5flash19FlashAttnFwdCombineIN4cute5tupleIJNS3_1CILi16EEENS5_ILi64EEEEEELi7ELi256ELi1ELb0ELb1ENS_6half_tEfNS_4arch4Sm80EEEEEvNT_6ParamsE --------------------------
	.section	.nv.shared._ZN7cutlass13device_kernelIN5flash19FlashAttnFwdCombineIN4cute5tupleIJNS3_1CILi16EEENS5_ILi64EEEEEELi7ELi256ELi1ELb0ELb1ENS_6half_tEfNS_4arch4Sm80EEEEEvNT_6ParamsE,"aw",@nobits
	.sectionflags	@""
	.align	16
	.zero		1024


//--------------------- .nv.shared._ZN7cutlass13device_kernelIN5flash19FlashAttnFwdCombineIN4cute5tupleIJNS3_1CILi16EEENS5_ILi64EEEEEELi6ELi256ELi1ELb0ELb1ENS_6half_tEfNS_4arch4Sm80EEEEEvNT_6ParamsE --------------------------
	.section	.nv.shared._ZN7cutlass13device_kernelIN5flash19FlashAttnFwdCombineIN4cute5tupleIJNS3_1CILi16EEENS5_ILi64EEEEEELi6ELi256ELi1ELb0ELb1ENS_6half_tEfNS_4arch4Sm80EEEEEvNT_6ParamsE,"aw",@nobits
	.sectionflags	@""
	.align	16
	.zero		1024


//--------------------- .nv.shared._ZN7cutlass13device_kernelIN5flash19FlashAttnFwdCombineIN4cute5tupleIJNS3_1CILi16EEENS5_ILi64EEEEEELi5ELi256ELi1ELb0ELb1ENS_6half_tEfNS_4arch4Sm80EEEEEvNT_6ParamsE --------------------------
	.section	.nv.shared._ZN7cutlass13device_kernelIN5flash19FlashAttnFwdCombineIN4cute5tupleIJNS3_1CILi16EEENS5_ILi64EEEEEELi5ELi256ELi1ELb0ELb1ENS_6half_tEfNS_4arch4Sm80EEEEEvNT_6ParamsE,"aw",@nobits
	.sectionflags	@""
	.align	16
	.zero		1024


//--------------------- .nv.shared._ZN7cutlass13device_kernelIN5flash19FlashAttnFwdCombineIN4cute5tupleIJNS3_1CILi16EEENS5_ILi64EEEEEELi4ELi256ELi1ELb0ELb1ENS_6half_tEfNS_4arch4Sm80EEEEEvNT_6ParamsE --------------------------
	.section	.nv.shared._ZN7cutlass13device_kernelIN5flash19FlashAttnFwdCombineIN4cute5tupleIJNS3_1CILi16EEENS5_ILi64EEEEEELi4ELi256ELi1ELb0ELb1ENS_6half_tEfNS_4arch4Sm80EEEEEvNT_6ParamsE,"aw",@nobits
	.sectionflags	@""
	.align	16
	.zero		1024


//--------------------- .nv.shared._ZN7cutlass13device_kernelIN5flash19FlashAttnFwdCombineIN4cute5tupleIJNS3_1CILi8EEENS5_ILi128EEEEEELi8ELi256ELi1ELb0ELb0EffNS_4arch4Sm90EEEEEvNT_6ParamsE --------------------------
	.section	.nv.shared._ZN7cutlass13device_kernelIN5flash19FlashAttnFwdCombineIN4cute5tupleIJNS3_1CILi8EEENS5_ILi128EEEEEELi8ELi256ELi1ELb0ELb0EffNS_4arch4Sm90EEEEEvNT_6ParamsE,"aw",@nobits
	.sectionflags	@""
	.align	16
	.zero		1024


//--------------------- .nv.shared._ZN7cutlass13device_kernelIN5flash19FlashAttnFwdCombineIN4cute5tupleIJNS3_1CILi8EEENS5_ILi128EEEEEELi7ELi256ELi1ELb0ELb0EffNS_4arch4Sm90EEEEEvNT_6ParamsE --------------------------
	.section	.nv.shared._ZN7cutlass13device_kernelIN5flash19FlashAttnFwdCombineIN4cute5tupleIJNS3_1CILi8EEENS5_ILi128EEEEEELi7ELi256ELi1ELb0ELb0EffNS_4arch4Sm90EEEEEvNT_6ParamsE,"aw",@nobits
	.sectionflags	@""
	.align	16
	.zero		1024


//--------------------- .nv.shared._ZN7cutlass13device_kernelIN5flash19FlashAttnFwdCombineIN4cute5tupleIJNS3_1CILi8EEENS5_ILi128EEEEEELi6ELi256ELi1ELb0ELb0EffNS_4arch4Sm90EEEEEvNT_6ParamsE --------------------------
	.section	.nv.shared._ZN7cutlass13device_kernelIN5flash19FlashAttnFwdCombineIN4cute5tupleIJNS3_1CILi8EEENS5_ILi128EEEEEELi6ELi256ELi1ELb0ELb0EffNS_4arch4Sm90EEEEEvNT_6ParamsE,"aw",@nobits
	.sectionflags	@""
	.align	16
	.zero		1024


//--------------------- .nv.shared._ZN7cutlass13device_kernelIN5flash19FlashAttnFwdCombineIN4cute5tupleIJNS3_1CILi8EEENS5_ILi128EEEEEELi5ELi256ELi1ELb0ELb0EffNS_4arch4Sm90EEEEEvNT_6ParamsE --------------------------
	.section	.nv.shared._ZN7cutlass13device_kernelIN5flash19FlashAttnFwdCombineIN4cute5tupleIJNS3_1CILi8EEENS5_ILi128EEEEEELi5ELi256ELi1ELb0ELb0EffNS_4arch4Sm90EEEEEvNT_6ParamsE,"aw",@nobits
	.sectionflags	@""
	.align	16
	.zero		1024


//--------------------- .nv.shared._ZN7cutlass13device_kernelIN5flash19FlashAttnFwdCombineIN4cute5tupleIJNS3_1CILi8EEENS5_ILi128EEEEEELi8ELi256ELi1ELb0ELb1EffNS_4arch4Sm90EEEEEvNT_6ParamsE --------------------------
	.section	.nv.shared._ZN7cutlass13device_kernelIN5flash19FlashAttnFwdCombineIN4cute5tupleIJNS3_1CILi8EEENS5_ILi128EEEEEELi8ELi256ELi1ELb0ELb1EffNS_4arch4Sm90EEEEEvNT_6ParamsE,"aw",@nobits
	.sectionflags	@""
	.align	16
	.zero		1024


//--------------------- .nv.shared._ZN7cutlass13device_kernelIN5flash19FlashAttnFwdCombineIN4cute5tupleIJNS3_1CILi8EEENS5_ILi128EEEEEELi7ELi256ELi1ELb0ELb1EffNS_4arch4Sm90EEEEEvNT_6ParamsE --------------------------
	.section	.nv.shared._ZN7cutlass13device_kernelIN5flash19FlashAttnFwdCombineIN4cute5tupleIJNS3_1CILi8EEENS5_ILi128EEEEEELi7ELi256ELi1ELb0ELb1EffNS_4arch4Sm90EEEEEvNT_6ParamsE,"aw",@nobits
	.sectionflags	@""
	.align	16
	.zero		1024


//--------------------- .nv.shared._ZN7cutlass13device_kernelIN5flash19FlashAttnFwdCombineIN4cute5tupleIJNS3_1CILi8EEENS5_ILi128EEEEEELi6ELi256ELi1ELb0ELb1EffNS_4arch4Sm90EEEEEvNT_6ParamsE --------------------------
	.section	.nv.shared._ZN7cutlass13device_kernelIN5flash19FlashAttnFwdCombineIN4cute5tupleIJNS3_1CILi8EEENS5_ILi128EEEEEELi6ELi256ELi1ELb0ELb1EffNS_4arch4Sm90EEEEEvNT_6ParamsE,"aw",@nobits
	.sectionflags	@""
	.align	16
	.zero		1024


//--------------------- .nv.shared._ZN7cutlass13device_kernelIN5flash19FlashAttnFwdCombineIN4cute5tupleIJNS3_1CILi8EEENS5_ILi128EEEEEELi5ELi256ELi1ELb0ELb1EffNS_4arch4Sm90EEEEEvNT_6ParamsE --------------------------
	.section	.nv.shared._ZN7cutlass13device_kernelIN5flash19FlashAttnFwdCombineIN4cute5tupleIJNS3_1CILi8EEENS5_ILi128EEEEEELi5ELi256ELi1ELb0ELb1EffNS_4arch4Sm90EEEEEvNT_6ParamsE,"aw",@nobits
	.sectionflags	@""
	.align	16
	.zero		1024


//--------------------- .nv.shared._ZN7cutlass13device_kernelIN5flash19FlashAttnFwdCombineIN4cute5tupleIJNS3_1CILi8EEENS5_ILi128EEEEEELi8ELi256ELi1ELb0ELb0EffNS_4arch4Sm80EEEEEvNT_6ParamsE --------------------------
	.section	.nv.shared._ZN7cutlass13device_kernelIN5flash19FlashAttnFwdCombineIN4cute5tupleIJNS3_1CILi8EEENS5_ILi128EEEEEELi8ELi256ELi1ELb0ELb0EffNS_4arch4Sm80EEEEEvNT_6ParamsE,"aw",@nobits
	.sectionflags	@""
	.align	16
	.zero		1024


//--------------------- .nv.shared._ZN7cutlass13device_kernelIN5flash19FlashAttnFwdCombineIN4cute5tupleIJNS3_1CILi8EEENS5_ILi128EEEEEELi7ELi256ELi1ELb0ELb0EffNS_4arch4Sm80EEEEEvNT_6ParamsE --------------------------
	.section	.nv.shared._ZN7cutlass13device_kernelIN5flash19FlashAttnFwdCombineIN4cute5tupleIJNS3_1CILi8EEENS5_ILi128EEEEEELi7ELi256ELi1ELb0ELb0EffNS_4arch4Sm80EEEEEvNT_6ParamsE,"aw",@nobits
	.sectionflags	@""
	.align	16
	.zero		1024


//--------------------- .nv.shared._ZN7cutlass13device_kernelIN5flash19FlashAttnFwdCombineIN4cute5tupleIJNS3_1CILi8EEENS5_ILi128EEEEEELi6ELi256ELi1ELb0ELb0EffNS_4arch4Sm80EEEEEvNT_6ParamsE --------------------------
	.section	.nv.shared._ZN7cutlass13device_kernelIN5flash19FlashAttnFwdCombineIN4cute5tupleIJNS3_1CILi8EEENS5_ILi128EEEEEELi6ELi256ELi1ELb0ELb0EffNS_4arch4Sm80EEEEEvNT_6ParamsE,"aw",@nobits
	.sectionflags	@""
	.align	16
	.zero		1024


//--------------------- .nv.shared._ZN7cutlass13device_kernelIN5flash19FlashAttnFwdCombineIN4cute5tupleIJNS3_1CILi8EEENS5_ILi128EEEEEELi5ELi256ELi1ELb0ELb0EffNS_4arch4Sm80EEEEEvNT_6ParamsE --------------------------
	.section	.nv.shared._ZN7cutlass13device_kernelIN5flash19FlashAttnFwdCombineIN4cute5tupleIJNS3_1CILi8EEENS5_ILi128EEEEEELi5ELi256ELi1ELb0ELb0EffNS_4arch4Sm80EEEEEvNT_6ParamsE,"aw",@nobits
	.sectionflags	@""
	.align	16
	.zero		1024


//--------------------- .nv.shared._ZN7cutlass13device_kernelIN5flash19FlashAttnFwdCombineIN4cute5tupleIJNS3_1CILi8EEENS5_ILi128EEEEEELi8ELi256ELi1ELb0ELb1EffNS_4arch4Sm80EEEEEvNT_6ParamsE --------------------------
	.section	.nv.shared._ZN7cutlass13device_kernelIN5flash19FlashAttnFwdCombineIN4cute5tupleIJNS3_1CILi8EEENS5_ILi128EEEEEELi8ELi256ELi1ELb0ELb1EffNS_4arch4Sm80EEEEEvNT_6ParamsE,"aw",@nobits
	.sectionflags	@""
	.align	16
	.zero		1024


//--------------------- .nv.shared._ZN7cutlass13device_kernelIN5flash19FlashAttnFwdCombineIN4cute5tupleIJNS3_1CILi8EEENS5_ILi128EEEEEELi7ELi256ELi1ELb0ELb1EffNS_4arch4Sm80EEEEEvNT_6ParamsE --------------------------
	.section	.nv.shared._ZN7cutlass13device_kernelIN5flash19FlashAttnFwdCombineIN4cute5tupleIJNS3_1CILi8EEENS5_ILi128EEEEEELi7ELi256ELi1ELb0ELb1EffNS_4arch4Sm80EEEEEvNT_6ParamsE,"aw",@nobits
	.sectionflags	@""
	.align	16
	.zero		1024


//--------------------- .nv.shared._ZN7cutlass13device_kernelIN5flash19FlashAttnFwdCombineIN4cute5tupleIJNS3_1CILi8EEENS5_ILi128EEEEEELi6ELi256ELi1ELb0ELb1EffNS_4arch4Sm80EEEEEvNT_6ParamsE --------------------------
	.section	.nv.shared._ZN7cutlass13device_kernelIN5flash19FlashAttnFwdCombineIN4cute5tupleIJNS3_1CILi8EEENS5_ILi128EEEEEELi6ELi256ELi1ELb0ELb1EffNS_4arch4Sm80EEEEEvNT_6ParamsE,"aw",@nobits
	.sectionflags	@""
	.align	16
	.zero		1024


//--------------------- .nv.shared._ZN7cutlass13device_kernelIN5flash19FlashAttnFwdCombineIN4cute5tupleIJNS3_1CILi8EEENS5_ILi128EEEEEELi5ELi256ELi1ELb0ELb1EffNS_4arch4Sm80EEEEEvNT_6ParamsE --------------------------
	.section	.nv.shared._ZN7cutlass13device_kernelIN5flash19FlashAttnFwdCombineIN4cute5tupleIJNS3_1CILi8EEENS5_ILi128EEEEEELi5ELi256ELi1ELb0ELb1EffNS_4arch4Sm80EEEEEvNT_6ParamsE,"aw",@nobits
	.sectionflags	@""
	.align	16
	.zero		1024


//--------------------- .nv.shared._ZN7cutlass13device_kernelIN5flash19FlashAttnFwdCombineIN4cute5tupleIJNS3_1CILi16EEENS5_ILi64EEEEEELi8ELi256ELi1ELb0ELb0EffNS_4arch4Sm90EEEEEvNT_6ParamsE --------------------------
	.section	.nv.shared._ZN7cutlass13device_kernelIN5flash19FlashAttnFwdCombineIN4cute5tupleIJNS3_1CILi16EEENS5_ILi64EEEEEELi8ELi256ELi1ELb0ELb0EffNS_4arch4Sm90EEEEEvNT_6ParamsE,"aw",@nobits
	.sectionflags	@""
	.align	16
	.zero		1024


//--------------------- .nv.shared._ZN7cutlass13device_kernelIN5flash19FlashAttnFwdCombineIN4cute5tupleIJNS3_1CILi16EEENS5_ILi64EEEEEELi7ELi256ELi1ELb0ELb0EffNS_4arch4Sm90EEEEEvNT_6ParamsE --------------------------
	.section	.nv.shared._ZN7cutlass13device_kernelIN5flash19FlashAttnFwdCombineIN4cute5tupleIJNS3_1CILi16EEENS5_ILi64EEEEEELi7ELi256ELi1ELb0ELb0EffNS_4arch4Sm90EEEEEvNT_6ParamsE,"aw",@nobits
	.sectionflags	@""
	.align	16
	.zero		1024


//--------------------- .nv.shared._ZN7cutlass13device_kernelIN5flash19FlashAttnFwdCombineIN4cute5tupleIJNS3_1CILi16EEENS5_ILi64EEEEEELi6ELi256ELi1ELb0ELb0EffNS_4arch4Sm90EEEEEvNT_6ParamsE --------------------------
	.section	.nv.shared._ZN7cutlass13device_kernelIN5flash19FlashAttnFwdCombineIN4cute5tupleIJNS3_1CILi16EEENS5_ILi64EEEEEELi6ELi256ELi1ELb0ELb0EffNS_4arch4Sm90EEEEEvNT_6ParamsE,"aw",@nobits
	.sectionflags	@""
	.align	16
	.zero		1024


//--------------------- .nv.shared._ZN7cutlass13device_kernelIN5flash19FlashAttnFwdCombineIN4cute5tupleIJNS3_1CILi16EEENS5_ILi64EEEEEELi5ELi256ELi1ELb0ELb0EffNS_4arch4Sm90EEEEEvNT_6ParamsE --------------------------
	.section	.nv.shared._ZN7cutlass13device_kernelIN5flash19FlashAttnFwdCombineIN4cute5tupleIJNS3_1CILi16EEENS5_ILi64EEEEEELi5ELi256ELi1ELb0ELb0EffNS_4arch4Sm90EEEEEvNT_6ParamsE,"aw",@nobits
	.sectionflags	@""
	.align	16
	.zero		1024


//--------------------- .nv.shared._ZN7cutlass13device_kernelIN5flash19FlashAttnFwdCombineIN4cute5tupleIJNS3_1CILi16EEENS5_ILi64EEEEEELi4ELi256ELi1ELb0ELb0EffNS_4arch4Sm90EEEEEvNT_6ParamsE --------------------------
	.section	.nv.shared._ZN7cutlass13device_kernelIN5flash19FlashAttnFwdCombineIN4cute5tupleIJNS3_1CILi16EEENS5_ILi64EEEEEELi4ELi256ELi1ELb0ELb0EffNS_4arch4Sm90EEEEEvNT_6ParamsE,"aw",@nobits
	.sectionflags	@""
	.align	16
	.zero		1024


//--------------------- .nv.shared._ZN7cutlass13device_kernelIN5flash19FlashAttnFwdCombineIN4cute5tupleIJNS3_1CILi16EEENS5_ILi64EEEEEELi8ELi256ELi1ELb0ELb1EffNS_4arch4Sm90EEEEEvNT_6ParamsE --------------------------
	.section	.nv.shared._ZN7cutlass13device_kernelIN5flash19FlashAttnFwdCombineIN4cute5tupleIJNS3_1CILi16EEENS5_ILi64EEEEEELi8ELi256ELi1ELb0ELb1EffNS_4arch4Sm90EEEEEvNT_6ParamsE,"aw",@nobits
	.sectionflags	@""
	.align	16
	.zero		1024


//--------------------- .nv.shared._ZN7cutlass13device_kernelIN5flash19FlashAttnFwdCombineIN4cute5tupleIJNS3_1CILi16EEENS5_ILi64EEEEEELi7ELi256ELi1ELb0ELb1EffNS_4arch4Sm90EEEEEvNT_6ParamsE --------------------------
	.section	.nv.shared._ZN7cutlass13device_kernelIN5flash19FlashAttnFwdCombineIN4cute5tupleIJNS3_1CILi16EEENS5_ILi64EEEEEELi7ELi256ELi1ELb0ELb1EffNS_4arch4Sm90EEEEEvNT_6ParamsE,"aw",@nobits
	.sectionflags	@""
	.align	16
	.zero		1024


//--------------------- .nv.shared._ZN7cutlass13device_kernelIN5flash19FlashAttnFwdCombineIN4cute5tupleIJNS3_1CILi16EEENS5_ILi64EEEEEELi6ELi256ELi1ELb0ELb1EffNS_4arch4Sm90EEEEEvNT_6ParamsE --------------------------
	.section	.nv.shared._ZN7cutlass13device_kernelIN5flash19FlashAttnFwdCombineIN4cute5tupleIJNS3_1CILi16EEENS5_ILi64EEEEEELi6ELi256ELi1ELb0ELb1EffNS_4arch4Sm90EEEEEvNT_6ParamsE,"aw",@nobits
	.sectionflags	@""
	.align	16
	.zero		1024


//--------------------- .nv.shared._ZN7cutlass13device_kernelIN5flash19FlashAttnFwdCombineIN4cute5tupleIJNS3_1CILi16EEENS5_ILi64EEEEEELi5ELi256ELi1ELb0ELb1EffNS_4arch4Sm90EEEEEvNT_6ParamsE --------------------------
	.section	.nv.shared._ZN7cutlass13device_kernelIN5flash19FlashAttnFwdCombineIN4cute5tupleIJNS3_1CILi16EEENS5_ILi64EEEEEELi5ELi256ELi1ELb0ELb1EffNS_4arch4Sm90EEEEEvNT_6ParamsE,"aw",@nobits
	.sectionflags	@""
	.align	16
	.zero		1024


//--------------------- .nv.shared._ZN7cutlass13device_kernelIN5flash19FlashAttnFwdCombineIN4cute5tupleIJNS3_1CILi16EEENS5_ILi64EEEEEELi4ELi256ELi1ELb0ELb1EffNS_4arch4Sm90EEEEEvNT_6ParamsE --------------------------
	.section	.nv.shared._ZN7cutlass13device_kernelIN5flash19FlashAttnFwdCombineIN4cute5tupleIJNS3_1CILi16EEENS5_ILi64EEEEEELi4ELi256ELi1ELb0ELb1EffNS_4arch4Sm90EEEEEvNT_6ParamsE,"aw",@nobits
	.sectionflags	@""
	.align	16
	.zero		1024


//--------------------- .nv.shared._ZN7cutlass13device_kernelIN5flash19FlashAttnFwdCombineIN4cute5tupleIJNS3_1CILi16EEENS5_ILi64EEEEEELi8ELi256ELi1ELb0ELb0EffNS_4arch4Sm80EEEEEvNT_6ParamsE --------------------------
	.section	.nv.shared._ZN7cutlass13device_kernelIN5flash19FlashAttnFwdCombineIN4cute5tupleIJNS3_1CILi16EEENS5_ILi64EEEEEELi8ELi256ELi1ELb0ELb0EffNS_4arch4Sm80EEEEEvNT_6ParamsE,"aw",@nobits
	.sectionflags	@""
	.align	16
	.zero		1024


//--------------------- .nv.shared._ZN7cutlass13device_kernelIN5flash19FlashAttnFwdCombineIN4cute5tupleIJNS3_1CILi16EEENS5_ILi64EEEEEELi7ELi256ELi1ELb0ELb0EffNS_4arch4Sm80EEEEEvNT_6ParamsE --------------------------
	.section	.nv.shared._ZN7cutlass13device_kernelIN5flash19FlashAttnFwdCombineIN4cute5tupleIJNS3_1CILi16EEENS5_ILi64EEEEEELi7ELi256ELi1ELb0ELb0EffNS_4arch4Sm80EEEEEvNT_6ParamsE,"aw",@nobits
	.sectionflags	@""
	.align	16
	.zero		1024


//--------------------- .nv.shared._ZN7cutlass13device_kernelIN5flash19FlashAttnFwdCombineIN4cute5tupleIJNS3_1CILi16EEENS5_ILi64EEEEEELi6ELi256ELi1ELb0ELb0EffNS_4arch4Sm80EEEEEvNT_6ParamsE --------------------------
	.section	.nv.shared._ZN7cutlass13device_kernelIN5flash19FlashAttnFwdCombineIN4cute5tupleIJNS3_1CILi16EEENS5_ILi64EEEEEELi6ELi256ELi1ELb0ELb0EffNS_4arch4Sm80EEEEEvNT_6ParamsE,"aw",@nobits
	.sectionflags	@""
	.align	16
	.zero		1024


//--------------------- .nv.shared._ZN7cutlass13device_kernelIN5flash19FlashAttnFwdCombineIN4cute5tupleIJNS3_1CILi16EEENS5_ILi64EEEEEELi5ELi256ELi1ELb0ELb0EffNS_4arch4Sm80EEEEEvNT_6ParamsE --------------------------
	.section	.nv.shared._ZN7cutlass13device_kernelIN5flash19FlashAttnFwdCombineIN4cute5tupleIJNS3_1CILi16EEENS5_ILi64EEEEEELi5ELi256ELi1ELb0ELb0EffNS_4arch4Sm80EEEEEvNT_6ParamsE,"aw",@nobits
	.sectionflags	@""
	.align	16
	.zero		1024


//--------------------- .nv.shared._ZN7cutlass13device_kernelIN5flash19FlashAttnFwdCombineIN4cute5tupleIJNS3_1CILi16EEENS5_ILi64EEEEEELi4ELi256ELi1ELb0ELb0EffNS_4arch4Sm80EEEEEvNT_6ParamsE --------------------------
	.section	.nv.shared._ZN7cutlass13device_kernelIN5flash19FlashAttnFwdCombineIN4cute5tupleIJNS3_1CILi16EEENS5_ILi64EEEEEELi4ELi256ELi1ELb0ELb0EffNS_4arch4Sm80EEEEEvNT_6ParamsE,"aw",@nobits
	.sectionflags	@""
	.align	16
	.zero		1024


//--------------------- .nv.shared._ZN7cutlass13device_kernelIN5flash19FlashAttnFwdCombineIN4cute5tupleIJNS3_1CILi16EEENS5_ILi64EEEEEELi8ELi256ELi1ELb0ELb1EffNS_4arch4Sm80EEEEEvNT_6ParamsE --------------------------
	.section	.nv.shared._ZN7cutlass13device_kernelIN5flash19FlashAttnFwdCombineIN4cute5tupleIJNS3_1CILi16EEENS5_ILi64EEEEEELi8ELi256ELi1ELb0ELb1EffNS_4arch4Sm80EEEEEvNT_6ParamsE,"aw",@nobits
	.sectionflags	@""
	.align	16
	.zero		1024


//--------------------- .nv.shared._ZN7cutlass13device_kernelIN5flash19FlashAttnFwdCombineIN4cute5tupleIJNS3_1CILi16EEENS5_ILi64EEEEEELi7ELi256ELi1ELb0ELb1EffNS_4arch4Sm80EEEEEvNT_6ParamsE --------------------------
	.section	.nv.shared._ZN7cutlass13device_kernelIN5flash19FlashAttnFwdCombineIN4cute5tupleIJNS3_1CILi16EEENS5_ILi64EEEEEELi7ELi256ELi1ELb0ELb1EffNS_4arch4Sm80EEEEEvNT_6ParamsE,"aw",@nobits
	.sectionflags	@""
	.align	16
	.zero		1024


//--------------------- .nv.shared._ZN7cutlass13device_kernelIN5flash19FlashAttnFwdCombineIN4cute5tupleIJNS3_1CILi16EEENS5_ILi64EEEEEELi6ELi256ELi1ELb0ELb1EffNS_4arch4Sm80EEEEEvNT_6ParamsE --------------------------
	.section	.nv.shared._ZN7cutlass13device_kernelIN5flash19FlashAttnFwdCombineIN4cute5tupleIJNS3_1CILi16EEENS5_ILi64EEEEEELi6ELi256ELi1ELb0ELb1EffNS_4arch4Sm80EEEEEvNT_6ParamsE,"aw",@nobits
	.sectionflags	@""
	.align	16
	.zero		1024


//--------------------- .nv.shared._ZN7cutlass13device_kernelIN5flash19FlashAttnFwdCombineIN4cute5tupleIJNS3_1CILi16EEENS5_ILi64EEEEEELi5ELi256ELi1ELb0ELb1EffNS_4arch4Sm80EEEEEvNT_6ParamsE --------------------------
	.section	.nv.shared._ZN7cutlass13device_kernelIN5flash19FlashAttnFwdCombineIN4cute5tupleIJNS3_1CILi16EEENS5_ILi64EEEEEELi5ELi256ELi1ELb0ELb1EffNS_4arch4Sm80EEEEEvNT_6ParamsE,"aw",@nobits
	.sectionflags	@""
	.align	16
	.zero		1024


//--------------------- .nv.shared._ZN7cutlass13device_kernelIN5flash19FlashAttnFwdCombineIN4cute5tupleIJNS3_1CILi16EEENS5_ILi64EEEEEELi4ELi256ELi1ELb0ELb1EffNS_4arch4Sm80EEEEEvNT_6ParamsE --------------------------
	.section	.nv.shared._ZN7cutlass13device_kernelIN5flash19FlashAttnFwdCombineIN4cute5tupleIJNS3_1CILi16EEENS5_ILi64EEEEEELi4ELi256ELi1ELb0ELb1EffNS_4arch4Sm80EEEEEvNT_6ParamsE,"aw",@nobits
	.sectionflags	@""
	.align	16
	.zero		1024


//--------------------- .nv.constant0._ZN7cutlass13device_kernelIN5flash19FlashAttnFwdCombineIN4cute5tupleIJNS3_1CILi8EEENS5_ILi128EEEEEELi8ELi256ELi1ELb0ELb0ENS_10bfloat16_tEfNS_4arch4Sm90EEEEEvNT_6ParamsE --------------------------
	.section	.nv.constant0._ZN7cutlass13device_kernelIN5flash19FlashAttnFwdCombineIN4cute5tupleIJNS3_1CILi8EEENS5_ILi128EEEEEELi8ELi256ELi1ELb0ELb0ENS_10bfloat16_tEfNS_4arch4Sm90EEEEEvNT_6ParamsE,"a",@progbits
	.sectionflags	@""
	.align	4
.nv.constant0._ZN7cutlass13device_kernelIN5flash19FlashAttnFwdCombineIN4cute5tupleIJNS3_1CILi8EEENS5_ILi128EEEEEELi8ELi256ELi1ELb0ELb0ENS_10bfloat16_tEfNS_4arch4Sm90EEEEEvNT_6ParamsE:
	.zero		760


//--------------------- .nv.constant0._ZN7cutlass13device_kernelIN5flash19FlashAttnFwdCombineIN4cute5tupleIJNS3_1CILi8EEENS5_ILi128EEEEEELi7ELi256ELi1ELb0ELb0ENS_10bfloat16_tEfNS_4arch4Sm90EEEEEvNT_6ParamsE --------------------------
	.section	.nv.constant0._ZN7cutlass13device_kernelIN5flash19FlashAttnFwdCombineIN4cute5tupleIJNS3_1CILi8EEENS5_ILi128EEEEEELi7ELi256ELi1ELb0ELb0ENS_10bfloat16_tEfNS_4arch4Sm90EEEEEvNT_6ParamsE,"a",@progbits
	.sectionflags	@""
	.align	4
.nv.constant0._ZN7cutlass13device_kernelIN5flash19FlashAttnFwdCombineIN4cute5tupleIJNS3_1CILi8EEENS5_ILi128EEEEEELi7ELi256ELi1ELb0ELb0ENS_10bfloat16_tEfNS_4arch4Sm90EEEEEvNT_6ParamsE:
	.zero		760


//--------------------- .nv.constant0._ZN7cutlass13device_kernelIN5flash19FlashAttnFwdCombineIN4cute5tupleIJNS3_1CILi8EEENS5_ILi128EEEEEELi6ELi256ELi1ELb0ELb0ENS_10bfloat16_tEfNS_4arch4Sm90EEEEEvNT_6ParamsE --------------------------
	.section	.nv.constant0._ZN7cutlass13device_kernelIN5flash19FlashAttnFwdCombineIN4cute5tupleIJNS3_1CILi8EEENS5_ILi128EEEEEELi6ELi256ELi1ELb0ELb0ENS_10bfloat16_tEfNS_4arch4Sm90EEEEEvNT_6ParamsE,"a",@progbits
	.sectionflags	@""
	.align	4
.nv.constant0._ZN7cutlass13device_kernelIN5flash19FlashAttnFwdCombineIN4cute5tupleIJNS3_1CILi8EEENS5_ILi128EEEEEELi6ELi256ELi1ELb0ELb0ENS_10bfloat16_tEfNS_4arch4Sm90EEEEEvNT_6ParamsE:
	.zero		760


//--------------------- .nv.constant0._ZN7cutlass13device_kernelIN5flash19FlashAttnFwdCombineIN4cute5tupleIJNS3_1CILi8EEENS5_ILi128EEEEEELi5ELi256ELi1ELb0ELb0ENS_10bfloat16_tEfNS_4arch4Sm90EEEEEvNT_6ParamsE --------------------------
	.section	.nv.constant0._ZN7cutlass13device_kernelIN5flash19FlashAttnFwdCombineIN4cute5tupleIJNS3_1CILi8EEENS5_ILi128EEEEEELi5ELi256ELi1ELb0ELb0ENS_10bfloat16_tEfNS_4arch4Sm90EEEEEvNT_6ParamsE,"a",@progbits
	.sectionflags	@""
	.align	4
.nv.constant0._ZN7cutlass13device_kernelIN5flash19FlashAttnFwdCombineIN4cute5tupleIJNS3_1CILi8EEENS5_ILi128EEEEEELi5ELi256ELi1ELb0ELb0ENS_10bfloat16_tEfNS_4arch4Sm90EEEEEvNT_6ParamsE:
	.zero		760


//--------------------- .nv.constant0._ZN7cutlass13device_kernelIN5flash19FlashAttnFwdCombineIN4cute5tupleIJNS3_1CILi8EEENS5_ILi128EEEEEELi8ELi256ELi1ELb0ELb1ENS_10bfloat16_tEfNS_4arch4Sm90EEEEEvNT_6ParamsE --------------------------
	.section	.nv.constant0._ZN7cutlass13device_kernelIN5flash19FlashAttnFwdCombineIN4cute5tupleIJNS3_1CILi8EEENS5_ILi128EEEEEELi8ELi256ELi1ELb0ELb1ENS_10bfloat16_tEfNS_4arch4Sm90EEEEEvNT_6ParamsE,"a",@progbits
	.sectionflags	@""
	.align	4
.nv.constant0._ZN7cutlass13device_kernelIN5flash19FlashAttnFwdCombineIN4cute5tupleIJNS3_1CILi8EEENS5_ILi128EEEEEELi8ELi256ELi1ELb0ELb1ENS_10bfloat16_tEfNS_4arch4Sm90EEEEEvNT_6ParamsE:
	.zero		760


//--------------------- .nv.constant0._ZN7cutlass13device_kernelIN5flash19FlashAttnFwdCombineIN4cute5tupleIJNS3_1CILi8EEENS5_ILi128EEEEEELi7ELi256ELi1ELb0ELb1ENS_10bfloat16_tEfNS_4arch4Sm90EEEEEvNT_6ParamsE --------------------------
	.section	.nv.constant0._ZN7cutlass13device_kernelIN5flash19FlashAttnFwdCombineIN4cute5tupleIJNS3_1CILi8EEENS5_ILi128EEEEEELi7ELi256ELi1ELb0ELb1ENS_10bfloat16_tEfNS_4arch4Sm90EEEEEvNT_6ParamsE,"a",@progbits
	.sectionflags	@""
	.align	4
.nv.constant0._ZN7cutlass13device_kernelIN5flash19FlashAttnFwdCombineIN4cute5tupleIJNS3_1CILi8EEENS5_ILi128EEEEEELi7ELi256ELi1ELb0ELb1ENS_10bfloat16_tEfNS_4arch4Sm90EEEEEvNT_6ParamsE:
	.zero		760


//--------------------- .nv.constant0._ZN7cutlass13device_kernelIN5flash19FlashAttnFwdCombineIN4cute5tupleIJNS3_1CILi8EEENS5_ILi128EEEEEELi6ELi256ELi1ELb0ELb1ENS_10bfloat16_tEfNS_4arch4Sm90EEEEEvNT_6ParamsE --------------------------
	.section	.nv.constant0._ZN7cutlass13device_kernelIN5flash19FlashAttnFwdCombineIN4cute5tupleIJNS3_1CILi8EEENS5_ILi128EEEEEELi6ELi256ELi1ELb0ELb1ENS_10bfloat16_tEfNS_4arch4Sm90EEEEEvNT_6ParamsE,"a",@progbits
	.sectionflags	@""
	.align	4
.nv.constant0._ZN7cutlass13device_kernelIN5flash19FlashAttnFwdCombineIN4cute5tupleIJNS3_1CILi8EEENS5_ILi128EEEEEELi6ELi256ELi1ELb0ELb1ENS_10bfloat16_tEfNS_4arch4Sm90EEEEEvNT_6ParamsE:
	.zero		760


//--------------------- .nv.constant0._ZN7cutlass13device_kernelIN5flash19FlashAttnFwdCombineIN4cute5tupleIJNS3_1CILi8EEENS5_ILi128EEEEEELi5ELi256ELi1ELb0ELb1ENS_10bfloat16_tEfNS_4arch4Sm90EEEEEvNT_6ParamsE --------------------------
	.section	.nv.constant0._ZN7cutlass13device_kernelIN5flash19FlashAttnFwdCombineIN4cute5tupleIJNS3_1CILi8EEENS5_ILi128EEEEEELi5ELi256ELi1ELb0ELb1ENS_10bfloat16_tEfNS_4arch4Sm90EEEEEvNT_6ParamsE,"a",@progbits
	.sectionflags	@""
	.align	4
.nv.constant0._ZN7cutlass13device_kernelIN5flash19FlashAttnFwdCombineIN4cute5tupleIJNS3_1CILi8EEENS5_ILi128EEEEEELi5ELi256ELi1ELb0ELb1ENS_10bfloat16_tEfNS_4arch4Sm90EEEEEvNT_6ParamsE:
	.zero		760


//--------------------- .nv.constant0._ZN7cutlass13device_kernelIN5flash19FlashAttnFwdCombineIN4cute5tupleIJNS3_1CILi8EEENS5_ILi128EEEEEELi8ELi256ELi1ELb0ELb0ENS_10bfloat16_tEfNS_4arch4Sm80EEEEEvNT_6ParamsE --------------------------
	.section	.nv.constant0._ZN7cutlass13device_kernelIN5flash19FlashAttnFwdCombineIN4cute5tupleIJNS3_1CILi8EEENS5_ILi128EEEEEELi8ELi256ELi1ELb0ELb0ENS_10bfloat16_tEfNS_4arch4Sm80EEEEEvNT_6ParamsE,"a",@progbits
	.sectionflags	@""
	.align	4
.nv.constant0._ZN7cutlass13device_kernelIN5flash19FlashAttnFwdCombineIN4cute5tupleIJNS3_1CILi8EEENS5_ILi128EEEEEELi8ELi256ELi1ELb0ELb0ENS_10bfloat16_tEfNS_4arch4Sm80EEEEEvNT_6ParamsE:
	.zero		760


//--------------------- .nv.constant0._ZN7cutlass13device_kernelIN5flash19FlashAttnFwdCombineIN4cute5tupleIJNS3_1CILi8EEENS5_ILi128EEEEEELi7ELi256ELi1ELb0ELb0ENS_10bfloat16_tEfNS_4arch4Sm80EEEEEvNT_6ParamsE --------------------------
	.section	.nv.constant0._ZN7cutlass13device_kernelIN5flash19FlashAttnFwdCombineIN4cute5tupleIJNS3_1CILi8EEENS5_ILi128EEEEEELi7ELi256ELi1ELb0ELb0ENS_10bfloat16_tEfNS_4arch4Sm80EEEEEvNT_6ParamsE,"a",@progbits
	.sectionflags	@""
	.align	4
.nv.constant0._ZN7cutlass13device_kernelIN5flash19FlashAttnFwdCombineIN4cute5tupleIJNS3_1CILi8EEENS5_ILi128EEEEEELi7ELi256ELi1ELb0ELb0ENS_10bfloat16_tEfNS_4arch4Sm80EEEEEvNT_6ParamsE:
	.zero		760


//--------------------- .nv.constant0._ZN7cutlass13device_kernelIN5flash19FlashAttnFwdCombineIN4cute5tupleIJNS3_1CILi8EEENS5_ILi128EEEEEELi6ELi256ELi1ELb0ELb0ENS_10bfloat16_tEfNS_4arch4Sm80EEEEEvNT_6ParamsE --------------------------
	.section	.nv.constant0._ZN7cutlass13device_kernelIN5flash19FlashAttnFwdCombineIN4cute5tupleIJNS3_1CILi8EEENS5_ILi128EEEEEELi6ELi256ELi1ELb0ELb0ENS_10bfloat16_tEfNS_4arch4Sm80EEEEEvNT_6ParamsE,"a",@progbits
	.sectionflags	@""
	.align	4
.nv.constant0._ZN7cutlass13device_kernelIN5flash19FlashAttnFwdCombineIN4cute5tupleIJNS3_1CILi8EEENS5_ILi128EEEEEELi6ELi256ELi1ELb0ELb0ENS_10bfloat16_tEfNS_4arch4Sm80EEEEEvNT_6ParamsE:
	.zero		760


//--------------------- .nv.constant0._ZN7cutlass13device_kernelIN5flash19FlashAttnFwdCombineIN4cute5tupleIJNS3_1CILi8EEENS5_ILi128EEEEEELi5ELi256ELi1ELb0ELb0ENS_10bfloat16_tEfNS_4arch4Sm80EEEEEvNT_6ParamsE --------------------------
	.section	.nv.constant0._ZN7cutlass13device_kernelIN5flash19FlashAttnFwdCombineIN4cute5tupleIJNS3_1CILi8EEENS5_ILi128EEEEEELi5ELi256ELi1ELb0ELb0ENS_10bfloat16_tEfNS_4arch4Sm80EEEEEvNT_6ParamsE,"a",@progbits
	.sectionflags	@""
	.align	4
.nv.constant0._ZN7cutlass13device_kernelIN5flash19FlashAttnFwdCombineIN4cute5tupleIJNS3_1CILi8EEENS5_ILi128EEEEEELi5ELi256ELi1ELb0ELb0ENS_10bfloat16_tEfNS_4arch4Sm80EEEEEvNT_6ParamsE:
	.zero		760


//--------------------- .nv.constant0._ZN7cutlass13device_kernelIN5flash19FlashAttnFwdCombineIN4cute5tupleIJNS3_1CILi8EEENS5_ILi128EEEEEELi8ELi256ELi1ELb0ELb1ENS_10bfloat16_tEfNS_4arch4Sm80EEEEEvNT_6ParamsE --------------------------
	.section	.nv.constant0._ZN7cutlass13device_kernelIN5flash19FlashAttnFwdCombineIN4cute5tupleIJNS3_1CILi8EEENS5_ILi128EEEEEELi8ELi256ELi1ELb0ELb1ENS_10bfloat16_tEfNS_4arch4Sm80EEEEEvNT_6ParamsE,"a",@progbits
	.sectionflags	@""
	.align	4
.nv.constant0._ZN7cutlass13device_kernelIN5flash19FlashAttnFwdCombineIN4cute5tupleIJNS3_1CILi8EEENS5_ILi128EEEEEELi8ELi256ELi1ELb0ELb1ENS_10bfloat16_tEfNS_4arch4Sm80EEEEEvNT_6ParamsE:
	.zero		760


//--------------------- .nv.constant0._ZN7cutlass13device_kernelIN5flash19FlashAttnFwdCombineIN4cute5tupleIJNS3_1CILi8EEENS5_ILi128EEEEEELi7ELi256ELi1ELb0ELb1ENS_10bfloat16_tEfNS_4arch4Sm80EEEEEvNT_6ParamsE --------------------------
	.section	.nv.constant0._ZN7cutlass13device_kernelIN5flash19FlashAttnFwdCombineIN4cute5tupleIJNS3_1CILi8EEENS5_ILi128EEEEEELi7ELi256ELi1ELb0ELb1ENS_10bfloat16_tEfNS_4arch4Sm80EEEEEvNT_6ParamsE,"a",@progbits
	.sectionflags	@""
	.align	4
.nv.constant0._ZN7cutlass13device_kernelIN5flash19FlashAttnFwdCombineIN4cute5tupleIJNS3_1CILi8EEENS5_ILi128EEEEEELi7ELi256ELi1ELb0ELb1ENS_10bfloat16_tEfNS_4arch4Sm80EEEEEvNT_6ParamsE:
	.zero		760


//--------------------- .nv.constant0._ZN7cutlass13device_kernelIN5flash19FlashAttnFwdCombineIN4cute5tupleIJNS3_1CILi8EEENS5_ILi128EEEEEELi6ELi256ELi1ELb0ELb1ENS_10bfloat16_tEfNS_4arch4Sm80EEEEEvNT_6ParamsE --------------------------
	.section	.nv.constant0._ZN7cutlass13device_kernelIN5flash19FlashAttnFwdCombineIN4cute5tupleIJNS3_1CILi8EEENS5_ILi128EEEEEELi6ELi256ELi1ELb0ELb1ENS_10bfloat16_tEfNS_4arch4Sm80EEEEEvNT_6ParamsE,"a",@progbits
	.sectionflags	@""
	.align	4
.nv.constant0._ZN7cutlass13device_kernelIN5flash19FlashAttnFwdCombineIN4cute5tupleIJNS3_1CILi8EEENS5_ILi128EEEEEELi6ELi256ELi1ELb0ELb1ENS_10bfloat16_tEfNS_4arch4Sm80EEEEEvNT_6ParamsE:
	.zero		760


//--------------------- .nv.constant0._ZN7cutlass13device_kernelIN5flash19FlashAttnFwdCombineIN4cute5tupleIJNS3_1CILi8EEENS5_ILi128EEEEEELi5ELi256ELi1ELb0ELb1ENS_10bfloat16_tEfNS_4arch4Sm80EEEEEvNT_6ParamsE --------------------------
	.section	.nv.constant0._ZN7cutlass13device_kernelIN5flash19FlashAttnFwdCombineIN4cute5tupleIJNS3_1CILi8EEENS5_ILi128EEEEEELi5ELi256ELi1ELb0ELb1ENS_10bfloat16_tEfNS_4arch4Sm80EEEEEvNT_6ParamsE,"a",@progbits
	.sectionflags	@""
	.align	4
.nv.constant0._ZN7cutlass13device_kernelIN5flash19FlashAttnFwdCombineIN4cute5tupleIJNS3_1CILi8EEENS5_ILi128EEEEEELi5ELi256ELi1ELb0ELb1ENS_10bfloat16_tEfNS_4arch4Sm80EEEEEvNT_6ParamsE:
	.zero		760


//--------------------- .nv.constant0._ZN7cutlass13device_kernelIN5flash19FlashAttnFwdCombineIN4cute5tupleIJNS3_1CILi16EEENS5_ILi64EEEEEELi8ELi256ELi1ELb0ELb0ENS_10bfloat16_tEfNS_4arch4Sm90EEEEEvNT_6ParamsE --------------------------
	.section	.nv.constant0._ZN7cutlass13device_kernelIN5flash19FlashAttnFwdCombineIN4cute5tupleIJNS3_1CILi16EEENS5_ILi64EEEEEELi8ELi256ELi1ELb0ELb0ENS_10bfloat16_tEfNS_4arch4Sm90EEEEEvNT_6ParamsE,"a",@progbits
	.sectionflags	@""
	.align	4
.nv.constant0._ZN7cutlass13device_kernelIN5flash19FlashAttnFwdCombineIN4cute5tupleIJNS3_1CILi16EEENS5_ILi64EEEEEELi8ELi256ELi1ELb0ELb0ENS_10bfloat16_tEfNS_4arch4Sm90EEEEEvNT_6ParamsE:
	.zero		760


//--------------------- .nv.constant0._ZN7cutlass13device_kernelIN5flash19FlashAttnFwdCombineIN4cute5tupleIJNS3_1CILi16EEENS5_ILi64EEEEEELi7ELi256ELi1ELb0ELb0ENS_10bfloat16_tEfNS_4arch4Sm90EEEEEvNT_6ParamsE --------------------------
	.section	.nv.constant0._ZN7cutlass13device_kernelIN5flash19FlashAttnFwdCombineIN4cute5tupleIJNS3_1CILi16EEENS5_ILi64EEEEEELi7ELi256ELi1ELb0ELb0ENS_10bfloat16_tEfNS_4arch4Sm90EEEEEvNT_6ParamsE,"a",@progbits
	.sectionflags	@""
	.align	4
.nv.constant0._ZN7cutlass13device_kernelIN5flash19FlashAttnFwdCombineIN4cute5tupleIJNS3_1CILi16EEENS5_ILi64EEEEEELi7ELi256ELi1ELb0ELb0ENS_10bfloat16_tEfNS_4arch4Sm90EEEEEvNT_6ParamsE:
	.zero		760


//--------------------- .nv.constant0._ZN7cutlass13device_kernelIN5flash19FlashAttnFwdCombineIN4cute5tupleIJNS3_1CILi16EEENS5_ILi64EEEEEELi6ELi256ELi1ELb0ELb0ENS_10bfloat16_tEfNS_4arch4Sm90EEEEEvNT_6ParamsE --------------------------
	.section	.nv.constant0._ZN7cutlass13device_kernelIN5flash19FlashAttnFwdCombineIN4cute5tupleIJNS3_1CILi16EEENS5_ILi64EEEEEELi6ELi256ELi1ELb0ELb0ENS_10bfloat16_tEfNS_4arch4Sm90EEEEEvNT_6ParamsE,"a",@progbits
	.sectionflags	@""
	.align	4
.nv.constant0._ZN7cutlass13device_kernelIN5flash19FlashAttnFwdCombineIN4cute5tupleIJNS3_1CILi16EEENS5_ILi64EEEEEELi6ELi256ELi1ELb0ELb0ENS_10bfloat16_tEfNS_4arch4Sm90EEEEEvNT_6ParamsE:
	.zero		760


//--------------------- .nv.constant0._ZN7cutlass13device_kernelIN5flash19FlashAttnFwdCombineIN4cute5tupleIJNS3_1CILi16EEENS5_ILi64EEEEEELi5ELi256ELi1ELb0ELb0ENS_10bfloat16_tEfNS_4arch4Sm90EEEEEvNT_6ParamsE --------------------------
	.section	.nv.constant0._ZN7cutlass13device_kernelIN5flash19FlashAttnFwdCombineIN4cute5tupleIJNS3_1CILi16EEENS5_ILi64EEEEEELi5ELi256ELi1ELb0ELb0ENS_10bfloat16_tEfNS_4arch4Sm90EEEEEvNT_6ParamsE,"a",@progbits
	.sectionflags	@""
	.align	4
.nv.constant0._ZN7cutlass13device_kernelIN5flash19FlashAttnFwdCombineIN4cute5tupleIJNS3_1CILi16EEENS5_ILi64EEEEEELi5ELi256ELi1ELb0ELb0ENS_10bfloat16_tEfNS_4arch4Sm90EEEEEvNT_6ParamsE:
	.zero		760


//--------------------- .nv.constant0._ZN7cutlass13device_kernelIN5flash19FlashAttnFwdCombineIN4cute5tupleIJNS3_1CILi16EEENS5_ILi64EEEEEELi4ELi256ELi1ELb0ELb0ENS_10bfloat16_tEfNS_4arch4Sm90EEEEEvNT_6ParamsE --------------------------
	.section	.nv.constant0._ZN7cutlass13device_kernelIN5flash19FlashAttnFwdCombineIN4cute5tupleIJNS3_1CILi16EEENS5_ILi64EEEEEELi4ELi256ELi1ELb0ELb0ENS_10bfloat16_tEfNS_4arch4Sm90EEEEEvNT_6ParamsE,"a",@progbits
	.sectionflags	@""
	.align	4
.nv.constant0._ZN7cutlass13device_kernelIN5flash19FlashAttnFwdCombineIN4cute5tupleIJNS3_1CILi16EEENS5_ILi64EEEEEELi4ELi256ELi1ELb0ELb0ENS_10bfloat16_tEfNS_4arch4Sm90EEEEEvNT_6ParamsE:
	.zero		760


//--------------------- .nv.constant0._ZN7cutlass13device_kernelIN5flash19FlashAttnFwdCombineIN4cute5tupleIJNS3_1CILi16EEENS5_ILi64EEEEEELi8ELi256ELi1ELb0ELb1ENS_10bfloat16_tEfNS_4arch4Sm90EEEEEvNT_6ParamsE --------------------------
	.section	.nv.constant0._ZN7cutlass13device_kernelIN5flash19FlashAttnFwdCombineIN4cute5tupleIJNS3_1CILi16EEENS5_ILi64EEEEEELi8ELi256ELi1ELb0ELb1ENS_10bfloat16_tEfNS_4arch4Sm90EEEEEvNT_6ParamsE,"a",@progbits
	.sectionflags	@""
	.align	4
.nv.constant0._ZN7cutlass13device_kernelIN5flash19FlashAttnFwdCombineIN4cute5tupleIJNS3_1CILi16EEENS5_ILi64EEEEEELi8ELi256ELi1ELb0ELb1ENS_10bfloat16_tEfNS_4arch4Sm90EEEEEvNT_6ParamsE:
	.zero		760


//--------------------- .nv.constant0._ZN7cutlass13device_kernelIN5flash19FlashAttnFwdCombineIN4cute5tupleIJNS3_1CILi16EEENS5_ILi64EEEEEELi7ELi256ELi1ELb0ELb1ENS_10bfloat16_tEfNS_4arch4Sm90EEEEEvNT_6ParamsE --------------------------
	.section	.nv.constant0._ZN7cutlass13device_kernelIN5flash19FlashAttnFwdCombineIN4cute5tupleIJNS3_1CILi16EEENS5_ILi64EEEEEELi7ELi256ELi1ELb0ELb1ENS_10bfloat16_tEfNS_4arch4Sm90EEEEEvNT_6ParamsE,"a",@progbits
	.sectionflags	@""
	.align	4
.nv.constant0._ZN7cutlass13device_kernelIN5flash19FlashAttnFwdCombineIN4cute5tupleIJNS3_1CILi16EEENS5_ILi64EEEEEELi7ELi256ELi1ELb0ELb1ENS_10bfloat16_tEfNS_4arch4Sm90EEEEEvNT_6ParamsE:
	.zero		760


//--------------------- .nv.constant0._ZN7cutlass13device_kernelIN5flash19FlashAttnFwdCombineIN4cute5tupleIJNS3_1CILi16EEENS5_ILi64EEEEEELi6ELi256ELi1ELb0ELb1ENS_10bfloat16_tEfNS_4arch4Sm90EEEEEvNT_6ParamsE --------------------------
	.section	.nv.constant0._ZN7cutlass13device_kernelIN5flash19FlashAttnFwdCombineIN4cute5tupleIJNS3_1CILi16EEENS5_ILi64EEEEEELi6ELi256ELi1ELb0ELb1ENS_10bfloat16_tEfNS_4arch4Sm90EEEEEvNT_6ParamsE,"a",@progbits
	.sectionflags	@""
	.align	4
.nv.constant0._ZN7cutlass13device_kernelIN5flash19FlashAttnFwdCombineIN4cute5tupleIJNS3_1CILi16EEENS5_ILi64EEEEEELi6ELi256ELi1ELb0ELb1ENS_10bfloat16_tEfNS_4arch4Sm90EEEEEvNT_6ParamsE:
	.zero		760


//--------------------- .nv.constant0._ZN7cutlass13device_kernelIN5flash19FlashAttnFwdCombineIN4cute5tupleIJNS3_1CILi16EEENS5_ILi64EEEEEELi5ELi256ELi1ELb0ELb1ENS_10bfloat16_tEfNS_4arch4Sm90EEEEEvNT_6ParamsE --------------------------
	.section	.nv.constant0._ZN7cutlass13device_kernelIN5flash19FlashAttnFwdCombineIN4cute5tupleIJNS3_1CILi16EEENS5_ILi64EEEEEELi5ELi256ELi1ELb0ELb1ENS_10bfloat16_tEfNS_4arch4Sm90EEEEEvNT_6ParamsE,"a",@progbits
	.sectionflags	@""
	.align	4
.nv.constant0._ZN7cutlass13device_kernelIN5flash19FlashAttnFwdCombineIN4cute5tupleIJNS3_1CILi16EEENS5_ILi64EEEEEELi5ELi256ELi1ELb0ELb1ENS_10bfloat16_tEfNS_4arch4Sm90EEEEEvNT_6ParamsE:
	.zero		760


//--------------------- .nv.constant0._ZN7cutlass13device_kernelIN5flash19FlashAttnFwdCombineIN4cute5tupleIJNS3_1CILi16EEENS5_ILi64EEEEEELi4ELi256ELi1ELb0ELb1ENS_10bfloat16_tEfNS_4arch4Sm90EEEEEvNT_6ParamsE --------------------------
	.section	.nv.constant0._ZN7cutlass13device_kernelIN5flash19FlashAttnFwdCombineIN4cute5tupleIJNS3_1CILi16EEENS5_ILi64EEEEEELi4ELi256ELi1ELb0ELb1ENS_10bfloat16_tEfNS_4arch4Sm90EEEEEvNT_6ParamsE,"a",@progbits
	.sectionflags	@""
	.align	4
.nv.constant0._ZN7cutlass13device_kernelIN5flash19FlashAttnFwdCombineIN4cute5tupleIJNS3_1CILi16EEENS5_ILi64EEEEEELi4ELi256ELi1ELb0ELb1ENS_10bfloat16_tEfNS_4arch4Sm90EEEEEvNT_6ParamsE:
	.zero		760


//--------------------- .nv.constant0._ZN7cutlass13device_kernelIN5flash19FlashAttnFwdCombineIN4cute5tupleIJNS3_1CILi16EEENS5_ILi64EEEEEELi8ELi256ELi1ELb0ELb0ENS_10bfloat16_tEfNS_4arch4Sm80EEEEEvNT_6ParamsE --------------------------
	.section	.nv.constant0._ZN7cutlass13device_kernelIN5flash19FlashAttnFwdCombineIN4cute5tupleIJNS3_1CILi16EEENS5_ILi64EEEEEELi8ELi256ELi1ELb0ELb0ENS_10bfloat16_tEfNS_4arch4Sm80EEEEEvNT_6ParamsE,"a",@progbits
	.sectionflags	@""
	.align	4
.nv.constant0._ZN7cutlass13device_kernelIN5flash19FlashAttnFwdCombineIN4cute5tupleIJNS3_1CILi16EEENS5_ILi64EEEEEELi8ELi256ELi1ELb0ELb0ENS_10bfloat16_tEfNS_4arch4Sm80EEEEEvNT_6ParamsE:
	.zero		760


//--------------------- .nv.constant0._ZN7cutlass13device_kernelIN5flash19FlashAttnFwdCombineIN4cute5tupleIJNS3_1CILi16EEENS5_ILi64EEEEEELi7ELi256ELi1ELb0ELb0ENS_10bfloat16_tEfNS_4arch4Sm80EEEEEvNT_6ParamsE --------------------------
	.section	.nv.constant0._ZN7cutlass13device_kernelIN5flash19FlashAttnFwdCombineIN4cute5tupleIJNS3_1CILi16EEENS5_ILi64EEEEEELi7ELi256ELi1ELb0ELb0ENS_10bfloat16_tEfNS_4arch4Sm80EEEEEvNT_6ParamsE,"a",@progbits
	.sectionflags	@""
	.align	4
.nv.constant0._ZN7cutlass13device_kernelIN5flash19FlashAttnFwdCombineIN4cute5tupleIJNS3_1CILi16EEENS5_ILi64EEEEEELi7ELi256ELi1ELb0ELb0ENS_10bfloat16_tEfNS_4arch4Sm80EEEEEvNT_6ParamsE:
	.zero		760


//--------------------- .nv.constant0._ZN7cutlass13device_kernelIN5flash19FlashAttnFwdCombineIN4cute5tupleIJNS3_1CILi16EEENS5_ILi64EEEEEELi6ELi256ELi1ELb0ELb0ENS_10bfloat16_tEfNS_4arch4Sm80EEEEEvNT_6ParamsE --------------------------
	.section	.nv.constant0._ZN7cutlass13device_kernelIN5flash19FlashAttnFwdCombineIN4cute5tupleIJNS3_1CILi16EEENS5_ILi64EEEEEELi6ELi256ELi1ELb0ELb0ENS_10bfloat16_tEfNS_4arch4Sm80EEEEEvNT_6ParamsE,"a",@progbits
	.sectionflags	@""
	.align	4
.nv.constant0._ZN7cutlass13device_kernelIN5flash19FlashAttnFwdCombineIN4cute5tupleIJNS3_1CILi16EEENS5_ILi64EEEEEELi6ELi256ELi1ELb0ELb0ENS_10bfloat16_tEfNS_4arch4Sm80EEEEEvNT_6ParamsE:
	.zero		760


//--------------------- .nv.constant0._ZN7cutlass13device_kernelIN5flash19FlashAttnFwdCombineIN4cute5tupleIJNS3_1CILi16EEENS5_ILi64EEEEEELi5ELi256ELi1ELb0ELb0ENS_10bfloat16_tEfNS_4arch4Sm80EEEEEvNT_6ParamsE --------------------------
	.section	.nv.constant0._ZN7cutlass13device_kernelIN5flash19FlashAttnFwdCombineIN4cute5tupleIJNS3_1CILi16EEENS5_ILi64EEEEEELi5ELi256ELi1ELb0ELb0ENS_10bfloat16_tEfNS_4arch4Sm80EEEEEvNT_6ParamsE,"a",@progbits
	.sectionflags	@""
	.align	4
.nv.constant0._ZN7cutlass13device_kernelIN5flash19FlashAttnFwdCombineIN4cute5tupleIJNS3_1CILi16EEENS5_ILi64EEEEEELi5ELi256ELi1ELb0ELb0ENS_10bfloat16_tEfNS_4arch4Sm80EEEEEvNT_6ParamsE:
	.zero		760


//--------------------- .nv.constant0._ZN7cutlass13device_kernelIN5flash19FlashAttnFwdCombineIN4cute5tupleIJNS3_1CILi16EEENS5_ILi64EEEEEELi4ELi256ELi1ELb0ELb0ENS_10bfloat16_tEfNS_4arch4Sm80EEEEEvNT_6ParamsE --------------------------
	.section	.nv.constant0._ZN7cutlass13device_kernelIN5flash19FlashAttnFwdCombineIN4cute5tupleIJNS3_1CILi16EEENS5_ILi64EEEEEELi4ELi256ELi1ELb0ELb0ENS_10bfloat16_tEfNS_4arch4Sm80EEEEEvNT_6ParamsE,"a",@progbits
	.sectionflags	@""
	.align	4
.nv.constant0._ZN7cutlass13device_kernelIN5flash19FlashAttnFwdCombineIN4cute5tupleIJNS3_1CILi16EEENS5_ILi64EEEEEELi4ELi256ELi1ELb0ELb0ENS_10bfloat16_tEfNS_4arch4Sm80EEEEEvNT_6ParamsE:
	.zero		760


//--------------------- .nv.constant0._ZN7cutlass13device_kernelIN5flash19FlashAttnFwdCombineIN4cute5tupleIJNS3_1CILi16EEENS5_ILi64EEEEEELi8ELi256ELi1ELb0ELb1ENS_10bfloat16_tEfNS_4arch4Sm80EEEEEvNT_6ParamsE --------------------------
	.section	.nv.constant0._ZN7cutlass13device_kernelIN5flash19FlashAttnFwdCombineIN4cute5tupleIJNS3_1CILi16EEENS5_ILi64EEEEEELi8ELi256ELi1ELb0ELb1ENS_10bfloat16_tEfNS_4arch4Sm80EEEEEvNT_6ParamsE,"a",@progbits
	.sectionflags	@""
	.align	4
.nv.constant0._ZN7cutlass13device_kernelIN5flash19FlashAttnFwdCombineIN4cute5tupleIJNS3_1CILi16EEENS5_ILi64EEEEEELi8ELi256ELi1ELb0ELb1ENS_10bfloat16_tEfNS_4arch4Sm80EEEEEvNT_6ParamsE:
	.zero		760


//--------------------- .nv.constant0._ZN7cutlass13device_kernelIN5flash19FlashAttnFwdCombineIN4cute5tupleIJNS3_1CILi16EEENS5_ILi64EEEEEELi7ELi256ELi1ELb0ELb1ENS_10bfloat16_tEfNS_4arch4Sm80EEEEEvNT_6ParamsE --------------------------
	.section	.nv.constant0._ZN7cutlass13device_kernelIN5flash19FlashAttnFwdCombineIN4cute5tupleIJNS3_1CILi16EEENS5_ILi64EEEEEELi7ELi256ELi1ELb0ELb1ENS_10bfloat16_tEfNS_4arch4Sm80EEEEEvNT_6ParamsE,"a",@progbits
	.sectionflags	@""
	.align	4
.nv.constant0._ZN7cutlass13device_kernelIN5flash19FlashAttnFwdCombineIN4cute5tupleIJNS3_1CILi16EEENS5_ILi64EEEEEELi7ELi256ELi1ELb0ELb1ENS_10bfloat16_tEfNS_4arch4Sm80EEEEEvNT_6ParamsE:
	.zero		760


//--------------------- .nv.constant0._ZN7cutlass13device_kernelIN5flash19FlashAttnFwdCombineIN4cute5tupleIJNS3_1CILi16EEENS5_ILi64EEEEEELi6ELi256ELi1ELb0ELb1ENS_10bfloat16_tEfNS_4arch4Sm80EEEEEvNT_6ParamsE --------------------------
	.section	.nv.constant0._ZN7cutlass13device_kernelIN5flash19FlashAttnFwdCombineIN4cute5tupleIJNS3_1CILi16EEENS5_ILi64EEEEEELi6ELi256ELi1ELb0ELb1ENS_10bfloat16_tEfNS_4arch4Sm80EEEEEvNT_6ParamsE,"a",@progbits
	.sectionflags	@""
	.align	4
.nv.constant0._ZN7cutlass13device_kernelIN5flash19FlashAttnFwdCombineIN4cute5tupleIJNS3_1CILi16EEENS5_ILi64EEEEEELi6ELi256ELi1ELb0ELb1ENS_10bfloat16_tEfNS_4arch4Sm80EEEEEvNT_6ParamsE:
	.zero		760


//--------------------- .nv.constant0._ZN7cutlass13device_kernelIN5flash19FlashAttnFwdCombineIN4cute5tupleIJNS3_1CILi16EEENS5_ILi64EEEEEELi5ELi256ELi1ELb0ELb1ENS_10bfloat16_tEfNS_4arch4Sm80EEEEEvNT_6ParamsE --------------------------
	.section	.nv.constant0._ZN7cutlass13device_kernelIN5flash19FlashAttnFwdCombineIN4cute5tupleIJNS3_1CILi16EEENS5_ILi64EEEEEELi5ELi256ELi1ELb0ELb1ENS_10bfloat16_tEfNS_4arch4Sm80EEEEEvNT_6ParamsE,"a",@progbits
	.sectionflags	@""
	.align	4
.nv.constant0._ZN7cutlass13device_kernelIN5flash19FlashAttnFwdCombineIN4cute5tupleIJNS3_1CILi16EEENS5_ILi64EEEEEELi5ELi256ELi1ELb0ELb1ENS_10bfloat16_tEfNS_4arch4Sm80EEEEEvNT_6ParamsE:
	.zero		760


//--------------------- .nv.constant0._ZN7cutlass13device_kernelIN5flash19FlashAttnFwdCombineIN4cute5tupleIJNS3_1CILi16EEENS5_ILi64EEEEEELi4ELi256ELi1ELb0ELb1ENS_10bfloat16_tEfNS_4arch4Sm80EEEEEvNT_6ParamsE --------------------------
	.section	.nv.constant0._ZN7cutlass13device_kernelIN5flash19FlashAttnFwdCombineIN4cute5tupleIJNS3_1CILi16EEENS5_ILi64EEEEEELi4ELi256ELi1ELb0ELb1ENS_10bfloat16_tEfNS_4arch4Sm80EEEEEvNT_6ParamsE,"a",@progbits
	.sectionflags	@""
	.align	4
.nv.constant0._ZN7cutlass13device_kernelIN5flash19FlashAttnFwdCombineIN4cute5tupleIJNS3_1CILi16EEENS5_ILi64EEEEEELi4ELi256ELi1ELb0ELb1ENS_10bfloat16_tEfNS_4arch4Sm80EEEEEvNT_6ParamsE:
	.zero		760


//--------------------- .nv.constant0._ZN7cutlass13device_kernelIN5flash19FlashAttnFwdCombineIN4cute5tupleIJNS3_1CILi8EEENS5_ILi128EEEEEELi8ELi256ELi1ELb0ELb0ENS_6half_tEfNS_4arch4Sm90EEEEEvNT_6ParamsE --------------------------
	.section	.nv.constant0._ZN7cutlass13device_kernelIN5flash19FlashAttnFwdCombineIN4cute5tupleIJNS3_1CILi8EEENS5_ILi128EEEEEELi8ELi256ELi1ELb0ELb0ENS_6half_tEfNS_4arch4Sm90EEEEEvNT_6ParamsE,"a",@progbits
	.sectionflags	@""
	.align	4
.nv.constant0._ZN7cutlass13device_kernelIN5flash19FlashAttnFwdCombineIN4cute5tupleIJNS3_1CILi8EEENS5_ILi128EEEEEELi8ELi256ELi1ELb0ELb0ENS_6half_tEfNS_4arch4Sm90EEEEEvNT_6ParamsE:
	.zero		760


//--------------------- .nv.constant0._ZN7cutlass13device_kernelIN5flash19FlashAttnFwdCombineIN4cute5tupleIJNS3_1CILi8EEENS5_ILi128EEEEEELi7ELi256ELi1ELb0ELb0ENS_6half_tEfNS_4arch4Sm90EEEEEvNT_6ParamsE --------------------------
	.section	.nv.constant0._ZN7cutlass13device_kernelIN5flash19FlashAttnFwdCombineIN4cute5tupleIJNS3_1CILi8EEENS5_ILi128EEEEEELi7ELi256ELi1ELb0ELb0ENS_6half_tEfNS_4arch4Sm90EEEEEvNT_6ParamsE,"a",@progbits
	.sectionflags	@""
	.align	4
.nv.constant0._ZN7cutlass13device_kernelIN5flash19FlashAttnFwdCombineIN4cute5tupleIJNS3_1CILi8EEENS5_ILi128EEEEEELi7ELi256ELi1ELb0ELb0ENS_6half_tEfNS_4arch4Sm90EEEEEvNT_6ParamsE:
	.zero		760


//--------------------- .nv.constant0._ZN7cutlass13device_kernelIN5flash19FlashAttnFwdCombineIN4cute5tupleIJNS3_1CILi8EEENS5_ILi128EEEEEELi6ELi256ELi1ELb0ELb0ENS_6half_tEfNS_4arch4Sm90EEEEEvNT_6ParamsE --------------------------
	.section	.nv.constant0._ZN7cutlass13device_kernelIN5flash19FlashAttnFwdCombineIN4cute5tupleIJNS3_1CILi8EEENS5_ILi128EEEEEELi6ELi256ELi1ELb0ELb0ENS_6half_tEfNS_4arch4Sm90EEEEEvNT_6ParamsE,"a",@progbits
	.sectionflags	@""
	.align	4
.nv.constant0._ZN7cutlass13device_kernelIN5flash19FlashAttnFwdCombineIN4cute5tupleIJNS3_1CILi8EEENS5_ILi128EEEEEELi6ELi256ELi1ELb0ELb0ENS_6half_tEfNS_4arch4Sm90EEEEEvNT_6ParamsE:
	.zero		760


//--------------------- .nv.constant0._ZN7cutlass13device_kernelIN5flash19FlashAttnFwdCombineIN4cute5tupleIJNS3_1CILi8EEENS5_ILi128EEEEEELi5ELi256ELi1ELb0ELb0ENS_6half_tEfNS_4arch4Sm90EEEEEvNT_6ParamsE --------------------------
	.section	.nv.constant0._ZN7cutlass13device_kernelIN5flash19FlashAttnFwdCombineIN4cute5tupleIJNS3_1CILi8EEENS5_ILi128EEEEEELi5ELi256ELi1ELb0ELb0ENS_6half_tEfNS_4arch4Sm90EEEEEvNT_6ParamsE,"a",@progbits
	.sectionflags	@""
	.align	4
.nv.constant0._ZN7cutlass13device_kernelIN5flash19FlashAttnFwdCombineIN4cute5tupleIJNS3_1CILi8EEENS5_ILi128EEEEEELi5ELi256ELi1ELb0ELb0ENS_6half_tEfNS_4arch4Sm90EEEEEvNT_6ParamsE:
	.zero		760


//--------------------- .nv.constant0._ZN7cutlass13device_kernelIN5flash19FlashAttnFwdCombineIN4cute5tupleIJNS3_1CILi8EEENS5_ILi128EEEEEELi8ELi256ELi1ELb0ELb1ENS_6half_tEfNS_4arch4Sm90EEEEEvNT_6ParamsE --------------------------
	.section	.nv.constant0._ZN7cutlass13device_kernelIN5flash19FlashAttnFwdCombineIN4cute5tupleIJNS3_1CILi8EEENS5_ILi128EEEEEELi8ELi256ELi1ELb0ELb1ENS_6half_tEfNS_4arch4Sm90EEEEEvNT_6ParamsE,"a",@progbits
	.sectionflags	@""
	.align	4
.nv.constant0._ZN7cutlass13device_kernelIN5flash19FlashAttnFwdCombineIN4cute5tupleIJNS3_1CILi8EEENS5_ILi128EEEEEELi8ELi256ELi1ELb0ELb1ENS_6half_tEfNS_4arch4Sm90EEEEEvNT_6ParamsE:
	.zero		760


//--------------------- .nv.constant0._ZN7cutlass13device_kernelIN5flash19FlashAttnFwdCombineIN4cute5tupleIJNS3_1CILi8EEENS5_ILi128EEEEEELi7ELi256ELi1ELb0ELb1ENS_6half_tEfNS_4arch4Sm90EEEEEvNT_6ParamsE --------------------------
	.section	.nv.constant0._ZN7cutlass13device_kernelIN5flash19FlashAttnFwdCombineIN4cute5tupleIJNS3_1CILi8EEENS5_ILi128EEEEEELi7ELi256ELi1ELb0ELb1ENS_6half_tEfNS_4arch4Sm90EEEEEvNT_6ParamsE,"a",@progbits
	.sectionflags	@""
	.align	4
.nv.constant0._ZN7cutlass13device_kernelIN5flash19FlashAttnFwdCombineIN4cute5tupleIJNS3_1CILi8EEENS5_ILi128EEEEEELi7ELi256ELi1ELb0ELb1ENS_6half_tEfNS_4arch4Sm90EEEEEvNT_6ParamsE:
	.zero		760


//--------------------- .nv.constant0._ZN7cutlass13device_kernelIN5flash19FlashAttnFwdCombineIN4cute5tupleIJNS3_1CILi8EEENS5_ILi128EEEEEELi6ELi256ELi1ELb0ELb1ENS_6half_tEfNS_4arch4Sm90EEEEEvNT_6ParamsE --------------------------
	.section	.nv.constant0._ZN7cutlass13device_kernelIN5flash19FlashAttnFwdCombineIN4cute5tupleIJNS3_1CILi8EEENS5_ILi128EEEEEELi6ELi256ELi1ELb0ELb1ENS_6half_tEfNS_4arch4Sm90EEEEEvNT_6ParamsE,"a",@progbits
	.sectionflags	@""
	.align	4
.nv.constant0._ZN7cutlass13device_kernelIN5flash19FlashAttnFwdCombineIN4cute5tupleIJNS3_1CILi8EEENS5_ILi128EEEEEELi6ELi256ELi1ELb0ELb1ENS_6half_tEfNS_4arch4Sm90EEEEEvNT_6ParamsE:
	.zero		760


//--------------------- .nv.constant0._ZN7cutlass13device_kernelIN5flash19FlashAttnFwdCombineIN4cute5tupleIJNS3_1CILi8EEENS5_ILi128EEEEEELi5ELi256ELi1ELb0ELb1ENS_6half_tEfNS_4arch4Sm90EEEEEvNT_6ParamsE --------------------------
	.section	.nv.constant0._ZN7cutlass13device_kernelIN5flash19FlashAttnFwdCombineIN4cute5tupleIJNS3_1CILi8EEENS5_ILi128EEEEEELi5ELi256ELi1ELb0ELb1ENS_6half_tEfNS_4arch4Sm90EEEEEvNT_6ParamsE,"a",@progbits
	.sectionflags	@""
	.align	4
.nv.constant0._ZN7cutlass13device_kernelIN5flash19FlashAttnFwdCombineIN4cute5tupleIJNS3_1CILi8EEENS5_ILi128EEEEEELi5ELi256ELi1ELb0ELb1ENS_6half_tEfNS_4arch4Sm90EEEEEvNT_6ParamsE:
	.zero		760


//--------------------- .nv.constant0._ZN7cutlass13device_kernelIN5flash19FlashAttnFwdCombineIN4cute5tupleIJNS3_1CILi8EEENS5_ILi128EEEEEELi8ELi256ELi1ELb0ELb0ENS_6half_tEfNS_4arch4Sm80EEEEEvNT_6ParamsE --------------------------
	.section	.nv.constant0._ZN7cutlass13device_kernelIN5flash19FlashAttnFwdCombineIN4cute5tupleIJNS3_1CILi8EEENS5_ILi128EEEEEELi8ELi256ELi1ELb0ELb0ENS_6half_tEfNS_4arch4Sm80EEEEEvNT_6ParamsE,"a",@progbits
	.sectionflags	@""
	.align	4
.nv.constant0._ZN7cutlass13device_kernelIN5flash19FlashAttnFwdCombineIN4cute5tupleIJNS3_1CILi8EEENS5_ILi128EEEEEELi8ELi256ELi1ELb0ELb0ENS_6half_tEfNS_4arch4Sm80EEEEEvNT_6ParamsE:
	.zero		760


//--------------------- .nv.constant0._ZN7cutlass13device_kernelIN5flash19FlashAttnFwdCombineIN4cute5tupleIJNS3_1CILi8EEENS5_ILi128EEEEEELi7ELi256ELi1ELb0ELb0ENS_6half_tEfNS_4arch4Sm80EEEEEvNT_6ParamsE --------------------------
	.section	.nv.constant0._ZN7cutlass13device_kernelIN5flash19FlashAttnFwdCombineIN4cute5tupleIJNS3_1CILi8EEENS5_ILi128EEEEEELi7ELi256ELi1ELb0ELb0ENS_6half_tEfNS_4arch4Sm80EEEEEvNT_6ParamsE,"a",@progbits
	.sectionflags	@""
	.align	4
.nv.constant0._ZN7cutlass13device_kernelIN5flash19FlashAttnFwdCombineIN4cute5tupleIJNS3_1CILi8EEENS5_ILi128EEEEEELi7ELi256ELi1ELb0ELb0ENS_6half_tEfNS_4arch4Sm80EEEEEvNT_6ParamsE:
	.zero		760


//--------------------- .nv.constant0._ZN7cutlass13device_kernelIN5flash19FlashAttnFwdCombineIN4cute5tupleIJNS3_1CILi8EEENS5_ILi128EEEEEELi6ELi256ELi1ELb0ELb0ENS_6half_tEfNS_4arch4Sm80EEEEEvNT_6ParamsE --------------------------
	.section	.nv.constant0._ZN7cutlass13device_kernelIN5flash19FlashAttnFwdCombineIN4cute5tupleIJNS3_1CILi8EEENS5_ILi128EEEEEELi6ELi256ELi1ELb0ELb0ENS_6half_tEfNS_4arch4Sm80EEEEEvNT_6ParamsE,"a",@progbits
	.sectionflags	@""
	.align	4
.nv.constant0._ZN7cutlass13device_kernelIN5flash19FlashAttnFwdCombineIN4cute5tupleIJNS3_1CILi8EEENS5_ILi128EEEEEELi6ELi256ELi1ELb0ELb0ENS_6half_tEfNS_4arch4Sm80EEEEEvNT_6ParamsE:
	.zero		760


//--------------------- .nv.constant0._ZN7cutlass13device_kernelIN5flash19FlashAttnFwdCombineIN4cute5tupleIJNS3_1CILi8EEENS5_ILi128EEEEEELi5ELi256ELi1ELb0ELb0ENS_6half_tEfNS_4arch4Sm80EEEEEvNT_6ParamsE --------------------------
	.section	.nv.constant0._ZN7cutlass13device_kernelIN5flash19FlashAttnFwdCombineIN4cute5tupleIJNS3_1CILi8EEENS5_ILi128EEEEEELi5ELi256ELi1ELb0ELb0ENS_6half_tEfNS_4arch4Sm80EEEEEvNT_6ParamsE,"a",@progbits
	.sectionflags	@""
	.align	4
.nv.constant0._ZN7cutlass13device_kernelIN5flash19FlashAttnFwdCombineIN4cute5tupleIJNS3_1CILi8EEENS5_ILi128EEEEEELi5ELi256ELi1ELb0ELb0ENS_6half_tEfNS_4arch4Sm80EEEEEvNT_6ParamsE:
	.zero		760


//--------------------- .nv.constant0._ZN7cutlass13device_kernelIN5flash19FlashAttnFwdCombineIN4cute5tupleIJNS3_1CILi8EEENS5_ILi128EEEEEELi8ELi256ELi1ELb0ELb1ENS_6half_tEfNS_4arch4Sm80EEEEEvNT_6ParamsE --------------------------
	.section	.nv.constant0._ZN7cutlass13device_kernelIN5flash19FlashAttnFwdCombineIN4cute5tupleIJNS3_1CILi8EEENS5_ILi128EEEEEELi8ELi256ELi1ELb0ELb1ENS_6half_tEfNS_4arch4Sm80EEEEEvNT_6ParamsE,"a",@progbits
	.sectionflags	@""
	.align	4
.nv.constant0._ZN7cutlass13device_kernelIN5flash19FlashAttnFwdCombineIN4cute5tupleIJNS3_1CILi8EEENS5_ILi128EEEEEELi8ELi256ELi1ELb0ELb1ENS_6half_tEfNS_4arch4Sm80EEEEEvNT_6ParamsE:
	.zero		760


//--------------------- .nv.constant0._ZN7cutlass13device_kernelIN5flash19FlashAttnFwdCombineIN4cute5tupleIJNS3_1CILi8EEENS5_ILi128EEEEEELi7ELi256ELi1ELb0ELb1ENS_6half_tEfNS_4arch4Sm80EEEEEvNT_6ParamsE --------------------------
	.section	.nv.constant0._ZN7cutlass13device_kernelIN5flash19FlashAttnFwdCombineIN4cute5tupleIJNS3_1CILi8EEENS5_ILi128EEEEEELi7ELi256ELi1ELb0ELb1ENS_6half_tEfNS_4arch4Sm80EEEEEvNT_6ParamsE,"a",@progbits
	.sectionflags	@""
	.align	4
.nv.constant0._ZN7cutlass13device_kernelIN5flash19FlashAttnFwdCombineIN4cute5tupleIJNS3_1CILi8EEENS5_ILi128EEEEEELi7ELi256ELi1ELb0ELb1ENS_6half_tEfNS_4arch4Sm80EEEEEvNT_6ParamsE:
	.zero		760


//--------------------- .nv.constant0._ZN7cutlass13device_kernelIN5flash19FlashAttnFwdCombineIN4cute5tupleIJNS3_1CILi8EEENS5_ILi128EEEEEELi6ELi256ELi1ELb0ELb1ENS_6half_tEfNS_4arch4Sm80EEEEEvNT_6ParamsE --------------------------
	.section	.nv.constant0._ZN7cutlass13device_kernelIN5flash19FlashAttnFwdCombineIN4cute5tupleIJNS3_1CILi8EEENS5_ILi128EEEEEELi6ELi256ELi1ELb0ELb1ENS_6half_tEfNS_4arch4Sm80EEEEEvNT_6ParamsE,"a",@progbits
	.sectionflags	@""
	.align	4
.nv.constant0._ZN7cutlass13device_kernelIN5flash19FlashAttnFwdCombineIN4cute5tupleIJNS3_1CILi8EEENS5_ILi128EEEEEELi6ELi256ELi1ELb0ELb1ENS_6half_tEfNS_4arch4Sm80EEEEEvNT_6ParamsE:
	.zero		760


//--------------------- .nv.constant0._ZN7cutlass13device_kernelIN5flash19FlashAttnFwdCombineIN4cute5tupleIJNS3_1CILi8EEENS5_ILi128EEEEEELi5ELi256ELi1ELb0ELb1ENS_6half_tEfNS_4arch4Sm80EEEEEvNT_6ParamsE --------------------------
	.section	.nv.constant0._ZN7cutlass13device_kernelIN5flash19FlashAttnFwdCombineIN4cute5tupleIJNS3_1CILi8EEENS5_ILi128EEEEEELi5ELi256ELi1ELb0ELb1ENS_6half_tEfNS_4arch4Sm80EEEEEvNT_6ParamsE,"a",@progbits
	.sectionflags	@""
	.align	4
.nv.constant0._ZN7cutlass13device_kernelIN5flash19FlashAttnFwdCombineIN4cute5tupleIJNS3_1CILi8EEENS5_ILi128EEEEEELi5ELi256ELi1ELb0ELb1ENS_6half_tEfNS_4arch4Sm80EEEEEvNT_6ParamsE:
	.zero		760


//--------------------- .nv.constant0._ZN7cutlass13device_kernelIN5flash19FlashAttnFwdCombineIN4cute5tupleIJNS3_1CILi16EEENS5_ILi64EEEEEELi8ELi256ELi1ELb0ELb0ENS_6half_tEfNS_4arch4Sm90EEEEEvNT_6ParamsE --------------------------
	.section	.nv.constant0._ZN7cutlass13device_kernelIN5flash19FlashAttnFwdCombineIN4cute5tupleIJNS3_1CILi16EEENS5_ILi64EEEEEELi8ELi256ELi1ELb0ELb0ENS_6half_tEfNS_4arch4Sm90EEEEEvNT_6ParamsE,"a",@progbits
	.sectionflags	@""
	.align	4
.nv.constant0._ZN7cutlass13device_kernelIN5flash19FlashAttnFwdCombineIN4cute5tupleIJNS3_1CILi16EEENS5_ILi64EEEEEELi8ELi256ELi1ELb0ELb0ENS_6half_tEfNS_4arch4Sm90EEEEEvNT_6ParamsE:
	.zero		760


//--------------------- .nv.constant0._ZN7cutlass13device_kernelIN5flash19FlashAttnFwdCombineIN4cute5tupleIJNS3_1CILi16EEENS5_ILi64EEEEEELi7ELi256ELi1ELb0ELb0ENS_6half_tEfNS_4arch4Sm90EEEEEvNT_6ParamsE --------------------------
	.section	.nv.constant0._ZN7cutlass13device_kernelIN5flash19FlashAttnFwdCombineIN4cute5tupleIJNS3_1CILi16EEENS5_ILi64EEEEEELi7ELi256ELi1ELb0ELb0ENS_6half_tEfNS_4arch4Sm90EEEEEvNT_6ParamsE,"a",@progbits
	.sectionflags	@""
	.align	4
.nv.constant0._ZN7cutlass13device_kernelIN5flash19FlashAttnFwdCombineIN4cute5tupleIJNS3_1CILi16EEENS5_ILi64EEEEEELi7ELi256ELi1ELb0ELb0ENS_6half_tEfNS_4arch4Sm90EEEEEvNT_6ParamsE:
	.zero		760


//--------------------- .nv.constant0._ZN7cutlass13device_kernelIN5flash19FlashAttnFwdCombineIN4cute5tupleIJNS3_1CILi16EEENS5_ILi64EEEEEELi6ELi256ELi1ELb0ELb0ENS_6half_tEfNS_4arch4Sm90EEEEEvNT_6ParamsE --------------------------
	.section	.nv.constant0._ZN7cutlass13device_kernelIN5flash19FlashAttnFwdCombineIN4cute5tupleIJNS3_1CILi16EEENS5_ILi64EEEEEELi6ELi256ELi1ELb0ELb0ENS_6half_tEfNS_4arch4Sm90EEEEEvNT_6ParamsE,"a",@progbits
	.sectionflags	@""
	.align	4
.nv.constant0._ZN7cutlass13device_kernelIN5flash19FlashAttnFwdCombineIN4cute5tupleIJNS3_1CILi16EEENS5_ILi64EEEEEELi6ELi256ELi1ELb0ELb0ENS_6half_tEfNS_4arch4Sm90EEEEEvNT_6ParamsE:
	.zero		760


//--------------------- .nv.constant0._ZN7cutlass13device_kernelIN5flash19FlashAttnFwdCombineIN4cute5tupleIJNS3_1CILi16EEENS5_ILi64EEEEEELi5ELi256ELi1ELb0ELb0ENS_6half_tEfNS_4arch4Sm90EEEEEvNT_6ParamsE --------------------------
	.section	.nv.constant0._ZN7cutlass13device_kernelIN5flash19FlashAttnFwdCombineIN4cute5tupleIJNS3_1CILi16EEENS5_ILi64EEEEEELi5ELi256ELi1ELb0ELb0ENS_6half_tEfNS_4arch4Sm90EEEEEvNT_6ParamsE,"a",@progbits
	.sectionflags	@""
	.align	4
.nv.constant0._ZN7cutlass13device_kernelIN5flash19FlashAttnFwdCombineIN4cute5tupleIJNS3_1CILi16EEENS5_ILi64EEEEEELi5ELi256ELi1ELb0ELb0ENS_6half_tEfNS_4arch4Sm90EEEEEvNT_6ParamsE:
	.zero		760


//--------------------- .nv.constant0._ZN7cutlass13device_kernelIN5flash19FlashAttnFwdCombineIN4cute5tupleIJNS3_1CILi16EEENS5_ILi64EEEEEELi4ELi256ELi1ELb0ELb0ENS_6half_tEfNS_4arch4Sm90EEEEEvNT_6ParamsE --------------------------
	.section	.nv.constant0._ZN7cutlass13device_kernelIN5flash19FlashAttnFwdCombineIN4cute5tupleIJNS3_1CILi16EEENS5_ILi64EEEEEELi4ELi256ELi1ELb0ELb0ENS_6half_tEfNS_4arch4Sm90EEEEEvNT_6ParamsE,"a",@progbits
	.sectionflags	@""
	.align	4
.nv.constant0._ZN7cutlass13device_kernelIN5flash19FlashAttnFwdCombineIN4cute5tupleIJNS3_1CILi16EEENS5_ILi64EEEEEELi4ELi256ELi1ELb0ELb0ENS_6half_tEfNS_4arch4Sm90EEEEEvNT_6ParamsE:
	.zero		760


//--------------------- .nv.constant0._ZN7cutlass13device_kernelIN5flash19FlashAttnFwdCombineIN4cute5tupleIJNS3_1CILi16EEENS5_ILi64EEEEEELi8ELi256ELi1ELb0ELb1ENS_6half_tEfNS_4arch4Sm90EEEEEvNT_6ParamsE --------------------------
	.section	.nv.constant0._ZN7cutlass13device_kernelIN5flash19FlashAttnFwdCombineIN4cute5tupleIJNS3_1CILi16EEENS5_ILi64EEEEEELi8ELi256ELi1ELb0ELb1ENS_6half_tEfNS_4arch4Sm90EEEEEvNT_6ParamsE,"a",@progbits
	.sectionflags	@""
	.align	4
.nv.constant0._ZN7cutlass13device_kernelIN5flash19FlashAttnFwdCombineIN4cute5tupleIJNS3_1CILi16EEENS5_ILi64EEEEEELi8ELi256ELi1ELb0ELb1ENS_6half_tEfNS_4arch4Sm90EEEEEvNT_6ParamsE:
	.zero		760


//--------------------- .nv.constant0._ZN7cutlass13device_kernelIN5flash19FlashAttnFwdCombineIN4cute5tupleIJNS3_1CILi16EEENS5_ILi64EEEEEELi7ELi256ELi1ELb0ELb1ENS_6half_tEfNS_4arch4Sm90EEEEEvNT_6ParamsE --------------------------
	.section	.nv.constant0._ZN7cutlass13device_kernelIN5flash19FlashAttnFwdCombineIN4cute5tupleIJNS3_1CILi16EEENS5_ILi64EEEEEELi7ELi256ELi1ELb0ELb1ENS_6half_tEfNS_4arch4Sm90EEEEEvNT_6ParamsE,"a",@progbits
	.sectionflags	@""
	.align	4
.nv.constant0._ZN7cutlass13device_kernelIN5flash19FlashAttnFwdCombineIN4cute5tupleIJNS3_1CILi16EEENS5_ILi64EEEEEELi7ELi256ELi1ELb0ELb1ENS_6half_tEfNS_4arch4Sm90EEEEEvNT_6ParamsE:
	.zero		760


//--------------------- .nv.constant0._ZN7cutlass13device_kernelIN5flash19FlashAttnFwdCombineIN4cute5tupleIJNS3_1CILi16EEENS5_ILi64EEEEEELi6ELi256ELi1ELb0ELb1ENS_6half_tEfNS_4arch4Sm90EEEEEvNT_6ParamsE --------------------------
	.section	.nv.constant0._ZN7cutlass13device_kernelIN5flash19FlashAttnFwdCombineIN4cute5tupleIJNS3_1CILi16EEENS5_ILi64EEEEEELi6ELi256ELi1ELb0ELb1ENS_6half_tEfNS_4arch4Sm90EEEEEvNT_6ParamsE,"a",@progbits
	.sectionflags	@""
	.align	4
.nv.constant0._ZN7cutlass13device_kernelIN5flash19FlashAttnFwdCombineIN4cute5tupleIJNS3_1CILi16EEENS5_ILi64EEEEEELi6ELi256ELi1ELb0ELb1ENS_6half_tEfNS_4arch4Sm90EEEEEvNT_6ParamsE:
	.zero		760


//--------------------- .nv.constant0._ZN7cutlass13device_kernelIN5flash19FlashAttnFwdCombineIN4cute5tupleIJNS3_1CILi16EEENS5_ILi64EEEEEELi5ELi256ELi1ELb0ELb1ENS_6half_tEfNS_4arch4Sm90EEEEEvNT_6ParamsE --------------------------
	.section	.nv.constant0._ZN7cutlass13device_kernelIN5flash19FlashAttnFwdCombineIN4cute5tupleIJNS3_1CILi16EEENS5_ILi64EEEEEELi5ELi256ELi1ELb0ELb1ENS_6half_tEfNS_4arch4Sm90EEEEEvNT_6ParamsE,"a",@progbits
	.sectionflags	@""
	.align	4
.nv.constant0._ZN7cutlass13device_kernelIN5flash19FlashAttnFwdCombineIN4cute5tupleIJNS3_1CILi16EEENS5_ILi64EEEEEELi5ELi256ELi1ELb0ELb1ENS_6half_tEfNS_4arch4Sm90EEEEEvNT_6ParamsE:
	.zero		760


//--------------------- .nv.constant0._ZN7cutlass13device_kernelIN5flash19FlashAttnFwdCombineIN4cute5tupleIJNS3_1CILi16EEENS5_ILi64EEEEEELi4ELi256ELi1ELb0ELb1ENS_6half_tEfNS_4arch4Sm90EEEEEvNT_6ParamsE --------------------------
	.section	.nv.constant0._ZN7cutlass13device_kernelIN5flash19FlashAttnFwdCombineIN4cute5tupleIJNS3_1CILi16EEENS5_ILi64EEEEEELi4ELi256ELi1ELb0ELb1ENS_6half_tEfNS_4arch4Sm90EEEEEvNT_6ParamsE,"a",@progbits
	.sectionflags	@""
	.align	4
.nv.constant0._ZN7cutlass13device_kernelIN5flash19FlashAttnFwdCombineIN4cute5tupleIJNS3_1CILi16EEENS5_ILi64EEEEEELi4ELi256ELi1ELb0ELb1ENS_6half_tEfNS_4arch4Sm90EEEEEvNT_6ParamsE:
	.zero		760


//--------------------- .nv.constant0._ZN7cutlass13device_kernelIN5flash19FlashAttnFwdCombineIN4cute5tupleIJNS3_1CILi16EEENS5_ILi64EEEEEELi8ELi256ELi1ELb0ELb0ENS_6half_tEfNS_4arch4Sm80EEEEEvNT_6ParamsE --------------------------
	.section	.nv.constant0._ZN7cutlass13device_kernelIN5flash19FlashAttnFwdCombineIN4cute5tupleIJNS3_1CILi16EEENS5_ILi64EEEEEELi8ELi256ELi1ELb0ELb0ENS_6half_tEfNS_4arch4Sm80EEEEEvNT_6ParamsE,"a",@progbits
	.sectionflags	@""
	.align	4
.nv.constant0._ZN7cutlass13device_kernelIN5flash19FlashAttnFwdCombineIN4cute5tupleIJNS3_1CILi16EEENS5_ILi64EEEEEELi8ELi256ELi1ELb0ELb0ENS_6half_tEfNS_4arch4Sm80EEEEEvNT_6ParamsE:
	.zero		760


//--------------------- .nv.constant0._ZN7cutlass13device_kernelIN5flash19FlashAttnFwdCombineIN4cute5tupleIJNS3_1CILi16EEENS5_ILi64EEEEEELi7ELi256ELi1ELb0ELb0ENS_6half_tEfNS_4arch4Sm80EEEEEvNT_6ParamsE --------------------------
	.section	.nv.constant0._ZN7cutlass13device_kernelIN5flash19FlashAttnFwdCombineIN4cute5tupleIJNS3_1CILi16EEENS5_ILi64EEEEEELi7ELi256ELi1ELb0ELb0ENS_6half_tEfNS_4arch4Sm80EEEEEvNT_6ParamsE,"a",@progbits
	.sectionflags	@""
	.align	4
.nv.constant0._ZN7cutlass13device_kernelIN5flash19FlashAttnFwdCombineIN4cute5tupleIJNS3_1CILi16EEENS5_ILi64EEEEEELi7ELi256ELi1ELb0ELb0ENS_6half_tEfNS_4arch4Sm80EEEEEvNT_6ParamsE:
	.zero		760


//--------------------- .nv.constant0._ZN7cutlass13device_kernelIN5flash19FlashAttnFwdCombineIN4cute5tupleIJNS3_1CILi16EEENS5_ILi64EEEEEELi6ELi256ELi1ELb0ELb0ENS_6half_tEfNS_4arch4Sm80EEEEEvNT_6ParamsE --------------------------
	.section	.nv.constant0._ZN7cutlass13device_kernelIN5flash19FlashAttnFwdCombineIN4cute5tupleIJNS3_1CILi16EEENS5_ILi64EEEEEELi6ELi256ELi1ELb0ELb0ENS_6half_tEfNS_4arch4Sm80EEEEEvNT_6ParamsE,"a",@progbits
	.sectionflags	@""
	.align	4
.nv.constant0._ZN7cutlass13device_kernelIN5flash19FlashAttnFwdCombineIN4cute5tupleIJNS3_1CILi16EEENS5_ILi64EEEEEELi6ELi256ELi1ELb0ELb0ENS_6half_tEfNS_4arch4Sm80EEEEEvNT_6ParamsE:
	.zero		760


//--------------------- .nv.constant0._ZN7cutlass13device_kernelIN5flash19FlashAttnFwdCombineIN4cute5tupleIJNS3_1CILi16EEENS5_ILi64EEEEEELi5ELi256ELi1ELb0ELb0ENS_6half_tEfNS_4arch4Sm80EEEEEvNT_6ParamsE --------------------------
	.section	.nv.constant0._ZN7cutlass13device_kernelIN5flash19FlashAttnFwdCombineIN4cute5tupleIJNS3_1CILi16EEENS5_ILi64EEEEEELi5ELi256ELi1ELb0ELb0ENS_6half_tEfNS_4arch4Sm80EEEEEvNT_6ParamsE,"a",@progbits
	.sectionflags	@""
	.align	4
.nv.constant0._ZN7cutlass13device_kernelIN5flash19FlashAttnFwdCombineIN4cute5tupleIJNS3_1CILi16EEENS5_ILi64EEEEEELi5ELi256ELi1ELb0ELb0ENS_6half_tEfNS_4arch4Sm80EEEEEvNT_6ParamsE:
	.zero		760


//--------------------- .nv.constant0._ZN7cutlass13device_kernelIN5flash19FlashAttnFwdCombineIN4cute5tupleIJNS3_1CILi16EEENS5_ILi64EEEEEELi4ELi256ELi1ELb0ELb0ENS_6half_tEfNS_4arch4Sm80EEEEEvNT_6ParamsE --------------------------
	.section	.nv.constant0._ZN7cutlass13device_kernelIN5flash19FlashAttnFwdCombineIN4cute5tupleIJNS3_1CILi16EEENS5_ILi64EEEEEELi4ELi256ELi1ELb0ELb0ENS_6half_tEfNS_4arch4Sm80EEEEEvNT_6ParamsE,"a",@progbits
	.sectionflags	@""
	.align	4
.nv.constant0._ZN7cutlass13device_kernelIN5flash19FlashAttnFwdCombineIN4cute5tupleIJNS3_1CILi16EEENS5_ILi64EEEEEELi4ELi256ELi1ELb0ELb0ENS_6half_tEfNS_4arch4Sm80EEEEEvNT_6ParamsE:
	.zero		760


//--------------------- .nv.constant0._ZN7cutlass13device_kernelIN5flash19FlashAttnFwdCombineIN4cute5tupleIJNS3_1CILi16EEENS5_ILi64EEEEEELi8ELi256ELi1ELb0ELb1ENS_6half_tEfNS_4arch4Sm80EEEEEvNT_6ParamsE --------------------------
	.section	.nv.constant0._ZN7cutlass13device_kernelIN5flash19FlashAttnFwdCombineIN4cute5tupleIJNS3_1CILi16EEENS5_ILi64EEEEEELi8ELi256ELi1ELb0ELb1ENS_6half_tEfNS_4arch4Sm80EEEEEvNT_6ParamsE,"a",@progbits
	.sectionflags	@""
	.align	4
.nv.constant0._ZN7cutlass13device_kernelIN5flash19FlashAttnFwdCombineIN4cute5tupleIJNS3_1CILi16EEENS5_ILi64EEEEEELi8ELi256ELi1ELb0ELb1ENS_6half_tEfNS_4arch4Sm80EEEEEvNT_6ParamsE:
	.zero		760


//--------------------- .nv.constant0._ZN7cutlass13device_kernelIN5flash19FlashAttnFwdCombineIN4cute5tupleIJNS3_1CILi16EEENS5_ILi64EEEEEELi7ELi256ELi1ELb0ELb1ENS_6half_tEfNS_4arch4Sm80EEEEEvNT_6ParamsE --------------------------
	.section	.nv.constant0._ZN7cutlass13device_kernelIN5flash19FlashAttnFwdCombineIN4cute5tupleIJNS3_1CILi16EEENS5_ILi64EEEEEELi7ELi256ELi1ELb0ELb1ENS_6half_tEfNS_4arch4Sm80EEEEEvNT_6ParamsE,"a",@progbits
	.sectionflags	@""
	.align	4
.nv.constant0._ZN7cutlass13device_kernelIN5flash19FlashAttnFwdCombineIN4cute5tupleIJNS3_1CILi16EEENS5_ILi64EEEEEELi7ELi256ELi1ELb0ELb1ENS_6half_tEfNS_4arch4Sm80EEEEEvNT_6ParamsE:
	.zero		760


//--------------------- .nv.constant0._ZN7cutlass13device_kernelIN5flash19FlashAttnFwdCombineIN4cute5tupleIJNS3_1CILi16EEENS5_ILi64EEEEEELi6ELi256ELi1ELb0ELb1ENS_6half_tEfNS_4arch4Sm80EEEEEvNT_6ParamsE --------------------------
	.section	.nv.constant0._ZN7cutlass13device_kernelIN5flash19FlashAttnFwdCombineIN4cute5tupleIJNS3_1CILi16EEENS5_ILi64EEEEEELi6ELi256ELi1ELb0ELb1ENS_6half_tEfNS_4arch4Sm80EEEEEvNT_6ParamsE,"a",@progbits
	.sectionflags	@""
	.align	4
.nv.constant0._ZN7cutlass13device_kernelIN5flash19FlashAttnFwdCombineIN4cute5tupleIJNS3_1CILi16EEENS5_ILi64EEEEEELi6ELi256ELi1ELb0ELb1ENS_6half_tEfNS_4arch4Sm80EEEEEvNT_6ParamsE:
	.zero		760


//--------------------- .nv.constant0._ZN7cutlass13device_kernelIN5flash19FlashAttnFwdCombineIN4cute5tupleIJNS3_1CILi16EEENS5_ILi64EEEEEELi5ELi256ELi1ELb0ELb1ENS_6half_tEfNS_4arch4Sm80EEEEEvNT_6ParamsE --------------------------
	.section	.nv.constant0._ZN7cutlass13device_kernelIN5flash19FlashAttnFwdCombineIN4cute5tupleIJNS3_1CILi16EEENS5_ILi64EEEEEELi5ELi256ELi1ELb0ELb1ENS_6half_tEfNS_4arch4Sm80EEEEEvNT_6ParamsE,"a",@progbits
	.sectionflags	@""
	.align	4
.nv.constant0._ZN7cutlass13device_kernelIN5flash19FlashAttnFwdCombineIN4cute5tupleIJNS3_1CILi16EEENS5_ILi64EEEEEELi5ELi256ELi1ELb0ELb1ENS_6half_tEfNS_4arch4Sm80EEEEEvNT_6ParamsE:
	.zero		760


//--------------------- .nv.constant0._ZN7cutlass13device_kernelIN5flash19FlashAttnFwdCombineIN4cute5tupleIJNS3_1CILi16EEENS5_ILi64EEEEEELi4ELi256ELi1ELb0ELb1ENS_6half_tEfNS_4arch4Sm80EEEEEvNT_6ParamsE --------------------------
	.section	.nv.constant0._ZN7cutlass13device_kernelIN5flash19FlashAttnFwdCombineIN4cute5tupleIJNS3_1CILi16EEENS5_ILi64EEEEEELi4ELi256ELi1ELb0ELb1ENS_6half_tEfNS_4arch4Sm80EEEEEvNT_6ParamsE,"a",@progbits
	.sectionflags	@""
	.align	4
.nv.constant0._ZN7cutlass13device_kernelIN5flash19FlashAttnFwdCombineIN4cute5tupleIJNS3_1CILi16EEENS5_ILi64EEEEEELi4ELi256ELi1ELb0ELb1ENS_6half_tEfNS_4arch4Sm80EEEEEvNT_6ParamsE:
	.zero		760


//--------------------- .nv.constant0._ZN7cutlass13device_kernelIN5flash19FlashAttnFwdCombineIN4cute5tupleIJNS3_1CILi8EEENS5_ILi128EEEEEELi8ELi256ELi1ELb0ELb0EffNS_4arch4Sm90EEEEEvNT_6ParamsE --------------------------
	.section	.nv.constant0._ZN7cutlass13device_kernelIN5flash19FlashAttnFwdCombineIN4cute5tupleIJNS3_1CILi8EEENS5_ILi128EEEEEELi8ELi256ELi1ELb0ELb0EffNS_4arch4Sm90EEEEEvNT_6ParamsE,"a",@progbits
	.sectionflags	@""
	.align	4
.nv.constant0._ZN7cutlass13device_kernelIN5flash19FlashAttnFwdCombineIN4cute5tupleIJNS3_1CILi8EEENS5_ILi128EEEEEELi8ELi256ELi1ELb0ELb0EffNS_4arch4Sm90EEEEEvNT_6ParamsE:
	.zero		760


//--------------------- .nv.constant0._ZN7cutlass13device_kernelIN5flash19FlashAttnFwdCombineIN4cute5tupleIJNS3_1CILi8EEENS5_ILi128EEEEEELi7ELi256ELi1ELb0ELb0EffNS_4arch4Sm90EEEEEvNT_6ParamsE --------------------------
	.section	.nv.constant0._ZN7cutlass13device_kernelIN5flash19FlashAttnFwdCombineIN4cute5tupleIJNS3_1CILi8EEENS5_ILi128EEEEEELi7ELi256ELi1ELb0ELb0EffNS_4arch4Sm90EEEEEvNT_6ParamsE,"a",@progbits
	.sectionflags	@""
	.align	4
.nv.constant0._ZN7cutlass13device_kernelIN5flash19FlashAttnFwdCombineIN4cute5tupleIJNS3_1CILi8EEENS5_ILi128EEEEEELi7ELi256ELi1ELb0ELb0EffNS_4arch4Sm90EEEEEvNT_6ParamsE:
	.zero		760


//--------------------- .nv.constant0._ZN7cutlass13device_kernelIN5flash19FlashAttnFwdCombineIN4cute5tupleIJNS3_1CILi8EEENS5_ILi128EEEEEELi6ELi256ELi1ELb0ELb0EffNS_4arch4Sm90EEEEEvNT_6ParamsE --------------------------
	.section	.nv.constant0._ZN7cutlass13device_kernelIN5flash19FlashAttnFwdCombineIN4cute5tupleIJNS3_1CILi8EEENS5_ILi128EEEEEELi6ELi256ELi1ELb0ELb0EffNS_4arch4Sm90EEEEEvNT_6ParamsE,"a",@progbits
	.sectionflags	@""
	.align	4
.nv.constant0._ZN7cutlass13device_kernelIN5flash19FlashAttnFwdCombineIN4cute5tupleIJNS3_1CILi8EEENS5_ILi128EEEEEELi6ELi256ELi1ELb0ELb0EffNS_4arch4Sm90EEEEEvNT_6ParamsE:
	.zero		760


//--------------------- .nv.constant0._ZN7cutlass13device_kernelIN5flash19FlashAttnFwdCombineIN4cute5tupleIJNS3_1CILi8EEENS5_ILi128EEEEEELi5ELi256ELi1ELb0ELb0EffNS_4arch4Sm90EEEEEvNT_6ParamsE --------------------------
	.section	.nv.constant0._ZN7cutlass13device_kernelIN5flash19FlashAttnFwdCombineIN4cute5tupleIJNS3_1CILi8EEENS5_ILi128EEEEEELi5ELi256ELi1ELb0ELb0EffNS_4arch4Sm90EEEEEvNT_6ParamsE,"a",@progbits
	.sectionflags	@""
	.align	4
.nv.constant0._ZN7cutlass13device_kernelIN5flash19FlashAttnFwdCombineIN4cute5tupleIJNS3_1CILi8EEENS5_ILi128EEEEEELi5ELi256ELi1ELb0ELb0EffNS_4arch4Sm90EEEEEvNT_6ParamsE:
	.zero		760


//--------------------- .nv.constant0._ZN7cutlass13device_kernelIN5flash19FlashAttnFwdCombineIN4cute5tupleIJNS3_1CILi8EEENS5_ILi128EEEEEELi8ELi256ELi1ELb0ELb1EffNS_4arch4Sm90EEEEEvNT_6ParamsE --------------------------
	.section	.nv.constant0._ZN7cutlass13device_kernelIN5flash19FlashAttnFwdCombineIN4cute5tupleIJNS3_1CILi8EEENS5_ILi128EEEEEELi8ELi256ELi1ELb0ELb1EffNS_4arch4Sm90EEEEEvNT_6ParamsE,"a",@progbits
	.sectionflags	@""
	.align	4
.nv.constant0._ZN7cutlass13device_kernelIN5flash19FlashAttnFwdCombineIN4cute5tupleIJNS3_1CILi8EEENS5_ILi128EEEEEELi8ELi256ELi1ELb0ELb1EffNS_4arch4Sm90EEEEEvNT_6ParamsE:
	.zero		760


//--------------------- .nv.constant0._ZN7cutlass13device_kernelIN5flash19FlashAttnFwdCombineIN4cute5tupleIJNS3_1CILi8EEENS5_ILi128EEEEEELi7ELi256ELi1ELb0ELb1EffNS_4arch4Sm90EEEEEvNT_6ParamsE --------------------------
	.section	.nv.constant0._ZN7cutlass13device_kernelIN5flash19FlashAttnFwdCombineIN4cute5tupleIJNS3_1CILi8EEENS5_ILi128EEEEEELi7ELi256ELi1ELb0ELb1EffNS_4arch4Sm90EEEEEvNT_6ParamsE,"a",@progbits
	.sectionflags	@""
	.align	4
.nv.constant0._ZN7cutlass13device_kernelIN5flash19FlashAttnFwdCombineIN4cute5tupleIJNS3_1CILi8EEENS5_ILi128EEEEEELi7ELi256ELi1ELb0ELb1EffNS_4arch4Sm90EEEEEvNT_6ParamsE:
	.zero		760


//--------------------- .nv.constant0._ZN7cutlass13device_kernelIN5flash19FlashAttnFwdCombineIN4cute5tupleIJNS3_1CILi8EEENS5_ILi128EEEEEELi6ELi256ELi1ELb0ELb1EffNS_4arch4Sm90EEEEEvNT_6ParamsE --------------------------
	.section	.nv.constant0._ZN7cutlass13device_kernelIN5flash19FlashAttnFwdCombineIN4cute5tupleIJNS3_1CILi8EEENS5_ILi128EEEEEELi6ELi256ELi1ELb0ELb1EffNS_4arch4Sm90EEEEEvNT_6ParamsE,"a",@progbits
	.sectionflags	@""
	.align	4
.nv.constant0._ZN7cutlass13device_kernelIN5flash19FlashAttnFwdCombineIN4cute5tupleIJNS3_1CILi8EEENS5_ILi128EEEEEELi6ELi256ELi1ELb0ELb1EffNS_4arch4Sm90EEEEEvNT_6ParamsE:
	.zero		760


//--------------------- .nv.constant0._ZN7cutlass13device_kernelIN5flash19FlashAttnFwdCombineIN4cute5tupleIJNS3_1CILi8EEENS5_ILi128EEEEEELi5ELi256ELi1ELb0ELb1EffNS_4arch4Sm90EEEEEvNT_6ParamsE --------------------------
	.section	.nv.constant0._ZN7cutlass13device_kernelIN5flash19FlashAttnFwdCombineIN4cute5tupleIJNS3_1CILi8EEENS5_ILi128EEEEEELi5ELi256ELi1ELb0ELb1EffNS_4arch4Sm90EEEEEvNT_6ParamsE,"a",@progbits
	.sectionflags	@""
	.align	4
.nv.constant0._ZN7cutlass13device_kernelIN5flash19FlashAttnFwdCombineIN4cute5tupleIJNS3_1CILi8EEENS5_ILi128EEEEEELi5ELi256ELi1ELb0ELb1EffNS_4arch4Sm90EEEEEvNT_6ParamsE:
	.zero		760


//--------------------- .nv.constant0._ZN7cutlass13device_kernelIN5flash19FlashAttnFwdCombineIN4cute5tupleIJNS3_1CILi8EEENS5_ILi128EEEEEELi8ELi256ELi1ELb0ELb0EffNS_4arch4Sm80EEEEEvNT_6ParamsE --------------------------
	.section	.nv.constant0._ZN7cutlass13device_kernelIN5flash19FlashAttnFwdCombineIN4cute5tupleIJNS3_1CILi8EEENS5_ILi128EEEEEELi8ELi256ELi1ELb0ELb0EffNS_4arch4Sm80EEEEEvNT_6ParamsE,"a",@progbits
	.sectionflags	@""
	.align	4
.nv.constant0._ZN7cutlass13device_kernelIN5flash19FlashAttnFwdCombineIN4cute5tupleIJNS3_1CILi8EEENS5_ILi128EEEEEELi8ELi256ELi1ELb0ELb0EffNS_4arch4Sm80EEEEEvNT_6ParamsE:
	.zero		760


//--------------------- .nv.constant0._ZN7cutlass13device_kernelIN5flash19FlashAttnFwdCombineIN4cute5tupleIJNS3_1CILi8EEENS5_ILi128EEEEEELi7ELi256ELi1ELb0ELb0EffNS_4arch4Sm80EEEEEvNT_6ParamsE --------------------------
	.section	.nv.constant0._ZN7cutlass13device_kernelIN5flash19FlashAttnFwdCombineIN4cute5tupleIJNS3_1CILi8EEENS5_ILi128EEEEEELi7ELi256ELi1ELb0ELb0EffNS_4arch4Sm80EEEEEvNT_6ParamsE,"a",@progbits
	.sectionflags	@""
	.align	4
.nv.constant0._ZN7cutlass13device_kernelIN5flash19FlashAttnFwdCombineIN4cute5tupleIJNS3_1CILi8EEENS5_ILi128EEEEEELi7ELi256ELi1ELb0ELb0EffNS_4arch4Sm80EEEEEvNT_6ParamsE:
	.zero		760


//--------------------- .nv.constant0._ZN7cutlass13device_kernelIN5flash19FlashAttnFwdCombineIN4cute5tupleIJNS3_1CILi8EEENS5_ILi128EEEEEELi6ELi256ELi1ELb0ELb0EffNS_4arch4Sm80EEEEEvNT_6ParamsE --------------------------
	.section	.nv.constant0._ZN7cutlass13device_kernelIN5flash19FlashAttnFwdCombineIN4cute5tupleIJNS3_1CILi8EEENS5_ILi128EEEEEELi6ELi256ELi1ELb0ELb0EffNS_4arch4Sm80EEEEEvNT_6ParamsE,"a",@progbits
	.sectionflags	@""
	.align	4
.nv.constant0._ZN7cutlass13device_kernelIN5flash19FlashAttnFwdCombineIN4cute5tupleIJNS3_1CILi8EEENS5_ILi128EEEEEELi6ELi256ELi1ELb0ELb0EffNS_4arch4Sm80EEEEEvNT_6ParamsE:
	.zero		760


//--------------------- .nv.constant0._ZN7cutlass13device_kernelIN5flash19FlashAttnFwdCombineIN4cute5tupleIJNS3_1CILi8EEENS5_ILi128EEEEEELi5ELi256ELi1ELb0ELb0EffNS_4arch4Sm80EEEEEvNT_6ParamsE --------------------------
	.section	.nv.constant0._ZN7cutlass13device_kernelIN5flash19FlashAttnFwdCombineIN4cute5tupleIJNS3_1CILi8EEENS5_ILi128EEEEEELi5ELi256ELi1ELb0ELb0EffNS_4arch4Sm80EEEEEvNT_6ParamsE,"a",@progbits
	.sectionflags	@""
	.align	4
.nv.constant0._ZN7cutlass13device_kernelIN5flash19FlashAttnFwdCombineIN4cute5tupleIJNS3_1CILi8EEENS5_ILi128EEEEEELi5ELi256ELi1ELb0ELb0EffNS_4arch4Sm80EEEEEvNT_6ParamsE:
	.zero		760


//--------------------- .nv.constant0._ZN7cutlass13device_kernelIN5flash19FlashAttnFwdCombineIN4cute5tupleIJNS3_1CILi8EEENS5_ILi128EEEEEELi8ELi256ELi1ELb0ELb1EffNS_4arch4Sm80EEEEEvNT_6ParamsE --------------------------
	.section	.nv.constant0._ZN7cutlass13device_kernelIN5flash19FlashAttnFwdCombineIN4cute5tupleIJNS3_1CILi8EEENS5_ILi128EEEEEELi8ELi256ELi1ELb0ELb1EffNS_4arch4Sm80EEEEEvNT_6ParamsE,"a",@progbits
	.sectionflags	@""
	.align	4
.nv.constant0._ZN7cutlass13device_kernelIN5flash19FlashAttnFwdCombineIN4cute5tupleIJNS3_1CILi8EEENS5_ILi128EEEEEELi8ELi256ELi1ELb0ELb1EffNS_4arch4Sm80EEEEEvNT_6ParamsE:
	.zero		760


//--------------------- .nv.constant0._ZN7cutlass13device_kernelIN5flash19FlashAttnFwdCombineIN4cute5tupleIJNS3_1CILi8EEENS5_ILi128EEEEEELi7ELi256ELi1ELb0ELb1EffNS_4arch4Sm80EEEEEvNT_6ParamsE --------------------------
	.section	.nv.constant0._ZN7cutlass13device_kernelIN5flash19FlashAttnFwdCombineIN4cute5tupleIJNS3_1CILi8EEENS5_ILi128EEEEEELi7ELi256ELi1ELb0ELb1EffNS_4arch4Sm80EEEEEvNT_6ParamsE,"a",@progbits
	.sectionflags	@""
	.align	4
.nv.constant0._ZN7cutlass13device_kernelIN5flash19FlashAttnFwdCombineIN4cute5tupleIJNS3_1CILi8EEENS5_ILi128EEEEEELi7ELi256ELi1ELb0ELb1EffNS_4arch4Sm80EEEEEvNT_6ParamsE:
	.zero		760


//--------------------- .nv.constant0._ZN7cutlass13device_kernelIN5flash19FlashAttnFwdCombineIN4cute5tupleIJNS3_1CILi8EEENS5_ILi128EEEEEELi6ELi256ELi1ELb0ELb1EffNS_4arch4Sm80EEEEEvNT_6ParamsE --------------------------
	.section	.nv.constant0._ZN7cutlass13device_kernelIN5flash19FlashAttnFwdCombineIN4cute5tupleIJNS3_1CILi8EEENS5_ILi128EEEEEELi6ELi256ELi1ELb0ELb1EffNS_4arch4Sm80EEEEEvNT_6ParamsE,"a",@progbits
	.sectionflags	@""
	.align	4
.nv.constant0._ZN7cutlass13device_kernelIN5flash19FlashAttnFwdCombineIN4cute5tupleIJNS3_1CILi8EEENS5_ILi128EEEEEELi6ELi256ELi1ELb0ELb1EffNS_4arch4Sm80EEEEEvNT_6ParamsE:
	.zero		760


//--------------------- .nv.constant0._ZN7cutlass13device_kernelIN5flash19FlashAttnFwdCombineIN4cute5tupleIJNS3_1CILi8EEENS5_ILi128EEEEEELi5ELi256ELi1ELb0ELb1EffNS_4arch4Sm80EEEEEvNT_6ParamsE --------------------------
	.section	.nv.constant0._ZN7cutlass13device_kernelIN5flash19FlashAttnFwdCombineIN4cute5tupleIJNS3_1CILi8EEENS5_ILi128EEEEEELi5ELi256ELi1ELb0ELb1EffNS_4arch4Sm80EEEEEvNT_6ParamsE,"a",@progbits
	.sectionflags	@""
	.align	4
.nv.constant0._ZN7cutlass13device_kernelIN5flash19FlashAttnFwdCombineIN4cute5tupleIJNS3_1CILi8EEENS5_ILi128EEEEEELi5ELi256ELi1ELb0ELb1EffNS_4arch4Sm80EEEEEvNT_6ParamsE:
	.zero		760


//--------------------- .nv.constant0._ZN7cutlass13device_kernelIN5flash19FlashAttnFwdCombineIN4cute5tupleIJNS3_1CILi16EEENS5_ILi64EEEEEELi8ELi256ELi1ELb0ELb0EffNS_4arch4Sm90EEEEEvNT_6ParamsE --------------------------
	.section	.nv.constant0._ZN7cutlass13device_kernelIN5flash19FlashAttnFwdCombineIN4cute5tupleIJNS3_1CILi16EEENS5_ILi64EEEEEELi8ELi256ELi1ELb0ELb0EffNS_4arch4Sm90EEEEEvNT_6ParamsE,"a",@progbits
	.sectionflags	@""
	.align	4
.nv.constant0._ZN7cutlass13device_kernelIN5flash19FlashAttnFwdCombineIN4cute5tupleIJNS3_1CILi16EEENS5_ILi64EEEEEELi8ELi256ELi1ELb0ELb0EffNS_4arch4Sm90EEEEEvNT_6ParamsE:
	.zero		760


//--------------------- .nv.constant0._ZN7cutlass13device_kernelIN5flash19FlashAttnFwdCombineIN4cute5tupleIJNS3_1CILi16EEENS5_ILi64EEEEEELi7ELi256ELi1ELb0ELb0EffNS_4arch4Sm90EEEEEvNT_6ParamsE --------------------------
	.section	.nv.constant0._ZN7cutlass13device_kernelIN5flash19FlashAttnFwdCombineIN4cute5tupleIJNS3_1CILi16EEENS5_ILi64EEEEEELi7ELi256ELi1ELb0ELb0EffNS_4arch4Sm90EEEEEvNT_6ParamsE,"a",@progbits
	.sectionflags	@""
	.align	4
.nv.constant0._ZN7cutlass13device_kernelIN5flash19FlashAttnFwdCombineIN4cute5tupleIJNS3_1CILi16EEENS5_ILi64EEEEEELi7ELi256ELi1ELb0ELb0EffNS_4arch4Sm90EEEEEvNT_6ParamsE:
	.zero		760


//--------------------- .nv.constant0._ZN7cutlass13device_kernelIN5flash19FlashAttnFwdCombineIN4cute5tupleIJNS3_1CILi16EEENS5_ILi64EEEEEELi6ELi256ELi1ELb0ELb0EffNS_4arch4Sm90EEEEEvNT_6ParamsE --------------------------
	.section	.nv.constant0._ZN7cutlass13device_kernelIN5flash19FlashAttnFwdCombineIN4cute5tupleIJNS3_1CILi16EEENS5_ILi64EEEEEELi6ELi256ELi1ELb0ELb0EffNS_4arch4Sm90EEEEEvNT_6ParamsE,"a",@progbits
	.sectionflags	@""
	.align	4
.nv.constant0._ZN7cutlass13device_kernelIN5flash19FlashAttnFwdCombineIN4cute5tupleIJNS3_1CILi16EEENS5_ILi64EEEEEELi6ELi256ELi1ELb0ELb0EffNS_4arch4Sm90EEEEEvNT_6ParamsE:
	.zero		760


//--------------------- .nv.constant0._ZN7cutlass13device_kernelIN5flash19FlashAttnFwdCombineIN4cute5tupleIJNS3_1CILi16EEENS5_ILi64EEEEEELi5ELi256ELi1ELb0ELb0EffNS_4arch4Sm90EEEEEvNT_6ParamsE --------------------------
	.section	.nv.constant0._ZN7cutlass13device_kernelIN5flash19FlashAttnFwdCombineIN4cute5tupleIJNS3_1CILi16EEENS5_ILi64EEEEEELi5ELi256ELi1ELb0ELb0EffNS_4arch4Sm90EEEEEvNT_6ParamsE,"a",@progbits
	.sectionflags	@""
	.align	4
.nv.constant0._ZN7cutlass13device_kernelIN5flash19FlashAttnFwdCombineIN4cute5tupleIJNS3_1CILi16EEENS5_ILi64EEEEEELi5ELi256ELi1ELb0ELb0EffNS_4arch4Sm90EEEEEvNT_6ParamsE:
	.zero		760


//--------------------- .nv.constant0._ZN7cutlass13device_kernelIN5flash19FlashAttnFwdCombineIN4cute5tupleIJNS3_1CILi16EEENS5_ILi64EEEEEELi4ELi256ELi1ELb0ELb0EffNS_4arch4Sm90EEEEEvNT_6ParamsE --------------------------
	.section	.nv.constant0._ZN7cutlass13device_kernelIN5flash19FlashAttnFwdCombineIN4cute5tupleIJNS3_1CILi16EEENS5_ILi64EEEEEELi4ELi256ELi1ELb0ELb0EffNS_4arch4Sm90EEEEEvNT_6ParamsE,"a",@progbits
	.sectionflags	@""
	.align	4
.nv.constant0._ZN7cutlass13device_kernelIN5flash19FlashAttnFwdCombineIN4cute5tupleIJNS3_1CILi16EEENS5_ILi64EEEEEELi4ELi256ELi1ELb0ELb0EffNS_4arch4Sm90EEEEEvNT_6ParamsE:
	.zero		760


//--------------------- .nv.constant0._ZN7cutlass13device_kernelIN5flash19FlashAttnFwdCombineIN4cute5tupleIJNS3_1CILi16EEENS5_ILi64EEEEEELi8ELi256ELi1ELb0ELb1EffNS_4arch4Sm90EEEEEvNT_6ParamsE --------------------------
	.section	.nv.constant0._ZN7cutlass13device_kernelIN5flash19FlashAttnFwdCombineIN4cute5tupleIJNS3_1CILi16EEENS5_ILi64EEEEEELi8ELi256ELi1ELb0ELb1EffNS_4arch4Sm90EEEEEvNT_6ParamsE,"a",@progbits
	.sectionflags	@""
	.align	4
.nv.constant0._ZN7cutlass13device_kernelIN5flash19FlashAttnFwdCombineIN4cute5tupleIJNS3_1CILi16EEENS5_ILi64EEEEEELi8ELi256ELi1ELb0ELb1EffNS_4arch4Sm90EEEEEvNT_6ParamsE:
	.zero		760


//--------------------- .nv.constant0._ZN7cutlass13device_kernelIN5flash19FlashAttnFwdCombineIN4cute5tupleIJNS3_1CILi16EEENS5_ILi64EEEEEELi7ELi256ELi1ELb0ELb1EffNS_4arch4Sm90EEEEEvNT_6ParamsE --------------------------
	.section	.nv.constant0._ZN7cutlass13device_kernelIN5flash19FlashAttnFwdCombineIN4cute5tupleIJNS3_1CILi16EEENS5_ILi64EEEEEELi7ELi256ELi1ELb0ELb1EffNS_4arch4Sm90EEEEEvNT_6ParamsE,"a",@progbits
	.sectionflags	@""
	.align	4
.nv.constant0._ZN7cutlass13device_kernelIN5flash19FlashAttnFwdCombineIN4cute5tupleIJNS3_1CILi16EEENS5_ILi64EEEEEELi7ELi256ELi1ELb0ELb1EffNS_4arch4Sm90EEEEEvNT_6ParamsE:
	.zero		760


//--------------------- .nv.constant0._ZN7cutlass13device_kernelIN5flash19FlashAttnFwdCombineIN4cute5tupleIJNS3_1CILi16EEENS5_ILi64EEEEEELi6ELi256ELi1ELb0ELb1EffNS_4arch4Sm90EEEEEvNT_6ParamsE --------------------------
	.section	.nv.constant0._ZN7cutlass13device_kernelIN5flash19FlashAttnFwdCombineIN4cute5tupleIJNS3_1CILi16EEENS5_ILi64EEEEEELi6ELi256ELi1ELb0ELb1EffNS_4arch4Sm90EEEEEvNT_6ParamsE,"a",@progbits
	.sectionflags	@""
	.align	4
.nv.constant0._ZN7cutlass13device_kernelIN5flash19FlashAttnFwdCombineIN4cute5tupleIJNS3_1CILi16EEENS5_ILi64EEEEEELi6ELi256ELi1ELb0ELb1EffNS_4arch4Sm90EEEEEvNT_6ParamsE:
	.zero		760


//--------------------- .nv.constant0._ZN7cutlass13device_kernelIN5flash19FlashAttnFwdCombineIN4cute5tupleIJNS3_1CILi16EEENS5_ILi64EEEEEELi5ELi256ELi1ELb0ELb1EffNS_4arch4Sm90EEEEEvNT_6ParamsE --------------------------
	.section	.nv.constant0._ZN7cutlass13device_kernelIN5flash19FlashAttnFwdCombineIN4cute5tupleIJNS3_1CILi16EEENS5_ILi64EEEEEELi5ELi256ELi1ELb0ELb1EffNS_4arch4Sm90EEEEEvNT_6ParamsE,"a",@progbits
	.sectionflags	@""
	.align	4
.nv.constant0._ZN7cutlass13device_kernelIN5flash19FlashAttnFwdCombineIN4cute5tupleIJNS3_1CILi16EEENS5_ILi64EEEEEELi5ELi256ELi1ELb0ELb1EffNS_4arch4Sm90EEEEEvNT_6ParamsE:
	.zero		760


//--------------------- .nv.constant0._ZN7cutlass13device_kernelIN5flash19FlashAttnFwdCombineIN4cute5tupleIJNS3_1CILi16EEENS5_ILi64EEEEEELi4ELi256ELi1ELb0ELb1EffNS_4arch4Sm90EEEEEvNT_6ParamsE --------------------------
	.section	.nv.constant0._ZN7cutlass13device_kernelIN5flash19FlashAttnFwdCombineIN4cute5tupleIJNS3_1CILi16EEENS5_ILi64EEEEEELi4ELi256ELi1ELb0ELb1EffNS_4arch4Sm90EEEEEvNT_6ParamsE,"a",@progbits
	.sectionflags	@""
	.align	4
.nv.constant0._ZN7cutlass13device_kernelIN5flash19FlashAttnFwdCombineIN4cute5tupleIJNS3_1CILi16EEENS5_ILi64EEEEEELi4ELi256ELi1ELb0ELb1EffNS_4arch4Sm90EEEEEvNT_6ParamsE:
	.zero		760


//--------------------- .nv.constant0._ZN7cutlass13device_kernelIN5flash19FlashAttnFwdCombineIN4cute5tupleIJNS3_1CILi16EEENS5_ILi64EEEEEELi8ELi256ELi1ELb0ELb0EffNS_4arch4Sm80EEEEEvNT_6ParamsE --------------------------
	.section	.nv.constant0._ZN7cutlass13device_kernelIN5flash19FlashAttnFwdCombineIN4cute5tupleIJNS3_1CILi16EEENS5_ILi64EEEEEELi8ELi256ELi1ELb0ELb0EffNS_4arch4Sm80EEEEEvNT_6ParamsE,"a",@progbits
	.sectionflags	@""
	.align	4
.nv.constant0._ZN7cutlass13device_kernelIN5flash19FlashAttnFwdCombineIN4cute5tupleIJNS3_1CILi16EEENS5_ILi64EEEEEELi8ELi256ELi1ELb0ELb0EffNS_4arch4Sm80EEEEEvNT_6ParamsE:
	.zero		760


//--------------------- .nv.constant0._ZN7cutlass13device_kernelIN5flash19FlashAttnFwdCombineIN4cute5tupleIJNS3_1CILi16EEENS5_ILi64EEEEEELi7ELi256ELi1ELb0ELb0EffNS_4arch4Sm80EEEEEvNT_6ParamsE --------------------------
	.section	.nv.constant0._ZN7cutlass13device_kernelIN5flash19FlashAttnFwdCombineIN4cute5tupleIJNS3_1CILi16EEENS5_ILi64EEEEEELi7ELi256ELi1ELb0ELb0EffNS_4arch4Sm80EEEEEvNT_6ParamsE,"a",@progbits
	.sectionflags	@""
	.align	4
.nv.constant0._ZN7cutlass13device_kernelIN5flash19FlashAttnFwdCombineIN4cute5tupleIJNS3_1CILi16EEENS5_ILi64EEEEEELi7ELi256ELi1ELb0ELb0EffNS_4arch4Sm80EEEEEvNT_6ParamsE:
	.zero		760


//--------------------- .nv.constant0._ZN7cutlass13device_kernelIN5flash19FlashAttnFwdCombineIN4cute5tupleIJNS3_1CILi16EEENS5_ILi64EEEEEELi6ELi256ELi1ELb0ELb0EffNS_4arch4Sm80EEEEEvNT_6ParamsE --------------------------
	.section	.nv.constant0._ZN7cutlass13device_kernelIN5flash19FlashAttnFwdCombineIN4cute5tupleIJNS3_1CILi16EEENS5_ILi64EEEEEELi6ELi256ELi1ELb0ELb0EffNS_4arch4Sm80EEEEEvNT_6ParamsE,"a",@progbits
	.sectionflags	@""
	.align	4
.nv.constant0._ZN7cutlass13device_kernelIN5flash19FlashAttnFwdCombineIN4cute5tupleIJNS3_1CILi16EEENS5_ILi64EEEEEELi6ELi256ELi1ELb0ELb0EffNS_4arch4Sm80EEEEEvNT_6ParamsE:
	.zero		760


//--------------------- .nv.constant0._ZN7cutlass13device_kernelIN5flash19FlashAttnFwdCombineIN4cute5tupleIJNS3_1CILi16EEENS5_ILi64EEEEEELi5ELi256ELi1ELb0ELb0EffNS_4arch4Sm80EEEEEvNT_6ParamsE --------------------------
	.section	.nv.constant0._ZN7cutlass13device_kernelIN5flash19FlashAttnFwdCombineIN4cute5tupleIJNS3_1CILi16EEENS5_ILi64EEEEEELi5ELi256ELi1ELb0ELb0EffNS_4arch4Sm80EEEEEvNT_6ParamsE,"a",@progbits
	.sectionflags	@""
	.align	4
.nv.constant0._ZN7cutlass13device_kernelIN5flash19FlashAttnFwdCombineIN4cute5tupleIJNS3_1CILi16EEENS5_ILi64EEEEEELi5ELi256ELi1ELb0ELb0EffNS_4arch4Sm80EEEEEvNT_6ParamsE:
	.zero		760


//--------------------- .nv.constant0._ZN7cutlass13device_kernelIN5flash19FlashAttnFwdCombineIN4cute5tupleIJNS3_1CILi16EEENS5_ILi64EEEEEELi4ELi256ELi1ELb0ELb0EffNS_4arch4Sm80EEEEEvNT_6ParamsE --------------------------
	.section	.nv.constant0._ZN7cutlass13device_kernelIN5flash19FlashAttnFwdCombineIN4cute5tupleIJNS3_1CILi16EEENS5_ILi64EEEEEELi4ELi256ELi1ELb0ELb0EffNS_4arch4Sm80EEEEEvNT_6ParamsE,"a",@progbits
	.sectionflags	@""
	.align	4
.nv.constant0._ZN7cutlass13device_kernelIN5flash19FlashAttnFwdCombineIN4cute5tupleIJNS3_1CILi16EEENS5_ILi64EEEEEELi4ELi256ELi1ELb0ELb0EffNS_4arch4Sm80EEEEEvNT_6ParamsE:
	.zero		760


//--------------------- .nv.constant0._ZN7cutlass13device_kernelIN5flash19FlashAttnFwdCombineIN4cute5tupleIJNS3_1CILi16EEENS5_ILi64EEEEEELi8ELi256ELi1ELb0ELb1EffNS_4arch4Sm80EEEEEvNT_6ParamsE --------------------------
	.section	.nv.constant0._ZN7cutlass13device_kernelIN5flash19FlashAttnFwdCombineIN4cute5tupleIJNS3_1CILi16EEENS5_ILi64EEEEEELi8ELi256ELi1ELb0ELb1EffNS_4arch4Sm80EEEEEvNT_6ParamsE,"a",@progbits
	.sectionflags	@""
	.align	4
.nv.constant0._ZN7cutlass13device_kernelIN5flash19FlashAttnFwdCombineIN4cute5tupleIJNS3_1CILi16EEENS5_ILi64EEEEEELi8ELi256ELi1ELb0ELb1EffNS_4arch4Sm80EEEEEvNT_6ParamsE:
	.zero		760


//--------------------- .nv.constant0._ZN7cutlass13device_kernelIN5flash19FlashAttnFwdCombineIN4cute5tupleIJNS3_1CILi16EEENS5_ILi64EEEEEELi7ELi256ELi1ELb0ELb1EffNS_4arch4Sm80EEEEEvNT_6ParamsE --------------------------
	.section	.nv.constant0._ZN7cutlass13device_kernelIN5flash19FlashAttnFwdCombineIN4cute5tupleIJNS3_1CILi16EEENS5_ILi64EEEEEELi7ELi256ELi1ELb0ELb1EffNS_4arch4Sm80EEEEEvNT_6ParamsE,"a",@progbits
	.sectionflags	@""
	.align	4
.nv.constant0._ZN7cutlass13device_kernelIN5flash19FlashAttnFwdCombineIN4cute5tupleIJNS3_1CILi16EEENS5_ILi64EEEEEELi7ELi256ELi1ELb0ELb1EffNS_4arch4Sm80EEEEEvNT_6ParamsE:
	.zero		760


//--------------------- .nv.constant0._ZN7cutlass13device_kernelIN5flash19FlashAttnFwdCombineIN4cute5tupleIJNS3_1CILi16EEENS5_ILi64EEEEEELi6ELi256ELi1ELb0ELb1EffNS_4arch4Sm80EEEEEvNT_6ParamsE --------------------------
	.section	.nv.constant0._ZN7cutlass13device_kernelIN5flash19FlashAttnFwdCombineIN4cute5tupleIJNS3_1CILi16EEENS5_ILi64EEEEEELi6ELi256ELi1ELb0ELb1EffNS_4arch4Sm80EEEEEvNT_6ParamsE,"a",@progbits
	.sectionflags	@""
	.align	4
.nv.constant0._ZN7cutlass13device_kernelIN5flash19FlashAttnFwdCombineIN4cute5tupleIJNS3_1CILi16EEENS5_ILi64EEEEEELi6ELi256ELi1ELb0ELb1EffNS_4arch4Sm80EEEEEvNT_6ParamsE:
	.zero		760


//--------------------- .nv.constant0._ZN7cutlass13device_kernelIN5flash19FlashAttnFwdCombineIN4cute5tupleIJNS3_1CILi16EEENS5_ILi64EEEEEELi5ELi256ELi1ELb0ELb1EffNS_4arch4Sm80EEEEEvNT_6ParamsE --------------------------
	.section	.nv.constant0._ZN7cutlass13device_kernelIN5flash19FlashAttnFwdCombineIN4cute5tupleIJNS3_1CILi16EEENS5_ILi64EEEEEELi5ELi256ELi1ELb0ELb1EffNS_4arch4Sm80EEEEEvNT_6ParamsE,"a",@progbits
	.sectionflags	@""
	.align	4
.nv.constant0._ZN7cutlass13device_kernelIN5flash19FlashAttnFwdCombineIN4cute5tupleIJNS3_1CILi16EEENS5_ILi64EEEEEELi5ELi256ELi1ELb0ELb1EffNS_4arch4Sm80EEEEEvNT_6ParamsE:
	.zero		760


//--------------------- .nv.constant0._ZN7cutlass13device_kernelIN5flash19FlashAttnFwdCombineIN4cute5tupleIJNS3_1CILi16EEENS5_ILi64EEEEEELi4ELi256ELi1ELb0ELb1EffNS_4arch4Sm80EEEEEvNT_6ParamsE --------------------------
	.section	.nv.constant0._ZN7cutlass13device_kernelIN5flash19FlashAttnFwdCombineIN4cute5tupleIJNS3_1CILi16EEENS5_ILi64EEEEEELi4ELi256ELi1ELb0ELb1EffNS_4arch4Sm80EEEEEvNT_6ParamsE,"a",@progbits
	.sectionflags	@""
	.align	4
.nv.constant0._ZN7cutlass13device_kernelIN5flash19FlashAttnFwdCombineIN4cute5tupleIJNS3_1CILi16EEENS5_ILi64EEEEEELi4ELi256ELi1ELb0ELb1EffNS_4arch4Sm80EEEEEvNT_6ParamsE:
	.zero		760


//--------------------- SYMBOLS --------------------------

	.type		.nv.reservedSmem.offset0,@object
	.size		.nv.reservedSmem.offset0,0x4
	.type		__assertfail,@function
